	.headerflags	@"EF_CUDA_TEXMODE_UNIFIED EF_CUDA_64BIT_ADDRESS EF_CUDA_SM86 EF_CUDA_VIRTUAL_SM(EF_CUDA_SM86)"
	.elftype	@"ET_EXEC"


//--------------------- .nv.info                  --------------------------
	.section	.nv.info,"",@"SHT_CUDA_INFO"
	.align	4


	//----- nvinfo : EIATTR_REGCOUNT
	.align		4
        /*0000*/ 	.byte	0x04, 0x2f
        /*0002*/ 	.short	(.L_1 - .L_0)
	.align		4
.L_0:
        /*0004*/ 	.word	index@(tvmgen_default_fused_nn_conv2d_add_clip_8_kernel)
        /*0008*/ 	.word	0x00000026


	//----- nvinfo : EIATTR_FRAME_SIZE
	.align		4
.L_1:
        /*000c*/ 	.byte	0x04, 0x11
        /*000e*/ 	.short	(.L_3 - .L_2)
	.align		4
.L_2:
        /*0010*/ 	.word	index@(tvmgen_default_fused_nn_conv2d_add_clip_8_kernel)
        /*0014*/ 	.word	0x00000000


	//----- nvinfo : EIATTR_REGCOUNT
	.align		4
.L_3:
        /*0018*/ 	.byte	0x04, 0x2f
        /*001a*/ 	.short	(.L_5 - .L_4)
	.align		4
.L_4:
        /*001c*/ 	.word	index@(tvmgen_default_fused_nn_dense_add_kernel)
        /*0020*/ 	.word	0x00000034


	//----- nvinfo : EIATTR_FRAME_SIZE
	.align		4
.L_5:
        /*0024*/ 	.byte	0x04, 0x11
        /*0026*/ 	.short	(.L_7 - .L_6)
	.align		4
.L_6:
        /*0028*/ 	.word	index@(tvmgen_default_fused_nn_dense_add_kernel)
        /*002c*/ 	.word	0x00000000


	//----- nvinfo : EIATTR_REGCOUNT
	.align		4
.L_7:
        /*0030*/ 	.byte	0x04, 0x2f
        /*0032*/ 	.short	(.L_9 - .L_8)
	.align		4
.L_8:
        /*0034*/ 	.word	index@(tvmgen_default_fused_nn_conv2d_add_1_kernel)
        /*0038*/ 	.word	0x00000042


	//----- nvinfo : EIATTR_FRAME_SIZE
	.align		4
.L_9:
        /*003c*/ 	.byte	0x04, 0x11
        /*003e*/ 	.short	(.L_11 - .L_10)
	.align		4
.L_10:
        /*0040*/ 	.word	index@(tvmgen_default_fused_nn_conv2d_add_1_kernel)
        /*0044*/ 	.word	0x00000000


	//----- nvinfo : EIATTR_REGCOUNT
	.align		4
.L_11:
        /*0048*/ 	.byte	0x04, 0x2f
        /*004a*/ 	.short	(.L_13 - .L_12)
	.align		4
.L_12:
        /*004c*/ 	.word	index@(tvmgen_default_fused_nn_conv2d_add_clip_9_kernel)
        /*0050*/ 	.word	0x0000003e


	//----- nvinfo : EIATTR_FRAME_SIZE
	.align		4
.L_13:
        /*0054*/ 	.byte	0x04, 0x11
        /*0056*/ 	.short	(.L_15 - .L_14)
	.align		4
.L_14:
        /*0058*/ 	.word	index@(tvmgen_default_fused_nn_conv2d_add_clip_9_kernel)
        /*005c*/ 	.word	0x00000000


	//----- nvinfo : EIATTR_REGCOUNT
	.align		4
.L_15:
        /*0060*/ 	.byte	0x04, 0x2f
        /*0062*/ 	.short	(.L_17 - .L_16)
	.align		4
.L_16:
        /*0064*/ 	.word	index@(tvmgen_default_fused_nn_conv2d_add_clip_7_kernel)
        /*0068*/ 	.word	0x00000032


	//----- nvinfo : EIATTR_FRAME_SIZE
	.align		4
.L_17:
        /*006c*/ 	.byte	0x04, 0x11
        /*006e*/ 	.short	(.L_19 - .L_18)
	.align		4
.L_18:
        /*0070*/ 	.word	index@(tvmgen_default_fused_nn_conv2d_add_clip_7_kernel)
        /*0074*/ 	.word	0x00000000


	//----- nvinfo : EIATTR_REGCOUNT
	.align		4
.L_19:
        /*0078*/ 	.byte	0x04, 0x2f
        /*007a*/ 	.short	(.L_21 - .L_20)
	.align		4
.L_20:
        /*007c*/ 	.word	index@(tvmgen_default_fused_nn_conv2d_add_add_1_kernel)
        /*0080*/ 	.word	0x00000060


	//----- nvinfo : EIATTR_FRAME_SIZE
	.align		4
.L_21:
        /*0084*/ 	.byte	0x04, 0x11
        /*0086*/ 	.short	(.L_23 - .L_22)
	.align		4
.L_22:
        /*0088*/ 	.word	index@(tvmgen_default_fused_nn_conv2d_add_add_1_kernel)
        /*008c*/ 	.word	0x00000000


	//----- nvinfo : EIATTR_REGCOUNT
	.align		4
.L_23:
        /*0090*/ 	.byte	0x04, 0x2f
        /*0092*/ 	.short	(.L_25 - .L_24)
	.align		4
.L_24:
        /*0094*/ 	.word	index@(tvmgen_default_fused_nn_batch_flatten_kernel)
        /*0098*/ 	.word	0x00000008


	//----- nvinfo : EIATTR_FRAME_SIZE
	.align		4
.L_25:
        /*009c*/ 	.byte	0x04, 0x11
        /*009e*/ 	.short	(.L_27 - .L_26)
	.align		4
.L_26:
        /*00a0*/ 	.word	index@(tvmgen_default_fused_nn_batch_flatten_kernel)
        /*00a4*/ 	.word	0x00000000


	//----- nvinfo : EIATTR_REGCOUNT
	.align		4
.L_27:
        /*00a8*/ 	.byte	0x04, 0x2f
        /*00aa*/ 	.short	(.L_29 - .L_28)
	.align		4
.L_28:
        /*00ac*/ 	.word	index@(tvmgen_default_fused_nn_conv2d_add_clip_15_kernel)
        /*00b0*/ 	.word	0x00000048


	//----- nvinfo : EIATTR_FRAME_SIZE
	.align		4
.L_29:
        /*00b4*/ 	.byte	0x04, 0x11
        /*00b6*/ 	.short	(.L_31 - .L_30)
	.align		4
.L_30:
        /*00b8*/ 	.word	index@(tvmgen_default_fused_nn_conv2d_add_clip_15_kernel)
        /*00bc*/ 	.word	0x00000000


	//----- nvinfo : EIATTR_REGCOUNT
	.align		4
.L_31:
        /*00c0*/ 	.byte	0x04, 0x2f
        /*00c2*/ 	.short	(.L_33 - .L_32)
	.align		4
.L_32:
        /*00c4*/ 	.word	index@(tvmgen_default_fused_nn_conv2d_add_clip_13_kernel)
        /*00c8*/ 	.word	0x00000021


	//----- nvinfo : EIATTR_FRAME_SIZE
	.align		4
.L_33:
        /*00cc*/ 	.byte	0x04, 0x11
        /*00ce*/ 	.short	(.L_35 - .L_34)
	.align		4
.L_34:
        /*00d0*/ 	.word	index@(tvmgen_default_fused_nn_conv2d_add_clip_13_kernel)
        /*00d4*/ 	.word	0x00000000


	//----- nvinfo : EIATTR_REGCOUNT
	.align		4
.L_35:
        /*00d8*/ 	.byte	0x04, 0x2f
        /*00da*/ 	.short	(.L_37 - .L_36)
	.align		4
.L_36:
        /*00dc*/ 	.word	index@(tvmgen_default_fused_nn_conv2d_add_5_kernel)
        /*00e0*/ 	.word	0x00000027


	//----- nvinfo : EIATTR_FRAME_SIZE
	.align		4
.L_37:
        /*00e4*/ 	.byte	0x04, 0x11
        /*00e6*/ 	.short	(.L_39 - .L_38)
	.align		4
.L_38:
        /*00e8*/ 	.word	index@(tvmgen_default_fused_nn_conv2d_add_5_kernel)
        /*00ec*/ 	.word	0x00000000


	//----- nvinfo : EIATTR_REGCOUNT
	.align		4
.L_39:
        /*00f0*/ 	.byte	0x04, 0x2f
        /*00f2*/ 	.short	(.L_41 - .L_40)
	.align		4
.L_40:
        /*00f4*/ 	.word	index@(tvmgen_default_fused_nn_conv2d_add_clip_4_kernel)
        /*00f8*/ 	.word	0x00000040


	//----- nvinfo : EIATTR_FRAME_SIZE
	.align		4
.L_41:
        /*00fc*/ 	.byte	0x04, 0x11
        /*00fe*/ 	.short	(.L_43 - .L_42)
	.align		4
.L_42:
        /*0100*/ 	.word	index@(tvmgen_default_fused_nn_conv2d_add_clip_4_kernel)
        /*0104*/ 	.word	0x00000000


	//----- nvinfo : EIATTR_REGCOUNT
	.align		4
.L_43:
        /*0108*/ 	.byte	0x04, 0x2f
        /*010a*/ 	.short	(.L_45 - .L_44)
	.align		4
.L_44:
        /*010c*/ 	.word	index@(tvmgen_default_fused_nn_conv2d_add_clip_6_kernel)
        /*0110*/ 	.word	0x0000002e


	//----- nvinfo : EIATTR_FRAME_SIZE
	.align		4
.L_45:
        /*0114*/ 	.byte	0x04, 0x11
        /*0116*/ 	.short	(.L_47 - .L_46)
	.align		4
.L_46:
        /*0118*/ 	.word	index@(tvmgen_default_fused_nn_conv2d_add_clip_6_kernel)
        /*011c*/ 	.word	0x00000000


	//----- nvinfo : EIATTR_REGCOUNT
	.align		4
.L_47:
        /*0120*/ 	.byte	0x04, 0x2f
        /*0122*/ 	.short	(.L_49 - .L_48)
	.align		4
.L_48:
        /*0124*/ 	.word	index@(tvmgen_default_fused_nn_conv2d_add_add_2_kernel)
        /*0128*/ 	.word	0x00000038


	//----- nvinfo : EIATTR_FRAME_SIZE
	.align		4
.L_49:
        /*012c*/ 	.byte	0x04, 0x11
        /*012e*/ 	.short	(.L_51 - .L_50)
	.align		4
.L_50:
        /*0130*/ 	.word	index@(tvmgen_default_fused_nn_conv2d_add_add_2_kernel)
        /*0134*/ 	.word	0x00000000


	//----- nvinfo : EIATTR_REGCOUNT
	.align		4
.L_51:
        /*0138*/ 	.byte	0x04, 0x2f
        /*013a*/ 	.short	(.L_53 - .L_52)
	.align		4
.L_52:
        /*013c*/ 	.word	index@(tvmgen_default_fused_nn_conv2d_add_clip_16_kernel)
        /*0140*/ 	.word	0x00000028


	//----- nvinfo : EIATTR_FRAME_SIZE
	.align		4
.L_53:
        /*0144*/ 	.byte	0x04, 0x11
        /*0146*/ 	.short	(.L_55 - .L_54)
	.align		4
.L_54:
        /*0148*/ 	.word	index@(tvmgen_default_fused_nn_conv2d_add_clip_16_kernel)
        /*014c*/ 	.word	0x00000000


	//----- nvinfo : EIATTR_REGCOUNT
	.align		4
.L_55:
        /*0150*/ 	.byte	0x04, 0x2f
        /*0152*/ 	.short	(.L_57 - .L_56)
	.align		4
.L_56:
        /*0154*/ 	.word	index@(tvmgen_default_fused_nn_conv2d_add_4_kernel)
        /*0158*/ 	.word	0x00000050


	//----- nvinfo : EIATTR_FRAME_SIZE
	.align		4
.L_57:
        /*015c*/ 	.byte	0x04, 0x11
        /*015e*/ 	.short	(.L_59 - .L_58)
	.align		4
.L_58:
        /*0160*/ 	.word	index@(tvmgen_default_fused_nn_conv2d_add_4_kernel)
        /*0164*/ 	.word	0x00000010


	//----- nvinfo : EIATTR_REGCOUNT
	.align		4
.L_59:
        /*0168*/ 	.byte	0x04, 0x2f
        /*016a*/ 	.short	(.L_61 - .L_60)
	.align		4
.L_60:
        /*016c*/ 	.word	index@(tvmgen_default_fused_nn_conv2d_add_6_kernel)
        /*0170*/ 	.word	0x00000048


	//----- nvinfo : EIATTR_FRAME_SIZE
	.align		4
.L_61:
        /*0174*/ 	.byte	0x04, 0x11
        /*0176*/ 	.short	(.L_63 - .L_62)
	.align		4
.L_62:
        /*0178*/ 	.word	index@(tvmgen_default_fused_nn_conv2d_add_6_kernel)
        /*017c*/ 	.word	0x00000000


	//----- nvinfo : EIATTR_REGCOUNT
	.align		4
.L_63:
        /*0180*/ 	.byte	0x04, 0x2f
        /*0182*/ 	.short	(.L_65 - .L_64)
	.align		4
.L_64:
        /*0184*/ 	.word	index@(tvmgen_default_fused_nn_conv2d_add_add_3_kernel)
        /*0188*/ 	.word	0x00000040


	//----- nvinfo : EIATTR_FRAME_SIZE
	.align		4
.L_65:
        /*018c*/ 	.byte	0x04, 0x11
        /*018e*/ 	.short	(.L_67 - .L_66)
	.align		4
.L_66:
        /*0190*/ 	.word	index@(tvmgen_default_fused_nn_conv2d_add_add_3_kernel)
        /*0194*/ 	.word	0x00000000


	//----- nvinfo : EIATTR_REGCOUNT
	.align		4
.L_67:
        /*0198*/ 	.byte	0x04, 0x2f
        /*019a*/ 	.short	(.L_69 - .L_68)
	.align		4
.L_68:
        /*019c*/ 	.word	index@(tvmgen_default_fused_nn_conv2d_add_kernel)
        /*01a0*/ 	.word	0x00000040


	//----- nvinfo : EIATTR_FRAME_SIZE
	.align		4
.L_69:
        /*01a4*/ 	.byte	0x04, 0x11
        /*01a6*/ 	.short	(.L_71 - .L_70)
	.align		4
.L_70:
        /*01a8*/ 	.word	index@(tvmgen_default_fused_nn_conv2d_add_kernel)
        /*01ac*/ 	.word	0x00000000


	//----- nvinfo : EIATTR_REGCOUNT
	.align		4
.L_71:
        /*01b0*/ 	.byte	0x04, 0x2f
        /*01b2*/ 	.short	(.L_73 - .L_72)
	.align		4
.L_72:
        /*01b4*/ 	.word	index@(tvmgen_default_fused_nn_conv2d_add_clip_17_kernel)
        /*01b8*/ 	.word	0x00000038


	//----- nvinfo : EIATTR_FRAME_SIZE
	.align		4
.L_73:
        /*01bc*/ 	.byte	0x04, 0x11
        /*01be*/ 	.short	(.L_75 - .L_74)
	.align		4
.L_74:
        /*01c0*/ 	.word	index@(tvmgen_default_fused_nn_conv2d_add_clip_17_kernel)
        /*01c4*/ 	.word	0x00000000


	//----- nvinfo : EIATTR_REGCOUNT
	.align		4
.L_75:
        /*01c8*/ 	.byte	0x04, 0x2f
        /*01ca*/ 	.short	(.L_77 - .L_76)
	.align		4
.L_76:
        /*01cc*/ 	.word	index@(tvmgen_default_fused_nn_conv2d_add_clip_2_kernel)
        /*01d0*/ 	.word	0x0000002c


	//----- nvinfo : EIATTR_FRAME_SIZE
	.align		4
.L_77:
        /*01d4*/ 	.byte	0x04, 0x11
        /*01d6*/ 	.short	(.L_79 - .L_78)
	.align		4
.L_78:
        /*01d8*/ 	.word	index@(tvmgen_default_fused_nn_conv2d_add_clip_2_kernel)
        /*01dc*/ 	.word	0x00000000


	//----- nvinfo : EIATTR_REGCOUNT
	.align		4
.L_79:
        /*01e0*/ 	.byte	0x04, 0x2f
        /*01e2*/ 	.short	(.L_81 - .L_80)
	.align		4
.L_80:
        /*01e4*/ 	.word	index@(tvmgen_default_fused_nn_conv2d_add_clip_10_kernel)
        /*01e8*/ 	.word	0x00000075


	//----- nvinfo : EIATTR_FRAME_SIZE
	.align		4
.L_81:
        /*01ec*/ 	.byte	0x04, 0x11
        /*01ee*/ 	.short	(.L_83 - .L_82)
	.align		4
.L_82:
        /*01f0*/ 	.word	index@(tvmgen_default_fused_nn_conv2d_add_clip_10_kernel)
        /*01f4*/ 	.word	0x00000000


	//----- nvinfo : EIATTR_REGCOUNT
	.align		4
.L_83:
        /*01f8*/ 	.byte	0x04, 0x2f
        /*01fa*/ 	.short	(.L_85 - .L_84)
	.align		4
.L_84:
        /*01fc*/ 	.word	index@(tvmgen_default_fused_nn_conv2d_add_clip_3_kernel)
        /*0200*/ 	.word	0x00000046


	//----- nvinfo : EIATTR_FRAME_SIZE
	.align		4
.L_85:
        /*0204*/ 	.byte	0x04, 0x11
        /*0206*/ 	.short	(.L_87 - .L_86)
	.align		4
.L_86:
        /*0208*/ 	.word	index@(tvmgen_default_fused_nn_conv2d_add_clip_3_kernel)
        /*020c*/ 	.word	0x00000000


	//----- nvinfo : EIATTR_REGCOUNT
	.align		4
.L_87:
        /*0210*/ 	.byte	0x04, 0x2f
        /*0212*/ 	.short	(.L_89 - .L_88)
	.align		4
.L_88:
        /*0214*/ 	.word	index@(tvmgen_default_fused_nn_global_avg_pool2d_kernel)
        /*0218*/ 	.word	0x00000010


	//----- nvinfo : EIATTR_FRAME_SIZE
	.align		4
.L_89:
        /*021c*/ 	.byte	0x04, 0x11
        /*021e*/ 	.short	(.L_91 - .L_90)
	.align		4
.L_90:
        /*0220*/ 	.word	index@(tvmgen_default_fused_nn_global_avg_pool2d_kernel)
        /*0224*/ 	.word	0x00000000


	//----- nvinfo : EIATTR_REGCOUNT
	.align		4
.L_91:
        /*0228*/ 	.byte	0x04, 0x2f
        /*022a*/ 	.short	(.L_93 - .L_92)
	.align		4
.L_92:
        /*022c*/ 	.word	index@(tvmgen_default_fused_nn_global_avg_pool2d_kernel_1)
        /*0230*/ 	.word	0x0000000a


	//----- nvinfo : EIATTR_FRAME_SIZE
	.align		4
.L_93:
        /*0234*/ 	.byte	0x04, 0x11
        /*0236*/ 	.short	(.L_95 - .L_94)
	.align		4
.L_94:
        /*0238*/ 	.word	index@(tvmgen_default_fused_nn_global_avg_pool2d_kernel_1)
        /*023c*/ 	.word	0x00000000


	//----- nvinfo : EIATTR_REGCOUNT
	.align		4
.L_95:
        /*0240*/ 	.byte	0x04, 0x2f
        /*0242*/ 	.short	(.L_97 - .L_96)
	.align		4
.L_96:
        /*0244*/ 	.word	index@(tvmgen_default_fused_nn_conv2d_add_add_kernel)
        /*0248*/ 	.word	0x00000028


	//----- nvinfo : EIATTR_FRAME_SIZE
	.align		4
.L_97:
        /*024c*/ 	.byte	0x04, 0x11
        /*024e*/ 	.short	(.L_99 - .L_98)
	.align		4
.L_98:
        /*0250*/ 	.word	index@(tvmgen_default_fused_nn_conv2d_add_add_kernel)
        /*0254*/ 	.word	0x00000000


	//----- nvinfo : EIATTR_REGCOUNT
	.align		4
.L_99:
        /*0258*/ 	.byte	0x04, 0x2f
        /*025a*/ 	.short	(.L_101 - .L_100)
	.align		4
.L_100:
        /*025c*/ 	.word	index@(tvmgen_default_fused_nn_conv2d_add_clip_14_kernel)
        /*0260*/ 	.word	0x00000028


	//----- nvinfo : EIATTR_FRAME_SIZE
	.align		4
.L_101:
        /*0264*/ 	.byte	0x04, 0x11
        /*0266*/ 	.short	(.L_103 - .L_102)
	.align		4
.L_102:
        /*0268*/ 	.word	index@(tvmgen_default_fused_nn_conv2d_add_clip_14_kernel)
        /*026c*/ 	.word	0x00000000


	//----- nvinfo : EIATTR_REGCOUNT
	.align		4
.L_103:
        /*0270*/ 	.byte	0x04, 0x2f
        /*0272*/ 	.short	(.L_105 - .L_104)
	.align		4
.L_104:
        /*0274*/ 	.word	index@(tvmgen_default_fused_nn_conv2d_add_clip_11_kernel)
        /*0278*/ 	.word	0x00000038


	//----- nvinfo : EIATTR_FRAME_SIZE
	.align		4
.L_105:
        /*027c*/ 	.byte	0x04, 0x11
        /*027e*/ 	.short	(.L_107 - .L_106)
	.align		4
.L_106:
        /*0280*/ 	.word	index@(tvmgen_default_fused_nn_conv2d_add_clip_11_kernel)
        /*0284*/ 	.word	0x00000000


	//----- nvinfo : EIATTR_REGCOUNT
	.align		4
.L_107:
        /*0288*/ 	.byte	0x04, 0x2f
        /*028a*/ 	.short	(.L_109 - .L_108)
	.align		4
.L_108:
        /*028c*/ 	.word	index@(tvmgen_default_fused_nn_conv2d_add_clip_1_kernel)
        /*0290*/ 	.word	0x00000028


	//----- nvinfo : EIATTR_FRAME_SIZE
	.align		4
.L_109:
        /*0294*/ 	.byte	0x04, 0x11
        /*0296*/ 	.short	(.L_111 - .L_110)
	.align		4
.L_110:
        /*0298*/ 	.word	index@(tvmgen_default_fused_nn_conv2d_add_clip_1_kernel)
        /*029c*/ 	.word	0x00000000


	//----- nvinfo : EIATTR_REGCOUNT
	.align		4
.L_111:
        /*02a0*/ 	.byte	0x04, 0x2f
        /*02a2*/ 	.short	(.L_113 - .L_112)
	.align		4
.L_112:
        /*02a4*/ 	.word	index@(tvmgen_default_fused_nn_conv2d_add_clip_kernel)
        /*02a8*/ 	.word	0x00000038


	//----- nvinfo : EIATTR_FRAME_SIZE
	.align		4
.L_113:
        /*02ac*/ 	.byte	0x04, 0x11
        /*02ae*/ 	.short	(.L_115 - .L_114)
	.align		4
.L_114:
        /*02b0*/ 	.word	index@(tvmgen_default_fused_nn_conv2d_add_clip_kernel)
        /*02b4*/ 	.word	0x00000000


	//----- nvinfo : EIATTR_REGCOUNT
	.align		4
.L_115:
        /*02b8*/ 	.byte	0x04, 0x2f
        /*02ba*/ 	.short	(.L_117 - .L_116)
	.align		4
.L_116:
        /*02bc*/ 	.word	index@(tvmgen_default_fused_nn_conv2d_add_3_kernel)
        /*02c0*/ 	.word	0x00000048


	//----- nvinfo : EIATTR_FRAME_SIZE
	.align		4
.L_117:
        /*02c4*/ 	.byte	0x04, 0x11
        /*02c6*/ 	.short	(.L_119 - .L_118)
	.align		4
.L_118:
        /*02c8*/ 	.word	index@(tvmgen_default_fused_nn_conv2d_add_3_kernel)
        /*02cc*/ 	.word	0x00000000


	//----- nvinfo : EIATTR_REGCOUNT
	.align		4
.L_119:
        /*02d0*/ 	.byte	0x04, 0x2f
        /*02d2*/ 	.short	(.L_121 - .L_120)
	.align		4
.L_120:
        /*02d4*/ 	.word	index@(tvmgen_default_fused_nn_conv2d_add_clip_5_kernel)
        /*02d8*/ 	.word	0x00000028


	//----- nvinfo : EIATTR_FRAME_SIZE
	.align		4
.L_121:
        /*02dc*/ 	.byte	0x04, 0x11
        /*02de*/ 	.short	(.L_123 - .L_122)
	.align		4
.L_122:
        /*02e0*/ 	.word	index@(tvmgen_default_fused_nn_conv2d_add_clip_5_kernel)
        /*02e4*/ 	.word	0x00000000


	//----- nvinfo : EIATTR_REGCOUNT
	.align		4
.L_123:
        /*02e8*/ 	.byte	0x04, 0x2f
        /*02ea*/ 	.short	(.L_125 - .L_124)
	.align		4
.L_124:
        /*02ec*/ 	.word	index@(tvmgen_default_fused_nn_conv2d_add_clip_12_kernel)
        /*02f0*/ 	.word	0x00000048


	//----- nvinfo : EIATTR_FRAME_SIZE
	.align		4
.L_125:
        /*02f4*/ 	.byte	0x04, 0x11
        /*02f6*/ 	.short	(.L_127 - .L_126)
	.align		4
.L_126:
        /*02f8*/ 	.word	index@(tvmgen_default_fused_nn_conv2d_add_clip_12_kernel)
        /*02fc*/ 	.word	0x00000000


	//----- nvinfo : EIATTR_REGCOUNT
	.align		4
.L_127:
        /*0300*/ 	.byte	0x04, 0x2f
        /*0302*/ 	.short	(.L_129 - .L_128)
	.align		4
.L_128:
        /*0304*/ 	.word	index@(tvmgen_default_fused_nn_conv2d_add_add_4_kernel)
        /*0308*/ 	.word	0x00000054


	//----- nvinfo : EIATTR_FRAME_SIZE
	.align		4
.L_129:
        /*030c*/ 	.byte	0x04, 0x11
        /*030e*/ 	.short	(.L_131 - .L_130)
	.align		4
.L_130:
        /*0310*/ 	.word	index@(tvmgen_default_fused_nn_conv2d_add_add_4_kernel)
        /*0314*/ 	.word	0x00000000


	//----- nvinfo : EIATTR_REGCOUNT
	.align		4
.L_131:
        /*0318*/ 	.byte	0x04, 0x2f
        /*031a*/ 	.short	(.L_133 - .L_132)
	.align		4
.L_132:
        /*031c*/ 	.word	index@(tvmgen_default_fused_nn_conv2d_add_2_kernel)
        /*0320*/ 	.word	0x0000007f


	//----- nvinfo : EIATTR_FRAME_SIZE
	.align		4
.L_133:
        /*0324*/ 	.byte	0x04, 0x11
        /*0326*/ 	.short	(.L_135 - .L_134)
	.align		4
.L_134:
        /*0328*/ 	.word	index@(tvmgen_default_fused_nn_conv2d_add_2_kernel)
        /*032c*/ 	.word	0x00000000


	//----- nvinfo : EIATTR_MIN_STACK_SIZE
	.align		4
.L_135:
        /*0330*/ 	.byte	0x04, 0x12
        /*0332*/ 	.short	(.L_137 - .L_136)
	.align		4
.L_136:
        /*0334*/ 	.word	index@(tvmgen_default_fused_nn_conv2d_add_2_kernel)
        /*0338*/ 	.word	0x00000000


	//----- nvinfo : EIATTR_MIN_STACK_SIZE
	.align		4
.L_137:
        /*033c*/ 	.byte	0x04, 0x12
        /*033e*/ 	.short	(.L_139 - .L_138)
	.align		4
.L_138:
        /*0340*/ 	.word	index@(tvmgen_default_fused_nn_conv2d_add_add_4_kernel)
        /*0344*/ 	.word	0x00000000


	//----- nvinfo : EIATTR_MIN_STACK_SIZE
	.align		4
.L_139:
        /*0348*/ 	.byte	0x04, 0x12
        /*034a*/ 	.short	(.L_141 - .L_140)
	.align		4
.L_140:
        /*034c*/ 	.word	index@(tvmgen_default_fused_nn_conv2d_add_clip_12_kernel)
        /*0350*/ 	.word	0x00000000


	//----- nvinfo : EIATTR_MIN_STACK_SIZE
	.align		4
.L_141:
        /*0354*/ 	.byte	0x04, 0x12
        /*0356*/ 	.short	(.L_143 - .L_142)
	.align		4
.L_142:
        /*0358*/ 	.word	index@(tvmgen_default_fused_nn_conv2d_add_clip_5_kernel)
        /*035c*/ 	.word	0x00000000


	//----- nvinfo : EIATTR_MIN_STACK_SIZE
	.align		4
.L_143:
        /*0360*/ 	.byte	0x04, 0x12
        /*0362*/ 	.short	(.L_145 - .L_144)
	.align		4
.L_144:
        /*0364*/ 	.word	index@(tvmgen_default_fused_nn_conv2d_add_3_kernel)
        /*0368*/ 	.word	0x00000000


	//----- nvinfo : EIATTR_MIN_STACK_SIZE
	.align		4
.L_145:
        /*036c*/ 	.byte	0x04, 0x12
        /*036e*/ 	.short	(.L_147 - .L_146)
	.align		4
.L_146:
        /*0370*/ 	.word	index@(tvmgen_default_fused_nn_conv2d_add_clip_kernel)
        /*0374*/ 	.word	0x00000000


	//----- nvinfo : EIATTR_MIN_STACK_SIZE
	.align		4
.L_147:
        /*0378*/ 	.byte	0x04, 0x12
        /*037a*/ 	.short	(.L_149 - .L_148)
	.align		4
.L_148:
        /*037c*/ 	.word	index@(tvmgen_default_fused_nn_conv2d_add_clip_1_kernel)
        /*0380*/ 	.word	0x00000000


	//----- nvinfo : EIATTR_MIN_STACK_SIZE
	.align		4
.L_149:
        /*0384*/ 	.byte	0x04, 0x12
        /*0386*/ 	.short	(.L_151 - .L_150)
	.align		4
.L_150:
        /*0388*/ 	.word	index@(tvmgen_default_fused_nn_conv2d_add_clip_11_kernel)
        /*038c*/ 	.word	0x00000000


	//----- nvinfo : EIATTR_MIN_STACK_SIZE
	.align		4
.L_151:
        /*0390*/ 	.byte	0x04, 0x12
        /*0392*/ 	.short	(.L_153 - .L_152)
	.align		4
.L_152:
        /*0394*/ 	.word	index@(tvmgen_default_fused_nn_conv2d_add_clip_14_kernel)
        /*0398*/ 	.word	0x00000000


	//----- nvinfo : EIATTR_MIN_STACK_SIZE
	.align		4
.L_153:
        /*039c*/ 	.byte	0x04, 0x12
        /*039e*/ 	.short	(.L_155 - .L_154)
	.align		4
.L_154:
        /*03a0*/ 	.word	index@(tvmgen_default_fused_nn_conv2d_add_add_kernel)
        /*03a4*/ 	.word	0x00000000


	//----- nvinfo : EIATTR_MIN_STACK_SIZE
	.align		4
.L_155:
        /*03a8*/ 	.byte	0x04, 0x12
        /*03aa*/ 	.short	(.L_157 - .L_156)
	.align		4
.L_156:
        /*03ac*/ 	.word	index@(tvmgen_default_fused_nn_global_avg_pool2d_kernel_1)
        /*03b0*/ 	.word	0x00000000


	//----- nvinfo : EIATTR_MIN_STACK_SIZE
	.align		4
.L_157:
        /*03b4*/ 	.byte	0x04, 0x12
        /*03b6*/ 	.short	(.L_159 - .L_158)
	.align		4
.L_158:
        /*03b8*/ 	.word	index@(tvmgen_default_fused_nn_global_avg_pool2d_kernel)
        /*03bc*/ 	.word	0x00000000


	//----- nvinfo : EIATTR_MIN_STACK_SIZE
	.align		4
.L_159:
        /*03c0*/ 	.byte	0x04, 0x12
        /*03c2*/ 	.short	(.L_161 - .L_160)
	.align		4
.L_160:
        /*03c4*/ 	.word	index@(tvmgen_default_fused_nn_conv2d_add_clip_3_kernel)
        /*03c8*/ 	.word	0x00000000


	//----- nvinfo : EIATTR_MIN_STACK_SIZE
	.align		4
.L_161:
        /*03cc*/ 	.byte	0x04, 0x12
        /*03ce*/ 	.short	(.L_163 - .L_162)
	.align		4
.L_162:
        /*03d0*/ 	.word	index@(tvmgen_default_fused_nn_conv2d_add_clip_10_kernel)
        /*03d4*/ 	.word	0x00000000


	//----- nvinfo : EIATTR_MIN_STACK_SIZE
	.align		4
.L_163:
        /*03d8*/ 	.byte	0x04, 0x12
        /*03da*/ 	.short	(.L_165 - .L_164)
	.align		4
.L_164:
        /*03dc*/ 	.word	index@(tvmgen_default_fused_nn_conv2d_add_clip_2_kernel)
        /*03e0*/ 	.word	0x00000000


	//----- nvinfo : EIATTR_MIN_STACK_SIZE
	.align		4
.L_165:
        /*03e4*/ 	.byte	0x04, 0x12
        /*03e6*/ 	.short	(.L_167 - .L_166)
	.align		4
.L_166:
        /*03e8*/ 	.word	index@(tvmgen_default_fused_nn_conv2d_add_clip_17_kernel)
        /*03ec*/ 	.word	0x00000000


	//----- nvinfo : EIATTR_MIN_STACK_SIZE
	.align		4
.L_167:
        /*03f0*/ 	.byte	0x04, 0x12
        /*03f2*/ 	.short	(.L_169 - .L_168)
	.align		4
.L_168:
        /*03f4*/ 	.word	index@(tvmgen_default_fused_nn_conv2d_add_kernel)
        /*03f8*/ 	.word	0x00000000


	//----- nvinfo : EIATTR_MIN_STACK_SIZE
	.align		4
.L_169:
        /*03fc*/ 	.byte	0x04, 0x12
        /*03fe*/ 	.short	(.L_171 - .L_170)
	.align		4
.L_170:
        /*0400*/ 	.word	index@(tvmgen_default_fused_nn_conv2d_add_add_3_kernel)
        /*0404*/ 	.word	0x00000000


	//----- nvinfo : EIATTR_MIN_STACK_SIZE
	.align		4
.L_171:
        /*0408*/ 	.byte	0x04, 0x12
        /*040a*/ 	.short	(.L_173 - .L_172)
	.align		4
.L_172:
        /*040c*/ 	.word	index@(tvmgen_default_fused_nn_conv2d_add_6_kernel)
        /*0410*/ 	.word	0x00000000


	//----- nvinfo : EIATTR_MIN_STACK_SIZE
	.align		4
.L_173:
        /*0414*/ 	.byte	0x04, 0x12
        /*0416*/ 	.short	(.L_175 - .L_174)
	.align		4
.L_174:
        /*0418*/ 	.word	index@(tvmgen_default_fused_nn_conv2d_add_4_kernel)
        /*041c*/ 	.word	0x00000010


	//----- nvinfo : EIATTR_MIN_STACK_SIZE
	.align		4
.L_175:
        /*0420*/ 	.byte	0x04, 0x12
        /*0422*/ 	.short	(.L_177 - .L_176)
	.align		4
.L_176:
        /*0424*/ 	.word	index@(tvmgen_default_fused_nn_conv2d_add_clip_16_kernel)
        /*0428*/ 	.word	0x00000000


	//----- nvinfo : EIATTR_MIN_STACK_SIZE
	.align		4
.L_177:
        /*042c*/ 	.byte	0x04, 0x12
        /*042e*/ 	.short	(.L_179 - .L_178)
	.align		4
.L_178:
        /*0430*/ 	.word	index@(tvmgen_default_fused_nn_conv2d_add_add_2_kernel)
        /*0434*/ 	.word	0x00000000


	//----- nvinfo : EIATTR_MIN_STACK_SIZE
	.align		4
.L_179:
        /*0438*/ 	.byte	0x04, 0x12
        /*043a*/ 	.short	(.L_181 - .L_180)
	.align		4
.L_180:
        /*043c*/ 	.word	index@(tvmgen_default_fused_nn_conv2d_add_clip_6_kernel)
        /*0440*/ 	.word	0x00000000


	//----- nvinfo : EIATTR_MIN_STACK_SIZE
	.align		4
.L_181:
        /*0444*/ 	.byte	0x04, 0x12
        /*0446*/ 	.short	(.L_183 - .L_182)
	.align		4
.L_182:
        /*0448*/ 	.word	index@(tvmgen_default_fused_nn_conv2d_add_clip_4_kernel)
        /*044c*/ 	.word	0x00000000


	//----- nvinfo : EIATTR_MIN_STACK_SIZE
	.align		4
.L_183:
        /*0450*/ 	.byte	0x04, 0x12
        /*0452*/ 	.short	(.L_185 - .L_184)
	.align		4
.L_184:
        /*0454*/ 	.word	index@(tvmgen_default_fused_nn_conv2d_add_5_kernel)
        /*0458*/ 	.word	0x00000000


	//----- nvinfo : EIATTR_MIN_STACK_SIZE
	.align		4
.L_185:
        /*045c*/ 	.byte	0x04, 0x12
        /*045e*/ 	.short	(.L_187 - .L_186)
	.align		4
.L_186:
        /*0460*/ 	.word	index@(tvmgen_default_fused_nn_conv2d_add_clip_13_kernel)
        /*0464*/ 	.word	0x00000000


	//----- nvinfo : EIATTR_MIN_STACK_SIZE
	.align		4
.L_187:
        /*0468*/ 	.byte	0x04, 0x12
        /*046a*/ 	.short	(.L_189 - .L_188)
	.align		4
.L_188:
        /*046c*/ 	.word	index@(tvmgen_default_fused_nn_conv2d_add_clip_15_kernel)
        /*0470*/ 	.word	0x00000000


	//----- nvinfo : EIATTR_MIN_STACK_SIZE
	.align		4
.L_189:
        /*0474*/ 	.byte	0x04, 0x12
        /*0476*/ 	.short	(.L_191 - .L_190)
	.align		4
.L_190:
        /*0478*/ 	.word	index@(tvmgen_default_fused_nn_batch_flatten_kernel)
        /*047c*/ 	.word	0x00000000


	//----- nvinfo : EIATTR_MIN_STACK_SIZE
	.align		4
.L_191:
        /*0480*/ 	.byte	0x04, 0x12
        /*0482*/ 	.short	(.L_193 - .L_192)
	.align		4
.L_192:
        /*0484*/ 	.word	index@(tvmgen_default_fused_nn_conv2d_add_add_1_kernel)
        /*0488*/ 	.word	0x00000000


	//----- nvinfo : EIATTR_MIN_STACK_SIZE
	.align		4
.L_193:
        /*048c*/ 	.byte	0x04, 0x12
        /*048e*/ 	.short	(.L_195 - .L_194)
	.align		4
.L_194:
        /*0490*/ 	.word	index@(tvmgen_default_fused_nn_conv2d_add_clip_7_kernel)
        /*0494*/ 	.word	0x00000000


	//----- nvinfo : EIATTR_MIN_STACK_SIZE
	.align		4
.L_195:
        /*0498*/ 	.byte	0x04, 0x12
        /*049a*/ 	.short	(.L_197 - .L_196)
	.align		4
.L_196:
        /*049c*/ 	.word	index@(tvmgen_default_fused_nn_conv2d_add_clip_9_kernel)
        /*04a0*/ 	.word	0x00000000


	//----- nvinfo : EIATTR_MIN_STACK_SIZE
	.align		4
.L_197:
        /*04a4*/ 	.byte	0x04, 0x12
        /*04a6*/ 	.short	(.L_199 - .L_198)
	.align		4
.L_198:
        /*04a8*/ 	.word	index@(tvmgen_default_fused_nn_conv2d_add_1_kernel)
        /*04ac*/ 	.word	0x00000000


	//----- nvinfo : EIATTR_MIN_STACK_SIZE
	.align		4
.L_199:
        /*04b0*/ 	.byte	0x04, 0x12
        /*04b2*/ 	.short	(.L_201 - .L_200)
	.align		4
.L_200:
        /*04b4*/ 	.word	index@(tvmgen_default_fused_nn_dense_add_kernel)
        /*04b8*/ 	.word	0x00000000


	//----- nvinfo : EIATTR_MIN_STACK_SIZE
	.align		4
.L_201:
        /*04bc*/ 	.byte	0x04, 0x12
        /*04be*/ 	.short	(.L_203 - .L_202)
	.align		4
.L_202:
        /*04c0*/ 	.word	index@(tvmgen_default_fused_nn_conv2d_add_clip_8_kernel)
        /*04c4*/ 	.word	0x00000000
.L_203:


//--------------------- .nv.info.tvmgen_default_fused_nn_conv2d_add_2_kernel --------------------------
	.section	.nv.info.tvmgen_default_fused_nn_conv2d_add_2_kernel,"",@"SHT_CUDA_INFO"
	.sectionflags	@""
	.align	4


	//----- nvinfo : EIATTR_CUDA_API_VERSION
	.align		4
        /*0000*/ 	.byte	0x04, 0x37
        /*0002*/ 	.short	(.L_205 - .L_204)
.L_204:
        /*0004*/ 	.word	0x0000007e


	//----- nvinfo : EIATTR_SW2861232_WAR
	.align		4
.L_205:
        /*0008*/ 	.byte	0x01, 0x35
	.zero		2


	//----- nvinfo : EIATTR_PARAM_CBANK
	.align		4
        /*000c*/ 	.byte	0x04, 0x0a
        /*000e*/ 	.short	(.L_207 - .L_206)
	.align		4
.L_206:
        /*0010*/ 	.word	index@(.nv.constant0.tvmgen_default_fused_nn_conv2d_add_2_kernel)
        /*0014*/ 	.short	0x0160
        /*0016*/ 	.short	0x0020


	//----- nvinfo : EIATTR_CBANK_PARAM_SIZE
	.align		4
.L_207:
        /*0018*/ 	.byte	0x03, 0x19
        /*001a*/ 	.short	0x0020


	//----- nvinfo : EIATTR_KPARAM_INFO
	.align		4
        /*001c*/ 	.byte	0x04, 0x17
        /*001e*/ 	.short	(.L_209 - .L_208)
.L_208:
        /*0020*/ 	.word	0x00000000
        /*0024*/ 	.short	0x0003
        /*0026*/ 	.short	0x0018
        /*0028*/ 	.byte	0x00, 0xf0, 0x21, 0x00


	//----- nvinfo : EIATTR_KPARAM_INFO
	.align		4
.L_209:
        /*002c*/ 	.byte	0x04, 0x17
        /*002e*/ 	.short	(.L_211 - .L_210)
.L_210:
        /*0030*/ 	.word	0x00000000
        /*0034*/ 	.short	0x0002
        /*0036*/ 	.short	0x0010
        /*0038*/ 	.byte	0x00, 0xf0, 0x21, 0x00


	//----- nvinfo : EIATTR_KPARAM_INFO
	.align		4
.L_211:
        /*003c*/ 	.byte	0x04, 0x17
        /*003e*/ 	.short	(.L_213 - .L_212)
.L_212:
        /*0040*/ 	.word	0x00000000
        /*0044*/ 	.short	0x0001
        /*0046*/ 	.short	0x0008
        /*0048*/ 	.byte	0x00, 0xf0, 0x21, 0x00


	//----- nvinfo : EIATTR_KPARAM_INFO
	.align		4
.L_213:
        /*004c*/ 	.byte	0x04, 0x17
        /*004e*/ 	.short	(.L_215 - .L_214)
.L_214:
        /*0050*/ 	.word	0x00000000
        /*0054*/ 	.short	0x0000
        /*0056*/ 	.short	0x0000
        /*0058*/ 	.byte	0x00, 0xf0, 0x21, 0x00


	//----- nvinfo : EIATTR_MAXREG_COUNT
	.align		4
.L_215:
        /*005c*/ 	.byte	0x03, 0x1b
        /*005e*/ 	.short	0x00ff


	//----- nvinfo : EIATTR_EXIT_INSTR_OFFSETS
	.align		4
        /*0060*/ 	.byte	0x04, 0x1c
        /*0062*/ 	.short	(.L_217 - .L_216)


	//   ....[0]....
.L_216:
        /*0064*/ 	.word	0x00001ff0


	//----- nvinfo : EIATTR_MAX_THREADS
	.align		4
.L_217:
        /*0068*/ 	.byte	0x04, 0x05
        /*006a*/ 	.short	(.L_219 - .L_218)
.L_218:
        /*006c*/ 	.word	0x00000070
        /*0070*/ 	.word	0x00000001
        /*0074*/ 	.word	0x00000001
.L_219:


//--------------------- .nv.info.tvmgen_default_fused_nn_conv2d_add_add_4_kernel --------------------------
	.section	.nv.info.tvmgen_default_fused_nn_conv2d_add_add_4_kernel,"",@"SHT_CUDA_INFO"
	.sectionflags	@""
	.align	4


	//----- nvinfo : EIATTR_CUDA_API_VERSION
	.align		4
        /*0000*/ 	.byte	0x04, 0x37
        /*0002*/ 	.short	(.L_221 - .L_220)
.L_220:
        /*0004*/ 	.word	0x0000007e


	//----- nvinfo : EIATTR_SW2861232_WAR
	.align		4
.L_221:
        /*0008*/ 	.byte	0x01, 0x35
	.zero		2


	//----- nvinfo : EIATTR_PARAM_CBANK
	.align		4
        /*000c*/ 	.byte	0x04, 0x0a
        /*000e*/ 	.short	(.L_223 - .L_222)
	.align		4
.L_222:
        /*0010*/ 	.word	index@(.nv.constant0.tvmgen_default_fused_nn_conv2d_add_add_4_kernel)
        /*0014*/ 	.short	0x0160
        /*0016*/ 	.short	0x0028


	//----- nvinfo : EIATTR_CBANK_PARAM_SIZE
	.align		4
.L_223:
        /*0018*/ 	.byte	0x03, 0x19
        /*001a*/ 	.short	0x0028


	//----- nvinfo : EIATTR_KPARAM_INFO
	.align		4
        /*001c*/ 	.byte	0x04, 0x17
        /*001e*/ 	.short	(.L_225 - .L_224)
.L_224:
        /*0020*/ 	.word	0x00000000
        /*0024*/ 	.short	0x0004
        /*0026*/ 	.short	0x0020
        /*0028*/ 	.byte	0x00, 0xf0, 0x21, 0x00


	//----- nvinfo : EIATTR_KPARAM_INFO
	.align		4
.L_225:
        /*002c*/ 	.byte	0x04, 0x17
        /*002e*/ 	.short	(.L_227 - .L_226)
.L_226:
        /*0030*/ 	.word	0x00000000
        /*0034*/ 	.short	0x0003
        /*0036*/ 	.short	0x0018
        /*0038*/ 	.byte	0x00, 0xf0, 0x21, 0x00


	//----- nvinfo : EIATTR_KPARAM_INFO
	.align		4
.L_227:
        /*003c*/ 	.byte	0x04, 0x17
        /*003e*/ 	.short	(.L_229 - .L_228)
.L_228:
        /*0040*/ 	.word	0x00000000
        /*0044*/ 	.short	0x0002
        /*0046*/ 	.short	0x0010
        /*0048*/ 	.byte	0x00, 0xf0, 0x21, 0x00


	//----- nvinfo : EIATTR_KPARAM_INFO
	.align		4
.L_229:
        /*004c*/ 	.byte	0x04, 0x17
        /*004e*/ 	.short	(.L_231 - .L_230)
.L_230:
        /*0050*/ 	.word	0x00000000
        /*0054*/ 	.short	0x0001
        /*0056*/ 	.short	0x0008
        /*0058*/ 	.byte	0x00, 0xf0, 0x21, 0x00


	//----- nvinfo : EIATTR_KPARAM_INFO
	.align		4
.L_231:
        /*005c*/ 	.byte	0x04, 0x17
        /*005e*/ 	.short	(.L_233 - .L_232)
.L_232:
        /*0060*/ 	.word	0x00000000
        /*0064*/ 	.short	0x0000
        /*0066*/ 	.short	0x0000
        /*0068*/ 	.byte	0x00, 0xf0, 0x21, 0x00


	//----- nvinfo : EIATTR_MAXREG_COUNT
	.align		4
.L_233:
        /*006c*/ 	.byte	0x03, 0x1b
        /*006e*/ 	.short	0x00ff


	//----- nvinfo : EIATTR_EXIT_INSTR_OFFSETS
	.align		4
        /*0070*/ 	.byte	0x04, 0x1c
        /*0072*/ 	.short	(.L_235 - .L_234)


	//   ....[0]....
.L_234:
        /*0074*/ 	.word	0x00001770


	//----- nvinfo : EIATTR_CTAIDZ_USED
	.align		4
.L_235:
        /*0078*/ 	.byte	0x01, 0x04
	.zero		2


	//----- nvinfo : EIATTR_MAX_THREADS
	.align		4
        /*007c*/ 	.byte	0x04, 0x05
        /*007e*/ 	.short	(.L_237 - .L_236)
.L_236:
        /*0080*/ 	.word	0x0000001c
        /*0084*/ 	.word	0x00000001
        /*0088*/ 	.word	0x00000001
.L_237:


//--------------------- .nv.info.tvmgen_default_fused_nn_conv2d_add_clip_12_kernel --------------------------
	.section	.nv.info.tvmgen_default_fused_nn_conv2d_add_clip_12_kernel,"",@"SHT_CUDA_INFO"
	.sectionflags	@""
	.align	4


	//----- nvinfo : EIATTR_CUDA_API_VERSION
	.align		4
        /*0000*/ 	.byte	0x04, 0x37
        /*0002*/ 	.short	(.L_239 - .L_238)
.L_238:
        /*0004*/ 	.word	0x0000007e


	//----- nvinfo : EIATTR_SW2861232_WAR
	.align		4
.L_239:
        /*0008*/ 	.byte	0x01, 0x35
	.zero		2


	//----- nvinfo : EIATTR_PARAM_CBANK
	.align		4
        /*000c*/ 	.byte	0x04, 0x0a
        /*000e*/ 	.short	(.L_241 - .L_240)
	.align		4
.L_240:
        /*0010*/ 	.word	index@(.nv.constant0.tvmgen_default_fused_nn_conv2d_add_clip_12_kernel)
        /*0014*/ 	.short	0x0160
        /*0016*/ 	.short	0x0020


	//----- nvinfo : EIATTR_CBANK_PARAM_SIZE
	.align		4
.L_241:
        /*0018*/ 	.byte	0x03, 0x19
        /*001a*/ 	.short	0x0020


	//----- nvinfo : EIATTR_KPARAM_INFO
	.align		4
        /*001c*/ 	.byte	0x04, 0x17
        /*001e*/ 	.short	(.L_243 - .L_242)
.L_242:
        /*0020*/ 	.word	0x00000000
        /*0024*/ 	.short	0x0003
        /*0026*/ 	.short	0x0018
        /*0028*/ 	.byte	0x00, 0xf0, 0x21, 0x00


	//----- nvinfo : EIATTR_KPARAM_INFO
	.align		4
.L_243:
        /*002c*/ 	.byte	0x04, 0x17
        /*002e*/ 	.short	(.L_245 - .L_244)
.L_244:
        /*0030*/ 	.word	0x00000000
        /*0034*/ 	.short	0x0002
        /*0036*/ 	.short	0x0010
        /*0038*/ 	.byte	0x00, 0xf0, 0x21, 0x00


	//----- nvinfo : EIATTR_KPARAM_INFO
	.align		4
.L_245:
        /*003c*/ 	.byte	0x04, 0x17
        /*003e*/ 	.short	(.L_247 - .L_246)
.L_246:
        /*0040*/ 	.word	0x00000000
        /*0044*/ 	.short	0x0001
        /*0046*/ 	.short	0x0008
        /*0048*/ 	.byte	0x00, 0xf0, 0x21, 0x00


	//----- nvinfo : EIATTR_KPARAM_INFO
	.align		4
.L_247:
        /*004c*/ 	.byte	0x04, 0x17
        /*004e*/ 	.short	(.L_249 - .L_248)
.L_248:
        /*0050*/ 	.word	0x00000000
        /*0054*/ 	.short	0x0000
        /*0056*/ 	.short	0x0000
        /*0058*/ 	.byte	0x00, 0xf0, 0x21, 0x00


	//----- nvinfo : EIATTR_MAXREG_COUNT
	.align		4
.L_249:
        /*005c*/ 	.byte	0x03, 0x1b
        /*005e*/ 	.short	0x00ff


	//----- nvinfo : EIATTR_EXIT_INSTR_OFFSETS
	.align		4
        /*0060*/ 	.byte	0x04, 0x1c
        /*0062*/ 	.short	(.L_251 - .L_250)


	//   ....[0]....
.L_250:
        /*0064*/ 	.word	0x000017b0


	//----- nvinfo : EIATTR_CTAIDZ_USED
	.align		4
.L_251:
        /*0068*/ 	.byte	0x01, 0x04
	.zero		2


	//----- nvinfo : EIATTR_MAX_THREADS
	.align		4
        /*006c*/ 	.byte	0x04, 0x05
        /*006e*/ 	.short	(.L_253 - .L_252)
.L_252:
        /*0070*/ 	.word	0x00000038
        /*0074*/ 	.word	0x00000001
        /*0078*/ 	.word	0x00000001
.L_253:


//--------------------- .nv.info.tvmgen_default_fused_nn_conv2d_add_clip_5_kernel --------------------------
	.section	.nv.info.tvmgen_default_fused_nn_conv2d_add_clip_5_kernel,"",@"SHT_CUDA_INFO"
	.sectionflags	@""
	.align	4


	//----- nvinfo : EIATTR_CUDA_API_VERSION
	.align		4
        /*0000*/ 	.byte	0x04, 0x37
        /*0002*/ 	.short	(.L_255 - .L_254)
.L_254:
        /*0004*/ 	.word	0x0000007e


	//----- nvinfo : EIATTR_SW2861232_WAR
	.align		4
.L_255:
        /*0008*/ 	.byte	0x01, 0x35
	.zero		2


	//----- nvinfo : EIATTR_PARAM_CBANK
	.align		4
        /*000c*/ 	.byte	0x04, 0x0a
        /*000e*/ 	.short	(.L_257 - .L_256)
	.align		4
.L_256:
        /*0010*/ 	.word	index@(.nv.constant0.tvmgen_default_fused_nn_conv2d_add_clip_5_kernel)
        /*0014*/ 	.short	0x0160
        /*0016*/ 	.short	0x0020


	//----- nvinfo : EIATTR_CBANK_PARAM_SIZE
	.align		4
.L_257:
        /*0018*/ 	.byte	0x03, 0x19
        /*001a*/ 	.short	0x0020


	//----- nvinfo : EIATTR_KPARAM_INFO
	.align		4
        /*001c*/ 	.byte	0x04, 0x17
        /*001e*/ 	.short	(.L_259 - .L_258)
.L_258:
        /*0020*/ 	.word	0x00000000
        /*0024*/ 	.short	0x0003
        /*0026*/ 	.short	0x0018
        /*0028*/ 	.byte	0x00, 0xf0, 0x21, 0x00


	//----- nvinfo : EIATTR_KPARAM_INFO
	.align		4
.L_259:
        /*002c*/ 	.byte	0x04, 0x17
        /*002e*/ 	.short	(.L_261 - .L_260)
.L_260:
        /*0030*/ 	.word	0x00000000
        /*0034*/ 	.short	0x0002
        /*0036*/ 	.short	0x0010
        /*0038*/ 	.byte	0x00, 0xf0, 0x21, 0x00


	//----- nvinfo : EIATTR_KPARAM_INFO
	.align		4
.L_261:
        /*003c*/ 	.byte	0x04, 0x17
        /*003e*/ 	.short	(.L_263 - .L_262)
.L_262:
        /*0040*/ 	.word	0x00000000
        /*0044*/ 	.short	0x0001
        /*0046*/ 	.short	0x0008
        /*0048*/ 	.byte	0x00, 0xf0, 0x21, 0x00


	//----- nvinfo : EIATTR_KPARAM_INFO
	.align		4
.L_263:
        /*004c*/ 	.byte	0x04, 0x17
        /*004e*/ 	.short	(.L_265 - .L_264)
.L_264:
        /*0050*/ 	.word	0x00000000
        /*0054*/ 	.short	0x0000
        /*0056*/ 	.short	0x0000
        /*0058*/ 	.byte	0x00, 0xf0, 0x21, 0x00


	//----- nvinfo : EIATTR_MAXREG_COUNT
	.align		4
.L_265:
        /*005c*/ 	.byte	0x03, 0x1b
        /*005e*/ 	.short	0x00ff


	//----- nvinfo : EIATTR_EXIT_INSTR_OFFSETS
	.align		4
        /*0060*/ 	.byte	0x04, 0x1c
        /*0062*/ 	.short	(.L_267 - .L_266)


	//   ....[0]....
.L_266:
        /*0064*/ 	.word	0x000017b0


	//----- nvinfo : EIATTR_CTAIDZ_USED
	.align		4
.L_267:
        /*0068*/ 	.byte	0x01, 0x04
	.zero		2


	//----- nvinfo : EIATTR_MAX_THREADS
	.align		4
        /*006c*/ 	.byte	0x04, 0x05
        /*006e*/ 	.short	(.L_269 - .L_268)
.L_268:
        /*0070*/ 	.word	0x000000e0
        /*0074*/ 	.word	0x00000001
        /*0078*/ 	.word	0x00000001


	//----- nvinfo : EIATTR_CRS_STACK_SIZE
	.align		4
.L_269:
        /*007c*/ 	.byte	0x04, 0x1e
        /*007e*/ 	.short	(.L_271 - .L_270)
.L_270:
        /*0080*/ 	.word	0x00000000
.L_271:


//--------------------- .nv.info.tvmgen_default_fused_nn_conv2d_add_3_kernel --------------------------
	.section	.nv.info.tvmgen_default_fused_nn_conv2d_add_3_kernel,"",@"SHT_CUDA_INFO"
	.sectionflags	@""
	.align	4


	//----- nvinfo : EIATTR_CUDA_API_VERSION
	.align		4
        /*0000*/ 	.byte	0x04, 0x37
        /*0002*/ 	.short	(.L_273 - .L_272)
.L_272:
        /*0004*/ 	.word	0x0000007e


	//----- nvinfo : EIATTR_SW2861232_WAR
	.align		4
.L_273:
        /*0008*/ 	.byte	0x01, 0x35
	.zero		2


	//----- nvinfo : EIATTR_PARAM_CBANK
	.align		4
        /*000c*/ 	.byte	0x04, 0x0a
        /*000e*/ 	.short	(.L_275 - .L_274)
	.align		4
.L_274:
        /*0010*/ 	.word	index@(.nv.constant0.tvmgen_default_fused_nn_conv2d_add_3_kernel)
        /*0014*/ 	.short	0x0160
        /*0016*/ 	.short	0x0020


	//----- nvinfo : EIATTR_CBANK_PARAM_SIZE
	.align		4
.L_275:
        /*0018*/ 	.byte	0x03, 0x19
        /*001a*/ 	.short	0x0020


	//----- nvinfo : EIATTR_KPARAM_INFO
	.align		4
        /*001c*/ 	.byte	0x04, 0x17
        /*001e*/ 	.short	(.L_277 - .L_276)
.L_276:
        /*0020*/ 	.word	0x00000000
        /*0024*/ 	.short	0x0003
        /*0026*/ 	.short	0x0018
        /*0028*/ 	.byte	0x00, 0xf0, 0x21, 0x00


	//----- nvinfo : EIATTR_KPARAM_INFO
	.align		4
.L_277:
        /*002c*/ 	.byte	0x04, 0x17
        /*002e*/ 	.short	(.L_279 - .L_278)
.L_278:
        /*0030*/ 	.word	0x00000000
        /*0034*/ 	.short	0x0002
        /*0036*/ 	.short	0x0010
        /*0038*/ 	.byte	0x00, 0xf0, 0x21, 0x00


	//----- nvinfo : EIATTR_KPARAM_INFO
	.align		4
.L_279:
        /*003c*/ 	.byte	0x04, 0x17
        /*003e*/ 	.short	(.L_281 - .L_280)
.L_280:
        /*0040*/ 	.word	0x00000000
        /*0044*/ 	.short	0x0001
        /*0046*/ 	.short	0x0008
        /*0048*/ 	.byte	0x00, 0xf0, 0x21, 0x00


	//----- nvinfo : EIATTR_KPARAM_INFO
	.align		4
.L_281:
        /*004c*/ 	.byte	0x04, 0x17
        /*004e*/ 	.short	(.L_283 - .L_282)
.L_282:
        /*0050*/ 	.word	0x00000000
        /*0054*/ 	.short	0x0000
        /*0056*/ 	.short	0x0000
        /*0058*/ 	.byte	0x00, 0xf0, 0x21, 0x00


	//----- nvinfo : EIATTR_MAXREG_COUNT
	.align		4
.L_283:
        /*005c*/ 	.byte	0x03, 0x1b
        /*005e*/ 	.short	0x00ff


	//----- nvinfo : EIATTR_EXIT_INSTR_OFFSETS
	.align		4
        /*0060*/ 	.byte	0x04, 0x1c
        /*0062*/ 	.short	(.L_285 - .L_284)


	//   ....[0]....
.L_284:
        /*0064*/ 	.word	0x00001d50


	//----- nvinfo : EIATTR_CTAIDZ_USED
	.align		4
.L_285:
        /*0068*/ 	.byte	0x01, 0x04
	.zero		2


	//----- nvinfo : EIATTR_MAX_THREADS
	.align		4
        /*006c*/ 	.byte	0x04, 0x05
        /*006e*/ 	.short	(.L_287 - .L_286)
.L_286:
        /*0070*/ 	.word	0x00000070
        /*0074*/ 	.word	0x00000001
        /*0078*/ 	.word	0x00000001
.L_287:


//--------------------- .nv.info.tvmgen_default_fused_nn_conv2d_add_clip_kernel --------------------------
	.section	.nv.info.tvmgen_default_fused_nn_conv2d_add_clip_kernel,"",@"SHT_CUDA_INFO"
	.sectionflags	@""
	.align	4


	//----- nvinfo : EIATTR_CUDA_API_VERSION
	.align		4
        /*0000*/ 	.byte	0x04, 0x37
        /*0002*/ 	.short	(.L_289 - .L_288)
.L_288:
        /*0004*/ 	.word	0x0000007e


	//----- nvinfo : EIATTR_SW2861232_WAR
	.align		4
.L_289:
        /*0008*/ 	.byte	0x01, 0x35
	.zero		2


	//----- nvinfo : EIATTR_PARAM_CBANK
	.align		4
        /*000c*/ 	.byte	0x04, 0x0a
        /*000e*/ 	.short	(.L_291 - .L_290)
	.align		4
.L_290:
        /*0010*/ 	.word	index@(.nv.constant0.tvmgen_default_fused_nn_conv2d_add_clip_kernel)
        /*0014*/ 	.short	0x0160
        /*0016*/ 	.short	0x0020


	//----- nvinfo : EIATTR_CBANK_PARAM_SIZE
	.align		4
.L_291:
        /*0018*/ 	.byte	0x03, 0x19
        /*001a*/ 	.short	0x0020


	//----- nvinfo : EIATTR_KPARAM_INFO
	.align		4
        /*001c*/ 	.byte	0x04, 0x17
        /*001e*/ 	.short	(.L_293 - .L_292)
.L_292:
        /*0020*/ 	.word	0x00000000
        /*0024*/ 	.short	0x0003
        /*0026*/ 	.short	0x0018
        /*0028*/ 	.byte	0x00, 0xf0, 0x21, 0x00


	//----- nvinfo : EIATTR_KPARAM_INFO
	.align		4
.L_293:
        /*002c*/ 	.byte	0x04, 0x17
        /*002e*/ 	.short	(.L_295 - .L_294)
.L_294:
        /*0030*/ 	.word	0x00000000
        /*0034*/ 	.short	0x0002
        /*0036*/ 	.short	0x0010
        /*0038*/ 	.byte	0x00, 0xf0, 0x21, 0x00


	//----- nvinfo : EIATTR_KPARAM_INFO
	.align		4
.L_295:
        /*003c*/ 	.byte	0x04, 0x17
        /*003e*/ 	.short	(.L_297 - .L_296)
.L_296:
        /*0040*/ 	.word	0x00000000
        /*0044*/ 	.short	0x0001
        /*0046*/ 	.short	0x0008
        /*0048*/ 	.byte	0x00, 0xf0, 0x21, 0x00


	//----- nvinfo : EIATTR_KPARAM_INFO
	.align		4
.L_297:
        /*004c*/ 	.byte	0x04, 0x17
        /*004e*/ 	.short	(.L_299 - .L_298)
.L_298:
        /*0050*/ 	.word	0x00000000
        /*0054*/ 	.short	0x0000
        /*0056*/ 	.short	0x0000
        /*0058*/ 	.byte	0x00, 0xf0, 0x21, 0x00


	//----- nvinfo : EIATTR_MAXREG_COUNT
	.align		4
.L_299:
        /*005c*/ 	.byte	0x03, 0x1b
        /*005e*/ 	.short	0x00ff


	//----- nvinfo : EIATTR_EXIT_INSTR_OFFSETS
	.align		4
        /*0060*/ 	.byte	0x04, 0x1c
        /*0062*/ 	.short	(.L_301 - .L_300)


	//   ....[0]....
.L_300:
        /*0064*/ 	.word	0x00001980


	//----- nvinfo : EIATTR_MAX_THREADS
	.align		4
.L_301:
        /*0068*/ 	.byte	0x04, 0x05
        /*006a*/ 	.short	(.L_303 - .L_302)
.L_302:
        /*006c*/ 	.word	0x00000080
        /*0070*/ 	.word	0x00000001
        /*0074*/ 	.word	0x00000001


	//----- nvinfo : EIATTR_CRS_STACK_SIZE
	.align		4
.L_303:
        /*0078*/ 	.byte	0x04, 0x1e
        /*007a*/ 	.short	(.L_305 - .L_304)
.L_304:
        /*007c*/ 	.word	0x00000000
.L_305:


//--------------------- .nv.info.tvmgen_default_fused_nn_conv2d_add_clip_1_kernel --------------------------
	.section	.nv.info.tvmgen_default_fused_nn_conv2d_add_clip_1_kernel,"",@"SHT_CUDA_INFO"
	.sectionflags	@""
	.align	4


	//----- nvinfo : EIATTR_CUDA_API_VERSION
	.align		4
        /*0000*/ 	.byte	0x04, 0x37
        /*0002*/ 	.short	(.L_307 - .L_306)
.L_306:
        /*0004*/ 	.word	0x0000007e


	//----- nvinfo : EIATTR_SW2861232_WAR
	.align		4
.L_307:
        /*0008*/ 	.byte	0x01, 0x35
	.zero		2


	//----- nvinfo : EIATTR_PARAM_CBANK
	.align		4
        /*000c*/ 	.byte	0x04, 0x0a
        /*000e*/ 	.short	(.L_309 - .L_308)
	.align		4
.L_308:
        /*0010*/ 	.word	index@(.nv.constant0.tvmgen_default_fused_nn_conv2d_add_clip_1_kernel)
        /*0014*/ 	.short	0x0160
        /*0016*/ 	.short	0x0020


	//----- nvinfo : EIATTR_CBANK_PARAM_SIZE
	.align		4
.L_309:
        /*0018*/ 	.byte	0x03, 0x19
        /*001a*/ 	.short	0x0020


	//----- nvinfo : EIATTR_KPARAM_INFO
	.align		4
        /*001c*/ 	.byte	0x04, 0x17
        /*001e*/ 	.short	(.L_311 - .L_310)
.L_310:
        /*0020*/ 	.word	0x00000000
        /*0024*/ 	.short	0x0003
        /*0026*/ 	.short	0x0018
        /*0028*/ 	.byte	0x00, 0xf0, 0x21, 0x00


	//----- nvinfo : EIATTR_KPARAM_INFO
	.align		4
.L_311:
        /*002c*/ 	.byte	0x04, 0x17
        /*002e*/ 	.short	(.L_313 - .L_312)
.L_312:
        /*0030*/ 	.word	0x00000000
        /*0034*/ 	.short	0x0002
        /*0036*/ 	.short	0x0010
        /*0038*/ 	.byte	0x00, 0xf0, 0x21, 0x00


	//----- nvinfo : EIATTR_KPARAM_INFO
	.align		4
.L_313:
        /*003c*/ 	.byte	0x04, 0x17
        /*003e*/ 	.short	(.L_315 - .L_314)
.L_314:
        /*0040*/ 	.word	0x00000000
        /*0044*/ 	.short	0x0001
        /*0046*/ 	.short	0x0008
        /*0048*/ 	.byte	0x00, 0xf0, 0x21, 0x00


	//----- nvinfo : EIATTR_KPARAM_INFO
	.align		4
.L_315:
        /*004c*/ 	.byte	0x04, 0x17
        /*004e*/ 	.short	(.L_317 - .L_316)
.L_316:
        /*0050*/ 	.word	0x00000000
        /*0054*/ 	.short	0x0000
        /*0056*/ 	.short	0x0000
        /*0058*/ 	.byte	0x00, 0xf0, 0x21, 0x00


	//----- nvinfo : EIATTR_MAXREG_COUNT
	.align		4
.L_317:
        /*005c*/ 	.byte	0x03, 0x1b
        /*005e*/ 	.short	0x00ff


	//----- nvinfo : EIATTR_EXIT_INSTR_OFFSETS
	.align		4
        /*0060*/ 	.byte	0x04, 0x1c
        /*0062*/ 	.short	(.L_319 - .L_318)


	//   ....[0]....
.L_318:
        /*0064*/ 	.word	0x000019f0


	//----- nvinfo : EIATTR_CTAIDZ_USED
	.align		4
.L_319:
        /*0068*/ 	.byte	0x01, 0x04
	.zero		2


	//----- nvinfo : EIATTR_MAX_THREADS
	.align		4
        /*006c*/ 	.byte	0x04, 0x05
        /*006e*/ 	.short	(.L_321 - .L_320)
.L_320:
        /*0070*/ 	.word	0x000000e0
        /*0074*/ 	.word	0x00000001
        /*0078*/ 	.word	0x00000001


	//----- nvinfo : EIATTR_CRS_STACK_SIZE
	.align		4
.L_321:
        /*007c*/ 	.byte	0x04, 0x1e
        /*007e*/ 	.short	(.L_323 - .L_322)
.L_322:
        /*0080*/ 	.word	0x00000000
.L_323:


//--------------------- .nv.info.tvmgen_default_fused_nn_conv2d_add_clip_11_kernel --------------------------
	.section	.nv.info.tvmgen_default_fused_nn_conv2d_add_clip_11_kernel,"",@"SHT_CUDA_INFO"
	.sectionflags	@""
	.align	4


	//----- nvinfo : EIATTR_CUDA_API_VERSION
	.align		4
        /*0000*/ 	.byte	0x04, 0x37
        /*0002*/ 	.short	(.L_325 - .L_324)
.L_324:
        /*0004*/ 	.word	0x0000007e


	//----- nvinfo : EIATTR_SW2861232_WAR
	.align		4
.L_325:
        /*0008*/ 	.byte	0x01, 0x35
	.zero		2


	//----- nvinfo : EIATTR_PARAM_CBANK
	.align		4
        /*000c*/ 	.byte	0x04, 0x0a
        /*000e*/ 	.short	(.L_327 - .L_326)
	.align		4
.L_326:
        /*0010*/ 	.word	index@(.nv.constant0.tvmgen_default_fused_nn_conv2d_add_clip_11_kernel)
        /*0014*/ 	.short	0x0160
        /*0016*/ 	.short	0x0020


	//----- nvinfo : EIATTR_CBANK_PARAM_SIZE
	.align		4
.L_327:
        /*0018*/ 	.byte	0x03, 0x19
        /*001a*/ 	.short	0x0020


	//----- nvinfo : EIATTR_KPARAM_INFO
	.align		4
        /*001c*/ 	.byte	0x04, 0x17
        /*001e*/ 	.short	(.L_329 - .L_328)
.L_328:
        /*0020*/ 	.word	0x00000000
        /*0024*/ 	.short	0x0003
        /*0026*/ 	.short	0x0018
        /*0028*/ 	.byte	0x00, 0xf0, 0x21, 0x00


	//----- nvinfo : EIATTR_KPARAM_INFO
	.align		4
.L_329:
        /*002c*/ 	.byte	0x04, 0x17
        /*002e*/ 	.short	(.L_331 - .L_330)
.L_330:
        /*0030*/ 	.word	0x00000000
        /*0034*/ 	.short	0x0002
        /*0036*/ 	.short	0x0010
        /*0038*/ 	.byte	0x00, 0xf0, 0x21, 0x00


	//----- nvinfo : EIATTR_KPARAM_INFO
	.align		4
.L_331:
        /*003c*/ 	.byte	0x04, 0x17
        /*003e*/ 	.short	(.L_333 - .L_332)
.L_332:
        /*0040*/ 	.word	0x00000000
        /*0044*/ 	.short	0x0001
        /*0046*/ 	.short	0x0008
        /*0048*/ 	.byte	0x00, 0xf0, 0x21, 0x00


	//----- nvinfo : EIATTR_KPARAM_INFO
	.align		4
.L_333:
        /*004c*/ 	.byte	0x04, 0x17
        /*004e*/ 	.short	(.L_335 - .L_334)
.L_334:
        /*0050*/ 	.word	0x00000000
        /*0054*/ 	.short	0x0000
        /*0056*/ 	.short	0x0000
        /*0058*/ 	.byte	0x00, 0xf0, 0x21, 0x00


	//----- nvinfo : EIATTR_MAXREG_COUNT
	.align		4
.L_335:
        /*005c*/ 	.byte	0x03, 0x1b
        /*005e*/ 	.short	0x00ff


	//----- nvinfo : EIATTR_EXIT_INSTR_OFFSETS
	.align		4
        /*0060*/ 	.byte	0x04, 0x1c
        /*0062*/ 	.short	(.L_337 - .L_336)


	//   ....[0]....
.L_336:
        /*0064*/ 	.word	0x00001840


	//----- nvinfo : EIATTR_CTAIDZ_USED
	.align		4
.L_337:
        /*0068*/ 	.byte	0x01, 0x04
	.zero		2


	//----- nvinfo : EIATTR_MAX_THREADS
	.align		4
        /*006c*/ 	.byte	0x04, 0x05
        /*006e*/ 	.short	(.L_339 - .L_338)
.L_338:
        /*0070*/ 	.word	0x0000001c
        /*0074*/ 	.word	0x00000001
        /*0078*/ 	.word	0x00000001


	//----- nvinfo : EIATTR_CRS_STACK_SIZE
	.align		4
.L_339:
        /*007c*/ 	.byte	0x04, 0x1e
        /*007e*/ 	.short	(.L_341 - .L_340)
.L_340:
        /*0080*/ 	.word	0x00000000
.L_341:


//--------------------- .nv.info.tvmgen_default_fused_nn_conv2d_add_clip_14_kernel --------------------------
	.section	.nv.info.tvmgen_default_fused_nn_conv2d_add_clip_14_kernel,"",@"SHT_CUDA_INFO"
	.sectionflags	@""
	.align	4


	//----- nvinfo : EIATTR_CUDA_API_VERSION
	.align		4
        /*0000*/ 	.byte	0x04, 0x37
        /*0002*/ 	.short	(.L_343 - .L_342)
.L_342:
        /*0004*/ 	.word	0x0000007e


	//----- nvinfo : EIATTR_SW2861232_WAR
	.align		4
.L_343:
        /*0008*/ 	.byte	0x01, 0x35
	.zero		2


	//----- nvinfo : EIATTR_PARAM_CBANK
	.align		4
        /*000c*/ 	.byte	0x04, 0x0a
        /*000e*/ 	.short	(.L_345 - .L_344)
	.align		4
.L_344:
        /*0010*/ 	.word	index@(.nv.constant0.tvmgen_default_fused_nn_conv2d_add_clip_14_kernel)
        /*0014*/ 	.short	0x0160
        /*0016*/ 	.short	0x0020


	//----- nvinfo : EIATTR_CBANK_PARAM_SIZE
	.align		4
.L_345:
        /*0018*/ 	.byte	0x03, 0x19
        /*001a*/ 	.short	0x0020


	//----- nvinfo : EIATTR_KPARAM_INFO
	.align		4
        /*001c*/ 	.byte	0x04, 0x17
        /*001e*/ 	.short	(.L_347 - .L_346)
.L_346:
        /*0020*/ 	.word	0x00000000
        /*0024*/ 	.short	0x0003
        /*0026*/ 	.short	0x0018
        /*0028*/ 	.byte	0x00, 0xf0, 0x21, 0x00


	//----- nvinfo : EIATTR_KPARAM_INFO
	.align		4
.L_347:
        /*002c*/ 	.byte	0x04, 0x17
        /*002e*/ 	.short	(.L_349 - .L_348)
.L_348:
        /*0030*/ 	.word	0x00000000
        /*0034*/ 	.short	0x0002
        /*0036*/ 	.short	0x0010
        /*0038*/ 	.byte	0x00, 0xf0, 0x21, 0x00


	//----- nvinfo : EIATTR_KPARAM_INFO
	.align		4
.L_349:
        /*003c*/ 	.byte	0x04, 0x17
        /*003e*/ 	.short	(.L_351 - .L_350)
.L_350:
        /*0040*/ 	.word	0x00000000
        /*0044*/ 	.short	0x0001
        /*0046*/ 	.short	0x0008
        /*0048*/ 	.byte	0x00, 0xf0, 0x21, 0x00


	//----- nvinfo : EIATTR_KPARAM_INFO
	.align		4
.L_351:
        /*004c*/ 	.byte	0x04, 0x17
        /*004e*/ 	.short	(.L_353 - .L_352)
.L_352:
        /*0050*/ 	.word	0x00000000
        /*0054*/ 	.short	0x0000
        /*0056*/ 	.short	0x0000
        /*0058*/ 	.byte	0x00, 0xf0, 0x21, 0x00


	//----- nvinfo : EIATTR_MAXREG_COUNT
	.align		4
.L_353:
        /*005c*/ 	.byte	0x03, 0x1b
        /*005e*/ 	.short	0x00ff


	//----- nvinfo : EIATTR_EXIT_INSTR_OFFSETS
	.align		4
        /*0060*/ 	.byte	0x04, 0x1c
        /*0062*/ 	.short	(.L_355 - .L_354)


	//   ....[0]....
.L_354:
        /*0064*/ 	.word	0x00000db0


	//----- nvinfo : EIATTR_CTAIDZ_USED
	.align		4
.L_355:
        /*0068*/ 	.byte	0x01, 0x04
	.zero		2


	//----- nvinfo : EIATTR_MAX_THREADS
	.align		4
        /*006c*/ 	.byte	0x04, 0x05
        /*006e*/ 	.short	(.L_357 - .L_356)
.L_356:
        /*0070*/ 	.word	0x00000054
        /*0074*/ 	.word	0x00000001
        /*0078*/ 	.word	0x00000001


	//----- nvinfo : EIATTR_CRS_STACK_SIZE
	.align		4
.L_357:
        /*007c*/ 	.byte	0x04, 0x1e
        /*007e*/ 	.short	(.L_359 - .L_358)
.L_358:
        /*0080*/ 	.word	0x00000000
.L_359:


//--------------------- .nv.info.tvmgen_default_fused_nn_conv2d_add_add_kernel --------------------------
	.section	.nv.info.tvmgen_default_fused_nn_conv2d_add_add_kernel,"",@"SHT_CUDA_INFO"
	.sectionflags	@""
	.align	4


	//----- nvinfo : EIATTR_CUDA_API_VERSION
	.align		4
        /*0000*/ 	.byte	0x04, 0x37
        /*0002*/ 	.short	(.L_361 - .L_360)
.L_360:
        /*0004*/ 	.word	0x0000007e


	//----- nvinfo : EIATTR_SW2861232_WAR
	.align		4
.L_361:
        /*0008*/ 	.byte	0x01, 0x35
	.zero		2


	//----- nvinfo : EIATTR_PARAM_CBANK
	.align		4
        /*000c*/ 	.byte	0x04, 0x0a
        /*000e*/ 	.short	(.L_363 - .L_362)
	.align		4
.L_362:
        /*0010*/ 	.word	index@(.nv.constant0.tvmgen_default_fused_nn_conv2d_add_add_kernel)
        /*0014*/ 	.short	0x0160
        /*0016*/ 	.short	0x0028


	//----- nvinfo : EIATTR_CBANK_PARAM_SIZE
	.align		4
.L_363:
        /*0018*/ 	.byte	0x03, 0x19
        /*001a*/ 	.short	0x0028


	//----- nvinfo : EIATTR_KPARAM_INFO
	.align		4
        /*001c*/ 	.byte	0x04, 0x17
        /*001e*/ 	.short	(.L_365 - .L_364)
.L_364:
        /*0020*/ 	.word	0x00000000
        /*0024*/ 	.short	0x0004
        /*0026*/ 	.short	0x0020
        /*0028*/ 	.byte	0x00, 0xf0, 0x21, 0x00


	//----- nvinfo : EIATTR_KPARAM_INFO
	.align		4
.L_365:
        /*002c*/ 	.byte	0x04, 0x17
        /*002e*/ 	.short	(.L_367 - .L_366)
.L_366:
        /*0030*/ 	.word	0x00000000
        /*0034*/ 	.short	0x0003
        /*0036*/ 	.short	0x0018
        /*0038*/ 	.byte	0x00, 0xf0, 0x21, 0x00


	//----- nvinfo : EIATTR_KPARAM_INFO
	.align		4
.L_367:
        /*003c*/ 	.byte	0x04, 0x17
        /*003e*/ 	.short	(.L_369 - .L_368)
.L_368:
        /*0040*/ 	.word	0x00000000
        /*0044*/ 	.short	0x0002
        /*0046*/ 	.short	0x0010
        /*0048*/ 	.byte	0x00, 0xf0, 0x21, 0x00


	//----- nvinfo : EIATTR_KPARAM_INFO
	.align		4
.L_369:
        /*004c*/ 	.byte	0x04, 0x17
        /*004e*/ 	.short	(.L_371 - .L_370)
.L_370:
        /*0050*/ 	.word	0x00000000
        /*0054*/ 	.short	0x0001
        /*0056*/ 	.short	0x0008
        /*0058*/ 	.byte	0x00, 0xf0, 0x21, 0x00


	//----- nvinfo : EIATTR_KPARAM_INFO
	.align		4
.L_371:
        /*005c*/ 	.byte	0x04, 0x17
        /*005e*/ 	.short	(.L_373 - .L_372)
.L_372:
        /*0060*/ 	.word	0x00000000
        /*0064*/ 	.short	0x0000
        /*0066*/ 	.short	0x0000
        /*0068*/ 	.byte	0x00, 0xf0, 0x21, 0x00


	//----- nvinfo : EIATTR_MAXREG_COUNT
	.align		4
.L_373:
        /*006c*/ 	.byte	0x03, 0x1b
        /*006e*/ 	.short	0x00ff


	//----- nvinfo : EIATTR_EXIT_INSTR_OFFSETS
	.align		4
        /*0070*/ 	.byte	0x04, 0x1c
        /*0072*/ 	.short	(.L_375 - .L_374)


	//   ....[0]....
.L_374:
        /*0074*/ 	.word	0x00000f70


	//----- nvinfo : EIATTR_MAX_THREADS
	.align		4
.L_375:
        /*0078*/ 	.byte	0x04, 0x05
        /*007a*/ 	.short	(.L_377 - .L_376)
.L_376:
        /*007c*/ 	.word	0x000000e0
        /*0080*/ 	.word	0x00000001
        /*0084*/ 	.word	0x00000001
.L_377:


//--------------------- .nv.info.tvmgen_default_fused_nn_global_avg_pool2d_kernel_1 --------------------------
	.section	.nv.info.tvmgen_default_fused_nn_global_avg_pool2d_kernel_1,"",@"SHT_CUDA_INFO"
	.sectionflags	@""
	.align	4


	//----- nvinfo : EIATTR_CUDA_API_VERSION
	.align		4
        /*0000*/ 	.byte	0x04, 0x37
        /*0002*/ 	.short	(.L_379 - .L_378)
.L_378:
        /*0004*/ 	.word	0x0000007e


	//----- nvinfo : EIATTR_SW2861232_WAR
	.align		4
.L_379:
        /*0008*/ 	.byte	0x01, 0x35
	.zero		2


	//----- nvinfo : EIATTR_PARAM_CBANK
	.align		4
        /*000c*/ 	.byte	0x04, 0x0a
        /*000e*/ 	.short	(.L_381 - .L_380)
	.align		4
.L_380:
        /*0010*/ 	.word	index@(.nv.constant0.tvmgen_default_fused_nn_global_avg_pool2d_kernel_1)
        /*0014*/ 	.short	0x0160
        /*0016*/ 	.short	0x0010


	//----- nvinfo : EIATTR_CBANK_PARAM_SIZE
	.align		4
.L_381:
        /*0018*/ 	.byte	0x03, 0x19
        /*001a*/ 	.short	0x0010


	//----- nvinfo : EIATTR_KPARAM_INFO
	.align		4
        /*001c*/ 	.byte	0x04, 0x17
        /*001e*/ 	.short	(.L_383 - .L_382)
.L_382:
        /*0020*/ 	.word	0x00000000
        /*0024*/ 	.short	0x0001
        /*0026*/ 	.short	0x0008
        /*0028*/ 	.byte	0x00, 0xf0, 0x21, 0x00


	//----- nvinfo : EIATTR_KPARAM_INFO
	.align		4
.L_383:
        /*002c*/ 	.byte	0x04, 0x17
        /*002e*/ 	.short	(.L_385 - .L_384)
.L_384:
        /*0030*/ 	.word	0x00000000
        /*0034*/ 	.short	0x0000
        /*0036*/ 	.short	0x0000
        /*0038*/ 	.byte	0x00, 0xf0, 0x21, 0x00


	//----- nvinfo : EIATTR_MAXREG_COUNT
	.align		4
.L_385:
        /*003c*/ 	.byte	0x03, 0x1b
        /*003e*/ 	.short	0x0040


	//----- nvinfo : EIATTR_EXIT_INSTR_OFFSETS
	.align		4
        /*0040*/ 	.byte	0x04, 0x1c
        /*0042*/ 	.short	(.L_387 - .L_386)


	//   ....[0]....
.L_386:
        /*0044*/ 	.word	0x00000060


	//   ....[1]....
        /*0048*/ 	.word	0x000000f0


	//----- nvinfo : EIATTR_MAX_THREADS
	.align		4
.L_387:
        /*004c*/ 	.byte	0x04, 0x05
        /*004e*/ 	.short	(.L_389 - .L_388)
.L_388:
        /*0050*/ 	.word	0x00000400
        /*0054*/ 	.word	0x00000001
        /*0058*/ 	.word	0x00000001
.L_389:


//--------------------- .nv.info.tvmgen_default_fused_nn_global_avg_pool2d_kernel --------------------------
	.section	.nv.info.tvmgen_default_fused_nn_global_avg_pool2d_kernel,"",@"SHT_CUDA_INFO"
	.sectionflags	@""
	.align	4


	//----- nvinfo : EIATTR_CUDA_API_VERSION
	.align		4
        /*0000*/ 	.byte	0x04, 0x37
        /*0002*/ 	.short	(.L_391 - .L_390)
.L_390:
        /*0004*/ 	.word	0x0000007e


	//----- nvinfo : EIATTR_SW2861232_WAR
	.align		4
.L_391:
        /*0008*/ 	.byte	0x01, 0x35
	.zero		2


	//----- nvinfo : EIATTR_PARAM_CBANK
	.align		4
        /*000c*/ 	.byte	0x04, 0x0a
        /*000e*/ 	.short	(.L_393 - .L_392)
	.align		4
.L_392:
        /*0010*/ 	.word	index@(.nv.constant0.tvmgen_default_fused_nn_global_avg_pool2d_kernel)
        /*0014*/ 	.short	0x0160
        /*0016*/ 	.short	0x0010


	//----- nvinfo : EIATTR_CBANK_PARAM_SIZE
	.align		4
.L_393:
        /*0018*/ 	.byte	0x03, 0x19
        /*001a*/ 	.short	0x0010


	//----- nvinfo : EIATTR_KPARAM_INFO
	.align		4
        /*001c*/ 	.byte	0x04, 0x17
        /*001e*/ 	.short	(.L_395 - .L_394)
.L_394:
        /*0020*/ 	.word	0x00000000
        /*0024*/ 	.short	0x0001
        /*0026*/ 	.short	0x0008
        /*0028*/ 	.byte	0x00, 0xf0, 0x21, 0x00


	//----- nvinfo : EIATTR_KPARAM_INFO
	.align		4
.L_395:
        /*002c*/ 	.byte	0x04, 0x17
        /*002e*/ 	.short	(.L_397 - .L_396)
.L_396:
        /*0030*/ 	.word	0x00000000
        /*0034*/ 	.short	0x0000
        /*0036*/ 	.short	0x0000
        /*0038*/ 	.byte	0x00, 0xf0, 0x21, 0x00


	//----- nvinfo : EIATTR_MAXREG_COUNT
	.align		4
.L_397:
        /*003c*/ 	.byte	0x03, 0x1b
        /*003e*/ 	.short	0x0040


	//----- nvinfo : EIATTR_COOP_GROUP_MASK_REGIDS
	.align		4
        /*0040*/ 	.byte	0x04, 0x29
        /*0042*/ 	.short	(.L_399 - .L_398)


	//   ....[0]....
.L_398:
        /*0044*/ 	.word	0x05000007


	//   ....[1]....
        /*0048*/ 	.word	0x05000007


	//   ....[2]....
        /*004c*/ 	.word	0x05000007


	//   ....[3]....
        /*0050*/ 	.word	0x05000007


	//   ....[4]....
        /*0054*/ 	.word	0x05000007


	//   ....[5]....
        /*0058*/ 	.word	0x05000007


	//----- nvinfo : EIATTR_COOP_GROUP_INSTR_OFFSETS
	.align		4
.L_399:
        /*005c*/ 	.byte	0x04, 0x28
        /*005e*/ 	.short	(.L_401 - .L_400)


	//   ....[0]....
.L_400:
        /*0060*/ 	.word	0x00000120


	//   ....[1]....
        /*0064*/ 	.word	0x00000140


	//   ....[2]....
        /*0068*/ 	.word	0x00000160


	//   ....[3]....
        /*006c*/ 	.word	0x00000190


	//   ....[4]....
        /*0070*/ 	.word	0x000001b0


	//   ....[5]....
        /*0074*/ 	.word	0x000001d0


	//----- nvinfo : EIATTR_EXIT_INSTR_OFFSETS
	.align		4
.L_401:
        /*0078*/ 	.byte	0x04, 0x1c
        /*007a*/ 	.short	(.L_403 - .L_402)


	//   ....[0]....
.L_402:
        /*007c*/ 	.word	0x000001e0


	//   ....[1]....
        /*0080*/ 	.word	0x00000220


	//----- nvinfo : EIATTR_MAX_THREADS
	.align		4
.L_403:
        /*0084*/ 	.byte	0x04, 0x05
        /*0086*/ 	.short	(.L_405 - .L_404)
.L_404:
        /*0088*/ 	.word	0x00000400
        /*008c*/ 	.word	0x00000001
        /*0090*/ 	.word	0x00000001
.L_405:


//--------------------- .nv.info.tvmgen_default_fused_nn_conv2d_add_clip_3_kernel --------------------------
	.section	.nv.info.tvmgen_default_fused_nn_conv2d_add_clip_3_kernel,"",@"SHT_CUDA_INFO"
	.sectionflags	@""
	.align	4


	//----- nvinfo : EIATTR_CUDA_API_VERSION
	.align		4
        /*0000*/ 	.byte	0x04, 0x37
        /*0002*/ 	.short	(.L_407 - .L_406)
.L_406:
        /*0004*/ 	.word	0x0000007e


	//----- nvinfo : EIATTR_SW2861232_WAR
	.align		4
.L_407:
        /*0008*/ 	.byte	0x01, 0x35
	.zero		2


	//----- nvinfo : EIATTR_PARAM_CBANK
	.align		4
        /*000c*/ 	.byte	0x04, 0x0a
        /*000e*/ 	.short	(.L_409 - .L_408)
	.align		4
.L_408:
        /*0010*/ 	.word	index@(.nv.constant0.tvmgen_default_fused_nn_conv2d_add_clip_3_kernel)
        /*0014*/ 	.short	0x0160
        /*0016*/ 	.short	0x0020


	//----- nvinfo : EIATTR_CBANK_PARAM_SIZE
	.align		4
.L_409:
        /*0018*/ 	.byte	0x03, 0x19
        /*001a*/ 	.short	0x0020


	//----- nvinfo : EIATTR_KPARAM_INFO
	.align		4
        /*001c*/ 	.byte	0x04, 0x17
        /*001e*/ 	.short	(.L_411 - .L_410)
.L_410:
        /*0020*/ 	.word	0x00000000
        /*0024*/ 	.short	0x0003
        /*0026*/ 	.short	0x0018
        /*0028*/ 	.byte	0x00, 0xf0, 0x21, 0x00


	//----- nvinfo : EIATTR_KPARAM_INFO
	.align		4
.L_411:
        /*002c*/ 	.byte	0x04, 0x17
        /*002e*/ 	.short	(.L_413 - .L_412)
.L_412:
        /*0030*/ 	.word	0x00000000
        /*0034*/ 	.short	0x0002
        /*0036*/ 	.short	0x0010
        /*0038*/ 	.byte	0x00, 0xf0, 0x21, 0x00


	//----- nvinfo : EIATTR_KPARAM_INFO
	.align		4
.L_413:
        /*003c*/ 	.byte	0x04, 0x17
        /*003e*/ 	.short	(.L_415 - .L_414)
.L_414:
        /*0040*/ 	.word	0x00000000
        /*0044*/ 	.short	0x0001
        /*0046*/ 	.short	0x0008
        /*0048*/ 	.byte	0x00, 0xf0, 0x21, 0x00


	//----- nvinfo : EIATTR_KPARAM_INFO
	.align		4
.L_415:
        /*004c*/ 	.byte	0x04, 0x17
        /*004e*/ 	.short	(.L_417 - .L_416)
.L_416:
        /*0050*/ 	.word	0x00000000
        /*0054*/ 	.short	0x0000
        /*0056*/ 	.short	0x0000
        /*0058*/ 	.byte	0x00, 0xf0, 0x21, 0x00


	//----- nvinfo : EIATTR_MAXREG_COUNT
	.align		4
.L_417:
        /*005c*/ 	.byte	0x03, 0x1b
        /*005e*/ 	.short	0x00ff


	//----- nvinfo : EIATTR_UNUSED_LOAD_BYTE_OFFSET
	.align		4
        /*0060*/ 	.byte	0x04, 0x44
        /*0062*/ 	.short	(.L_419 - .L_418)


	//   ....[0]....
.L_418:
        /*0064*/ 	.word	0x00000f00
        /*0068*/ 	.word	0x0000fff0


	//   ....[1]....
        /*006c*/ 	.word	0x00000f30
        /*0070*/ 	.word	0x00000fff


	//   ....[2]....
        /*0074*/ 	.word	0x00000f50
        /*0078*/ 	.word	0x0000fff0


	//----- nvinfo : EIATTR_EXIT_INSTR_OFFSETS
	.align		4
.L_419:
        /*007c*/ 	.byte	0x04, 0x1c
        /*007e*/ 	.short	(.L_421 - .L_420)


	//   ....[0]....
.L_420:
        /*0080*/ 	.word	0x00001330


	//----- nvinfo : EIATTR_CTAIDZ_USED
	.align		4
.L_421:
        /*0084*/ 	.byte	0x01, 0x04
	.zero		2


	//----- nvinfo : EIATTR_MAX_THREADS
	.align		4
        /*0088*/ 	.byte	0x04, 0x05
        /*008a*/ 	.short	(.L_423 - .L_422)
.L_422:
        /*008c*/ 	.word	0x0000001c
        /*0090*/ 	.word	0x00000001
        /*0094*/ 	.word	0x00000001


	//----- nvinfo : EIATTR_CRS_STACK_SIZE
	.align		4
.L_423:
        /*0098*/ 	.byte	0x04, 0x1e
        /*009a*/ 	.short	(.L_425 - .L_424)
.L_424:
        /*009c*/ 	.word	0x00000000
.L_425:


//--------------------- .nv.info.tvmgen_default_fused_nn_conv2d_add_clip_10_kernel --------------------------
	.section	.nv.info.tvmgen_default_fused_nn_conv2d_add_clip_10_kernel,"",@"SHT_CUDA_INFO"
	.sectionflags	@""
	.align	4


	//----- nvinfo : EIATTR_CUDA_API_VERSION
	.align		4
        /*0000*/ 	.byte	0x04, 0x37
        /*0002*/ 	.short	(.L_427 - .L_426)
.L_426:
        /*0004*/ 	.word	0x0000007e


	//----- nvinfo : EIATTR_SW2861232_WAR
	.align		4
.L_427:
        /*0008*/ 	.byte	0x01, 0x35
	.zero		2


	//----- nvinfo : EIATTR_PARAM_CBANK
	.align		4
        /*000c*/ 	.byte	0x04, 0x0a
        /*000e*/ 	.short	(.L_429 - .L_428)
	.align		4
.L_428:
        /*0010*/ 	.word	index@(.nv.constant0.tvmgen_default_fused_nn_conv2d_add_clip_10_kernel)
        /*0014*/ 	.short	0x0160
        /*0016*/ 	.short	0x0020


	//----- nvinfo : EIATTR_CBANK_PARAM_SIZE
	.align		4
.L_429:
        /*0018*/ 	.byte	0x03, 0x19
        /*001a*/ 	.short	0x0020


	//----- nvinfo : EIATTR_KPARAM_INFO
	.align		4
        /*001c*/ 	.byte	0x04, 0x17
        /*001e*/ 	.short	(.L_431 - .L_430)
.L_430:
        /*0020*/ 	.word	0x00000000
        /*0024*/ 	.short	0x0003
        /*0026*/ 	.short	0x0018
        /*0028*/ 	.byte	0x00, 0xf0, 0x21, 0x00


	//----- nvinfo : EIATTR_KPARAM_INFO
	.align		4
.L_431:
        /*002c*/ 	.byte	0x04, 0x17
        /*002e*/ 	.short	(.L_433 - .L_432)
.L_432:
        /*0030*/ 	.word	0x00000000
        /*0034*/ 	.short	0x0002
        /*0036*/ 	.short	0x0010
        /*0038*/ 	.byte	0x00, 0xf0, 0x21, 0x00


	//----- nvinfo : EIATTR_KPARAM_INFO
	.align		4
.L_433:
        /*003c*/ 	.byte	0x04, 0x17
        /*003e*/ 	.short	(.L_435 - .L_434)
.L_434:
        /*0040*/ 	.word	0x00000000
        /*0044*/ 	.short	0x0001
        /*0046*/ 	.short	0x0008
        /*0048*/ 	.byte	0x00, 0xf0, 0x21, 0x00


	//----- nvinfo : EIATTR_KPARAM_INFO
	.align		4
.L_435:
        /*004c*/ 	.byte	0x04, 0x17
        /*004e*/ 	.short	(.L_437 - .L_436)
.L_436:
        /*0050*/ 	.word	0x00000000
        /*0054*/ 	.short	0x0000
        /*0056*/ 	.short	0x0000
        /*0058*/ 	.byte	0x00, 0xf0, 0x21, 0x00


	//----- nvinfo : EIATTR_MAXREG_COUNT
	.align		4
.L_437:
        /*005c*/ 	.byte	0x03, 0x1b
        /*005e*/ 	.short	0x00ff


	//----- nvinfo : EIATTR_EXIT_INSTR_OFFSETS
	.align		4
        /*0060*/ 	.byte	0x04, 0x1c
        /*0062*/ 	.short	(.L_439 - .L_438)


	//   ....[0]....
.L_438:
        /*0064*/ 	.word	0x00002330


	//----- nvinfo : EIATTR_CTAIDZ_USED
	.align		4
.L_439:
        /*0068*/ 	.byte	0x01, 0x04
	.zero		2


	//----- nvinfo : EIATTR_MAX_THREADS
	.align		4
        /*006c*/ 	.byte	0x04, 0x05
        /*006e*/ 	.short	(.L_441 - .L_440)
.L_440:
        /*0070*/ 	.word	0x0000001c
        /*0074*/ 	.word	0x00000001
        /*0078*/ 	.word	0x00000001
.L_441:


//--------------------- .nv.info.tvmgen_default_fused_nn_conv2d_add_clip_2_kernel --------------------------
	.section	.nv.info.tvmgen_default_fused_nn_conv2d_add_clip_2_kernel,"",@"SHT_CUDA_INFO"
	.sectionflags	@""
	.align	4


	//----- nvinfo : EIATTR_CUDA_API_VERSION
	.align		4
        /*0000*/ 	.byte	0x04, 0x37
        /*0002*/ 	.short	(.L_443 - .L_442)
.L_442:
        /*0004*/ 	.word	0x0000007e


	//----- nvinfo : EIATTR_SW2861232_WAR
	.align		4
.L_443:
        /*0008*/ 	.byte	0x01, 0x35
	.zero		2


	//----- nvinfo : EIATTR_PARAM_CBANK
	.align		4
        /*000c*/ 	.byte	0x04, 0x0a
        /*000e*/ 	.short	(.L_445 - .L_444)
	.align		4
.L_444:
        /*0010*/ 	.word	index@(.nv.constant0.tvmgen_default_fused_nn_conv2d_add_clip_2_kernel)
        /*0014*/ 	.short	0x0160
        /*0016*/ 	.short	0x0020


	//----- nvinfo : EIATTR_CBANK_PARAM_SIZE
	.align		4
.L_445:
        /*0018*/ 	.byte	0x03, 0x19
        /*001a*/ 	.short	0x0020


	//----- nvinfo : EIATTR_KPARAM_INFO
	.align		4
        /*001c*/ 	.byte	0x04, 0x17
        /*001e*/ 	.short	(.L_447 - .L_446)
.L_446:
        /*0020*/ 	.word	0x00000000
        /*0024*/ 	.short	0x0003
        /*0026*/ 	.short	0x0018
        /*0028*/ 	.byte	0x00, 0xf0, 0x21, 0x00


	//----- nvinfo : EIATTR_KPARAM_INFO
	.align		4
.L_447:
        /*002c*/ 	.byte	0x04, 0x17
        /*002e*/ 	.short	(.L_449 - .L_448)
.L_448:
        /*0030*/ 	.word	0x00000000
        /*0034*/ 	.short	0x0002
        /*0036*/ 	.short	0x0010
        /*0038*/ 	.byte	0x00, 0xf0, 0x21, 0x00


	//----- nvinfo : EIATTR_KPARAM_INFO
	.align		4
.L_449:
        /*003c*/ 	.byte	0x04, 0x17
        /*003e*/ 	.short	(.L_451 - .L_450)
.L_450:
        /*0040*/ 	.word	0x00000000
        /*0044*/ 	.short	0x0001
        /*0046*/ 	.short	0x0008
        /*0048*/ 	.byte	0x00, 0xf0, 0x21, 0x00


	//----- nvinfo : EIATTR_KPARAM_INFO
	.align		4
.L_451:
        /*004c*/ 	.byte	0x04, 0x17
        /*004e*/ 	.short	(.L_453 - .L_452)
.L_452:
        /*0050*/ 	.word	0x00000000
        /*0054*/ 	.short	0x0000
        /*0056*/ 	.short	0x0000
        /*0058*/ 	.byte	0x00, 0xf0, 0x21, 0x00


	//----- nvinfo : EIATTR_MAXREG_COUNT
	.align		4
.L_453:
        /*005c*/ 	.byte	0x03, 0x1b
        /*005e*/ 	.short	0x00ff


	//----- nvinfo : EIATTR_EXIT_INSTR_OFFSETS
	.align		4
        /*0060*/ 	.byte	0x04, 0x1c
        /*0062*/ 	.short	(.L_455 - .L_454)


	//   ....[0]....
.L_454:
        /*0064*/ 	.word	0x00001590


	//----- nvinfo : EIATTR_MAX_THREADS
	.align		4
.L_455:
        /*0068*/ 	.byte	0x04, 0x05
        /*006a*/ 	.short	(.L_457 - .L_456)
.L_456:
        /*006c*/ 	.word	0x00000100
        /*0070*/ 	.word	0x00000001
        /*0074*/ 	.word	0x00000001
.L_457:


//--------------------- .nv.info.tvmgen_default_fused_nn_conv2d_add_clip_17_kernel --------------------------
	.section	.nv.info.tvmgen_default_fused_nn_conv2d_add_clip_17_kernel,"",@"SHT_CUDA_INFO"
	.sectionflags	@""
	.align	4


	//----- nvinfo : EIATTR_CUDA_API_VERSION
	.align		4
        /*0000*/ 	.byte	0x04, 0x37
        /*0002*/ 	.short	(.L_459 - .L_458)
.L_458:
        /*0004*/ 	.word	0x0000007e


	//----- nvinfo : EIATTR_SW2861232_WAR
	.align		4
.L_459:
        /*0008*/ 	.byte	0x01, 0x35
	.zero		2


	//----- nvinfo : EIATTR_PARAM_CBANK
	.align		4
        /*000c*/ 	.byte	0x04, 0x0a
        /*000e*/ 	.short	(.L_461 - .L_460)
	.align		4
.L_460:
        /*0010*/ 	.word	index@(.nv.constant0.tvmgen_default_fused_nn_conv2d_add_clip_17_kernel)
        /*0014*/ 	.short	0x0160
        /*0016*/ 	.short	0x0020


	//----- nvinfo : EIATTR_CBANK_PARAM_SIZE
	.align		4
.L_461:
        /*0018*/ 	.byte	0x03, 0x19
        /*001a*/ 	.short	0x0020


	//----- nvinfo : EIATTR_KPARAM_INFO
	.align		4
        /*001c*/ 	.byte	0x04, 0x17
        /*001e*/ 	.short	(.L_463 - .L_462)
.L_462:
        /*0020*/ 	.word	0x00000000
        /*0024*/ 	.short	0x0003
        /*0026*/ 	.short	0x0018
        /*0028*/ 	.byte	0x00, 0xf0, 0x21, 0x00


	//----- nvinfo : EIATTR_KPARAM_INFO
	.align		4
.L_463:
        /*002c*/ 	.byte	0x04, 0x17
        /*002e*/ 	.short	(.L_465 - .L_464)
.L_464:
        /*0030*/ 	.word	0x00000000
        /*0034*/ 	.short	0x0002
        /*0036*/ 	.short	0x0010
        /*0038*/ 	.byte	0x00, 0xf0, 0x21, 0x00


	//----- nvinfo : EIATTR_KPARAM_INFO
	.align		4
.L_465:
        /*003c*/ 	.byte	0x04, 0x17
        /*003e*/ 	.short	(.L_467 - .L_466)
.L_466:
        /*0040*/ 	.word	0x00000000
        /*0044*/ 	.short	0x0001
        /*0046*/ 	.short	0x0008
        /*0048*/ 	.byte	0x00, 0xf0, 0x21, 0x00


	//----- nvinfo : EIATTR_KPARAM_INFO
	.align		4
.L_467:
        /*004c*/ 	.byte	0x04, 0x17
        /*004e*/ 	.short	(.L_469 - .L_468)
.L_468:
        /*0050*/ 	.word	0x00000000
        /*0054*/ 	.short	0x0000
        /*0056*/ 	.short	0x0000
        /*0058*/ 	.byte	0x00, 0xf0, 0x21, 0x00


	//----- nvinfo : EIATTR_MAXREG_COUNT
	.align		4
.L_469:
        /*005c*/ 	.byte	0x03, 0x1b
        /*005e*/ 	.short	0x00ff


	//----- nvinfo : EIATTR_EXIT_INSTR_OFFSETS
	.align		4
        /*0060*/ 	.byte	0x04, 0x1c
        /*0062*/ 	.short	(.L_471 - .L_470)


	//   ....[0]....
.L_470:
        /*0064*/ 	.word	0x000017e0


	//----- nvinfo : EIATTR_CTAIDZ_USED
	.align		4
.L_471:
        /*0068*/ 	.byte	0x01, 0x04
	.zero		2


	//----- nvinfo : EIATTR_MAX_THREADS
	.align		4
        /*006c*/ 	.byte	0x04, 0x05
        /*006e*/ 	.short	(.L_473 - .L_472)
.L_472:
        /*0070*/ 	.word	0x000000e0
        /*0074*/ 	.word	0x00000001
        /*0078*/ 	.word	0x00000001
.L_473:


//--------------------- .nv.info.tvmgen_default_fused_nn_conv2d_add_kernel --------------------------
	.section	.nv.info.tvmgen_default_fused_nn_conv2d_add_kernel,"",@"SHT_CUDA_INFO"
	.sectionflags	@""
	.align	4


	//----- nvinfo : EIATTR_CUDA_API_VERSION
	.align		4
        /*0000*/ 	.byte	0x04, 0x37
        /*0002*/ 	.short	(.L_475 - .L_474)
.L_474:
        /*0004*/ 	.word	0x0000007e


	//----- nvinfo : EIATTR_SW2861232_WAR
	.align		4
.L_475:
        /*0008*/ 	.byte	0x01, 0x35
	.zero		2


	//----- nvinfo : EIATTR_PARAM_CBANK
	.align		4
        /*000c*/ 	.byte	0x04, 0x0a
        /*000e*/ 	.short	(.L_477 - .L_476)
	.align		4
.L_476:
        /*0010*/ 	.word	index@(.nv.constant0.tvmgen_default_fused_nn_conv2d_add_kernel)
        /*0014*/ 	.short	0x0160
        /*0016*/ 	.short	0x0020


	//----- nvinfo : EIATTR_CBANK_PARAM_SIZE
	.align		4
.L_477:
        /*0018*/ 	.byte	0x03, 0x19
        /*001a*/ 	.short	0x0020


	//----- nvinfo : EIATTR_KPARAM_INFO
	.align		4
        /*001c*/ 	.byte	0x04, 0x17
        /*001e*/ 	.short	(.L_479 - .L_478)
.L_478:
        /*0020*/ 	.word	0x00000000
        /*0024*/ 	.short	0x0003
        /*0026*/ 	.short	0x0018
        /*0028*/ 	.byte	0x00, 0xf0, 0x21, 0x00


	//----- nvinfo : EIATTR_KPARAM_INFO
	.align		4
.L_479:
        /*002c*/ 	.byte	0x04, 0x17
        /*002e*/ 	.short	(.L_481 - .L_480)
.L_480:
        /*0030*/ 	.word	0x00000000
        /*0034*/ 	.short	0x0002
        /*0036*/ 	.short	0x0010
        /*0038*/ 	.byte	0x00, 0xf0, 0x21, 0x00


	//----- nvinfo : EIATTR_KPARAM_INFO
	.align		4
.L_481:
        /*003c*/ 	.byte	0x04, 0x17
        /*003e*/ 	.short	(.L_483 - .L_482)
.L_482:
        /*0040*/ 	.word	0x00000000
        /*0044*/ 	.short	0x0001
        /*0046*/ 	.short	0x0008
        /*0048*/ 	.byte	0x00, 0xf0, 0x21, 0x00


	//----- nvinfo : EIATTR_KPARAM_INFO
	.align		4
.L_483:
        /*004c*/ 	.byte	0x04, 0x17
        /*004e*/ 	.short	(.L_485 - .L_484)
.L_484:
        /*0050*/ 	.word	0x00000000
        /*0054*/ 	.short	0x0000
        /*0056*/ 	.short	0x0000
        /*0058*/ 	.byte	0x00, 0xf0, 0x21, 0x00


	//----- nvinfo : EIATTR_MAXREG_COUNT
	.align		4
.L_485:
        /*005c*/ 	.byte	0x03, 0x1b
        /*005e*/ 	.short	0x00ff


	//----- nvinfo : EIATTR_EXIT_INSTR_OFFSETS
	.align		4
        /*0060*/ 	.byte	0x04, 0x1c
        /*0062*/ 	.short	(.L_487 - .L_486)


	//   ....[0]....
.L_486:
        /*0064*/ 	.word	0x000032f0


	//----- nvinfo : EIATTR_MAX_THREADS
	.align		4
.L_487:
        /*0068*/ 	.byte	0x04, 0x05
        /*006a*/ 	.short	(.L_489 - .L_488)
.L_488:
        /*006c*/ 	.word	0x00000080
        /*0070*/ 	.word	0x00000001
        /*0074*/ 	.word	0x00000001
.L_489:


//--------------------- .nv.info.tvmgen_default_fused_nn_conv2d_add_add_3_kernel --------------------------
	.section	.nv.info.tvmgen_default_fused_nn_conv2d_add_add_3_kernel,"",@"SHT_CUDA_INFO"
	.sectionflags	@""
	.align	4


	//----- nvinfo : EIATTR_CUDA_API_VERSION
	.align		4
        /*0000*/ 	.byte	0x04, 0x37
        /*0002*/ 	.short	(.L_491 - .L_490)
.L_490:
        /*0004*/ 	.word	0x0000007e


	//----- nvinfo : EIATTR_SW2861232_WAR
	.align		4
.L_491:
        /*0008*/ 	.byte	0x01, 0x35
	.zero		2


	//----- nvinfo : EIATTR_PARAM_CBANK
	.align		4
        /*000c*/ 	.byte	0x04, 0x0a
        /*000e*/ 	.short	(.L_493 - .L_492)
	.align		4
.L_492:
        /*0010*/ 	.word	index@(.nv.constant0.tvmgen_default_fused_nn_conv2d_add_add_3_kernel)
        /*0014*/ 	.short	0x0160
        /*0016*/ 	.short	0x0028


	//----- nvinfo : EIATTR_CBANK_PARAM_SIZE
	.align		4
.L_493:
        /*0018*/ 	.byte	0x03, 0x19
        /*001a*/ 	.short	0x0028


	//----- nvinfo : EIATTR_KPARAM_INFO
	.align		4
        /*001c*/ 	.byte	0x04, 0x17
        /*001e*/ 	.short	(.L_495 - .L_494)
.L_494:
        /*0020*/ 	.word	0x00000000
        /*0024*/ 	.short	0x0004
        /*0026*/ 	.short	0x0020
        /*0028*/ 	.byte	0x00, 0xf0, 0x21, 0x00


	//----- nvinfo : EIATTR_KPARAM_INFO
	.align		4
.L_495:
        /*002c*/ 	.byte	0x04, 0x17
        /*002e*/ 	.short	(.L_497 - .L_496)
.L_496:
        /*0030*/ 	.word	0x00000000
        /*0034*/ 	.short	0x0003
        /*0036*/ 	.short	0x0018
        /*0038*/ 	.byte	0x00, 0xf0, 0x21, 0x00


	//----- nvinfo : EIATTR_KPARAM_INFO
	.align		4
.L_497:
        /*003c*/ 	.byte	0x04, 0x17
        /*003e*/ 	.short	(.L_499 - .L_498)
.L_498:
        /*0040*/ 	.word	0x00000000
        /*0044*/ 	.short	0x0002
        /*0046*/ 	.short	0x0010
        /*0048*/ 	.byte	0x00, 0xf0, 0x21, 0x00


	//----- nvinfo : EIATTR_KPARAM_INFO
	.align		4
.L_499:
        /*004c*/ 	.byte	0x04, 0x17
        /*004e*/ 	.short	(.L_501 - .L_500)
.L_500:
        /*0050*/ 	.word	0x00000000
        /*0054*/ 	.short	0x0001
        /*0056*/ 	.short	0x0008
        /*0058*/ 	.byte	0x00, 0xf0, 0x21, 0x00


	//----- nvinfo : EIATTR_KPARAM_INFO
	.align		4
.L_501:
        /*005c*/ 	.byte	0x04, 0x17
        /*005e*/ 	.short	(.L_503 - .L_502)
.L_502:
        /*0060*/ 	.word	0x00000000
        /*0064*/ 	.short	0x0000
        /*0066*/ 	.short	0x0000
        /*0068*/ 	.byte	0x00, 0xf0, 0x21, 0x00


	//----- nvinfo : EIATTR_MAXREG_COUNT
	.align		4
.L_503:
        /*006c*/ 	.byte	0x03, 0x1b
        /*006e*/ 	.short	0x00ff


	//----- nvinfo : EIATTR_EXIT_INSTR_OFFSETS
	.align		4
        /*0070*/ 	.byte	0x04, 0x1c
        /*0072*/ 	.short	(.L_505 - .L_504)


	//   ....[0]....
.L_504:
        /*0074*/ 	.word	0x00001920


	//----- nvinfo : EIATTR_CTAIDZ_USED
	.align		4
.L_505:
        /*0078*/ 	.byte	0x01, 0x04
	.zero		2


	//----- nvinfo : EIATTR_MAX_THREADS
	.align		4
        /*007c*/ 	.byte	0x04, 0x05
        /*007e*/ 	.short	(.L_507 - .L_506)
.L_506:
        /*0080*/ 	.word	0x00000038
        /*0084*/ 	.word	0x00000001
        /*0088*/ 	.word	0x00000001
.L_507:


//--------------------- .nv.info.tvmgen_default_fused_nn_conv2d_add_6_kernel --------------------------
	.section	.nv.info.tvmgen_default_fused_nn_conv2d_add_6_kernel,"",@"SHT_CUDA_INFO"
	.sectionflags	@""
	.align	4


	//----- nvinfo : EIATTR_CUDA_API_VERSION
	.align		4
        /*0000*/ 	.byte	0x04, 0x37
        /*0002*/ 	.short	(.L_509 - .L_508)
.L_508:
        /*0004*/ 	.word	0x0000007e


	//----- nvinfo : EIATTR_SW2861232_WAR
	.align		4
.L_509:
        /*0008*/ 	.byte	0x01, 0x35
	.zero		2


	//----- nvinfo : EIATTR_PARAM_CBANK
	.align		4
        /*000c*/ 	.byte	0x04, 0x0a
        /*000e*/ 	.short	(.L_511 - .L_510)
	.align		4
.L_510:
        /*0010*/ 	.word	index@(.nv.constant0.tvmgen_default_fused_nn_conv2d_add_6_kernel)
        /*0014*/ 	.short	0x0160
        /*0016*/ 	.short	0x0020


	//----- nvinfo : EIATTR_CBANK_PARAM_SIZE
	.align		4
.L_511:
        /*0018*/ 	.byte	0x03, 0x19
        /*001a*/ 	.short	0x0020


	//----- nvinfo : EIATTR_KPARAM_INFO
	.align		4
        /*001c*/ 	.byte	0x04, 0x17
        /*001e*/ 	.short	(.L_513 - .L_512)
.L_512:
        /*0020*/ 	.word	0x00000000
        /*0024*/ 	.short	0x0003
        /*0026*/ 	.short	0x0018
        /*0028*/ 	.byte	0x00, 0xf0, 0x21, 0x00


	//----- nvinfo : EIATTR_KPARAM_INFO
	.align		4
.L_513:
        /*002c*/ 	.byte	0x04, 0x17
        /*002e*/ 	.short	(.L_515 - .L_514)
.L_514:
        /*0030*/ 	.word	0x00000000
        /*0034*/ 	.short	0x0002
        /*0036*/ 	.short	0x0010
        /*0038*/ 	.byte	0x00, 0xf0, 0x21, 0x00


	//----- nvinfo : EIATTR_KPARAM_INFO
	.align		4
.L_515:
        /*003c*/ 	.byte	0x04, 0x17
        /*003e*/ 	.short	(.L_517 - .L_516)
.L_516:
        /*0040*/ 	.word	0x00000000
        /*0044*/ 	.short	0x0001
        /*0046*/ 	.short	0x0008
        /*0048*/ 	.byte	0x00, 0xf0, 0x21, 0x00


	//----- nvinfo : EIATTR_KPARAM_INFO
	.align		4
.L_517:
        /*004c*/ 	.byte	0x04, 0x17
        /*004e*/ 	.short	(.L_519 - .L_518)
.L_518:
        /*0050*/ 	.word	0x00000000
        /*0054*/ 	.short	0x0000
        /*0056*/ 	.short	0x0000
        /*0058*/ 	.byte	0x00, 0xf0, 0x21, 0x00


	//----- nvinfo : EIATTR_MAXREG_COUNT
	.align		4
.L_519:
        /*005c*/ 	.byte	0x03, 0x1b
        /*005e*/ 	.short	0x00ff


	//----- nvinfo : EIATTR_EXIT_INSTR_OFFSETS
	.align		4
        /*0060*/ 	.byte	0x04, 0x1c
        /*0062*/ 	.short	(.L_521 - .L_520)


	//   ....[0]....
.L_520:
        /*0064*/ 	.word	0x00002580


	//----- nvinfo : EIATTR_CTAIDZ_USED
	.align		4
.L_521:
        /*0068*/ 	.byte	0x01, 0x04
	.zero		2


	//----- nvinfo : EIATTR_MAX_THREADS
	.align		4
        /*006c*/ 	.byte	0x04, 0x05
        /*006e*/ 	.short	(.L_523 - .L_522)
.L_522:
        /*0070*/ 	.word	0x00000070
        /*0074*/ 	.word	0x00000001
        /*0078*/ 	.word	0x00000001
.L_523:


//--------------------- .nv.info.tvmgen_default_fused_nn_conv2d_add_4_kernel --------------------------
	.section	.nv.info.tvmgen_default_fused_nn_conv2d_add_4_kernel,"",@"SHT_CUDA_INFO"
	.sectionflags	@""
	.align	4


	//----- nvinfo : EIATTR_CUDA_API_VERSION
	.align		4
        /*0000*/ 	.byte	0x04, 0x37
        /*0002*/ 	.short	(.L_525 - .L_524)
.L_524:
        /*0004*/ 	.word	0x0000007e


	//----- nvinfo : EIATTR_SW2861232_WAR
	.align		4
.L_525:
        /*0008*/ 	.byte	0x01, 0x35
	.zero		2


	//----- nvinfo : EIATTR_PARAM_CBANK
	.align		4
        /*000c*/ 	.byte	0x04, 0x0a
        /*000e*/ 	.short	(.L_527 - .L_526)
	.align		4
.L_526:
        /*0010*/ 	.word	index@(.nv.constant0.tvmgen_default_fused_nn_conv2d_add_4_kernel)
        /*0014*/ 	.short	0x0160
        /*0016*/ 	.short	0x0020


	//----- nvinfo : EIATTR_CBANK_PARAM_SIZE
	.align		4
.L_527:
        /*0018*/ 	.byte	0x03, 0x19
        /*001a*/ 	.short	0x0020


	//----- nvinfo : EIATTR_KPARAM_INFO
	.align		4
        /*001c*/ 	.byte	0x04, 0x17
        /*001e*/ 	.short	(.L_529 - .L_528)
.L_528:
        /*0020*/ 	.word	0x00000000
        /*0024*/ 	.short	0x0003
        /*0026*/ 	.short	0x0018
        /*0028*/ 	.byte	0x00, 0xf0, 0x21, 0x00


	//----- nvinfo : EIATTR_KPARAM_INFO
	.align		4
.L_529:
        /*002c*/ 	.byte	0x04, 0x17
        /*002e*/ 	.short	(.L_531 - .L_530)
.L_530:
        /*0030*/ 	.word	0x00000000
        /*0034*/ 	.short	0x0002
        /*0036*/ 	.short	0x0010
        /*0038*/ 	.byte	0x00, 0xf0, 0x21, 0x00


	//----- nvinfo : EIATTR_KPARAM_INFO
	.align		4
.L_531:
        /*003c*/ 	.byte	0x04, 0x17
        /*003e*/ 	.short	(.L_533 - .L_532)
.L_532:
        /*0040*/ 	.word	0x00000000
        /*0044*/ 	.short	0x0001
        /*0046*/ 	.short	0x0008
        /*0048*/ 	.byte	0x00, 0xf0, 0x21, 0x00


	//----- nvinfo : EIATTR_KPARAM_INFO
	.align		4
.L_533:
        /*004c*/ 	.byte	0x04, 0x17
        /*004e*/ 	.short	(.L_535 - .L_534)
.L_534:
        /*0050*/ 	.word	0x00000000
        /*0054*/ 	.short	0x0000
        /*0056*/ 	.short	0x0000
        /*0058*/ 	.byte	0x00, 0xf0, 0x21, 0x00


	//----- nvinfo : EIATTR_MAXREG_COUNT
	.align		4
.L_535:
        /*005c*/ 	.byte	0x03, 0x1b
        /*005e*/ 	.short	0x00ff


	//----- nvinfo : EIATTR_ANNOTATIONS
	.align		4
        /*0060*/ 	.byte	0x04, 0x55
        /*0062*/ 	.short	(.L_537 - .L_536)


	//   ....[0]....
.L_536:
        /*0064*/ 	.word	0x00000001
        /*0068*/ 	.byte	0x60, 0x06, 0x00, 0x00, 0x01, 0x00, 0x00, 0x00, 0xf0, 0x0a, 0x00, 0x00, 0x01, 0x00, 0x00, 0x00
        /*0078*/ 	.byte	0x30, 0x0b, 0x00, 0x00, 0x01, 0x00, 0x00, 0x00, 0x90, 0x0c, 0x00, 0x00, 0x01, 0x00, 0x00, 0x00
        /*0088*/ 	.byte	0x20, 0x0e, 0x00, 0x00, 0x01, 0x00, 0x00, 0x00, 0x50, 0x0e, 0x00, 0x00, 0x01, 0x00, 0x00, 0x00
        /*0098*/ 	.byte	0x80, 0x0e, 0x00, 0x00, 0x01, 0x00, 0x00, 0x00, 0xb0, 0x0e, 0x00, 0x00


	//----- nvinfo : EIATTR_EXIT_INSTR_OFFSETS
	.align		4
.L_537:
        /*00a4*/ 	.byte	0x04, 0x1c
        /*00a6*/ 	.short	(.L_539 - .L_538)


	//   ....[0]....
.L_538:
        /*00a8*/ 	.word	0x00002ee0


	//----- nvinfo : EIATTR_MAX_THREADS
	.align		4
.L_539:
        /*00ac*/ 	.byte	0x04, 0x05
        /*00ae*/ 	.short	(.L_541 - .L_540)
.L_540:
        /*00b0*/ 	.word	0x00000070
        /*00b4*/ 	.word	0x00000001
        /*00b8*/ 	.word	0x00000001
.L_541:


//--------------------- .nv.info.tvmgen_default_fused_nn_conv2d_add_clip_16_kernel --------------------------
	.section	.nv.info.tvmgen_default_fused_nn_conv2d_add_clip_16_kernel,"",@"SHT_CUDA_INFO"
	.sectionflags	@""
	.align	4


	//----- nvinfo : EIATTR_CUDA_API_VERSION
	.align		4
        /*0000*/ 	.byte	0x04, 0x37
        /*0002*/ 	.short	(.L_543 - .L_542)
.L_542:
        /*0004*/ 	.word	0x0000007e


	//----- nvinfo : EIATTR_SW2861232_WAR
	.align		4
.L_543:
        /*0008*/ 	.byte	0x01, 0x35
	.zero		2


	//----- nvinfo : EIATTR_PARAM_CBANK
	.align		4
        /*000c*/ 	.byte	0x04, 0x0a
        /*000e*/ 	.short	(.L_545 - .L_544)
	.align		4
.L_544:
        /*0010*/ 	.word	index@(.nv.constant0.tvmgen_default_fused_nn_conv2d_add_clip_16_kernel)
        /*0014*/ 	.short	0x0160
        /*0016*/ 	.short	0x0020


	//----- nvinfo : EIATTR_CBANK_PARAM_SIZE
	.align		4
.L_545:
        /*0018*/ 	.byte	0x03, 0x19
        /*001a*/ 	.short	0x0020


	//----- nvinfo : EIATTR_KPARAM_INFO
	.align		4
        /*001c*/ 	.byte	0x04, 0x17
        /*001e*/ 	.short	(.L_547 - .L_546)
.L_546:
        /*0020*/ 	.word	0x00000000
        /*0024*/ 	.short	0x0003
        /*0026*/ 	.short	0x0018
        /*0028*/ 	.byte	0x00, 0xf0, 0x21, 0x00


	//----- nvinfo : EIATTR_KPARAM_INFO
	.align		4
.L_547:
        /*002c*/ 	.byte	0x04, 0x17
        /*002e*/ 	.short	(.L_549 - .L_548)
.L_548:
        /*0030*/ 	.word	0x00000000
        /*0034*/ 	.short	0x0002
        /*0036*/ 	.short	0x0010
        /*0038*/ 	.byte	0x00, 0xf0, 0x21, 0x00


	//----- nvinfo : EIATTR_KPARAM_INFO
	.align		4
.L_549:
        /*003c*/ 	.byte	0x04, 0x17
        /*003e*/ 	.short	(.L_551 - .L_550)
.L_550:
        /*0040*/ 	.word	0x00000000
        /*0044*/ 	.short	0x0001
        /*0046*/ 	.short	0x0008
        /*0048*/ 	.byte	0x00, 0xf0, 0x21, 0x00


	//----- nvinfo : EIATTR_KPARAM_INFO
	.align		4
.L_551:
        /*004c*/ 	.byte	0x04, 0x17
        /*004e*/ 	.short	(.L_553 - .L_552)
.L_552:
        /*0050*/ 	.word	0x00000000
        /*0054*/ 	.short	0x0000
        /*0056*/ 	.short	0x0000
        /*0058*/ 	.byte	0x00, 0xf0, 0x21, 0x00


	//----- nvinfo : EIATTR_MAXREG_COUNT
	.align		4
.L_553:
        /*005c*/ 	.byte	0x03, 0x1b
        /*005e*/ 	.short	0x00ff


	//----- nvinfo : EIATTR_EXIT_INSTR_OFFSETS
	.align		4
        /*0060*/ 	.byte	0x04, 0x1c
        /*0062*/ 	.short	(.L_555 - .L_554)


	//   ....[0]....
.L_554:
        /*0064*/ 	.word	0x000018e0


	//----- nvinfo : EIATTR_CTAIDZ_USED
	.align		4
.L_555:
        /*0068*/ 	.byte	0x01, 0x04
	.zero		2


	//----- nvinfo : EIATTR_MAX_THREADS
	.align		4
        /*006c*/ 	.byte	0x04, 0x05
        /*006e*/ 	.short	(.L_557 - .L_556)
.L_556:
        /*0070*/ 	.word	0x000000f5
        /*0074*/ 	.word	0x00000001
        /*0078*/ 	.word	0x00000001


	//----- nvinfo : EIATTR_CRS_STACK_SIZE
	.align		4
.L_557:
        /*007c*/ 	.byte	0x04, 0x1e
        /*007e*/ 	.short	(.L_559 - .L_558)
.L_558:
        /*0080*/ 	.word	0x00000000
.L_559:


//--------------------- .nv.info.tvmgen_default_fused_nn_conv2d_add_add_2_kernel --------------------------
	.section	.nv.info.tvmgen_default_fused_nn_conv2d_add_add_2_kernel,"",@"SHT_CUDA_INFO"
	.sectionflags	@""
	.align	4


	//----- nvinfo : EIATTR_CUDA_API_VERSION
	.align		4
        /*0000*/ 	.byte	0x04, 0x37
        /*0002*/ 	.short	(.L_561 - .L_560)
.L_560:
        /*0004*/ 	.word	0x0000007e


	//----- nvinfo : EIATTR_SW2861232_WAR
	.align		4
.L_561:
        /*0008*/ 	.byte	0x01, 0x35
	.zero		2


	//----- nvinfo : EIATTR_PARAM_CBANK
	.align		4
        /*000c*/ 	.byte	0x04, 0x0a
        /*000e*/ 	.short	(.L_563 - .L_562)
	.align		4
.L_562:
        /*0010*/ 	.word	index@(.nv.constant0.tvmgen_default_fused_nn_conv2d_add_add_2_kernel)
        /*0014*/ 	.short	0x0160
        /*0016*/ 	.short	0x0028


	//----- nvinfo : EIATTR_CBANK_PARAM_SIZE
	.align		4
.L_563:
        /*0018*/ 	.byte	0x03, 0x19
        /*001a*/ 	.short	0x0028


	//----- nvinfo : EIATTR_KPARAM_INFO
	.align		4
        /*001c*/ 	.byte	0x04, 0x17
        /*001e*/ 	.short	(.L_565 - .L_564)
.L_564:
        /*0020*/ 	.word	0x00000000
        /*0024*/ 	.short	0x0004
        /*0026*/ 	.short	0x0020
        /*0028*/ 	.byte	0x00, 0xf0, 0x21, 0x00


	//----- nvinfo : EIATTR_KPARAM_INFO
	.align		4
.L_565:
        /*002c*/ 	.byte	0x04, 0x17
        /*002e*/ 	.short	(.L_567 - .L_566)
.L_566:
        /*0030*/ 	.word	0x00000000
        /*0034*/ 	.short	0x0003
        /*0036*/ 	.short	0x0018
        /*0038*/ 	.byte	0x00, 0xf0, 0x21, 0x00


	//----- nvinfo : EIATTR_KPARAM_INFO
	.align		4
.L_567:
        /*003c*/ 	.byte	0x04, 0x17
        /*003e*/ 	.short	(.L_569 - .L_568)
.L_568:
        /*0040*/ 	.word	0x00000000
        /*0044*/ 	.short	0x0002
        /*0046*/ 	.short	0x0010
        /*0048*/ 	.byte	0x00, 0xf0, 0x21, 0x00


	//----- nvinfo : EIATTR_KPARAM_INFO
	.align		4
.L_569:
        /*004c*/ 	.byte	0x04, 0x17
        /*004e*/ 	.short	(.L_571 - .L_570)
.L_570:
        /*0050*/ 	.word	0x00000000
        /*0054*/ 	.short	0x0001
        /*0056*/ 	.short	0x0008
        /*0058*/ 	.byte	0x00, 0xf0, 0x21, 0x00


	//----- nvinfo : EIATTR_KPARAM_INFO
	.align		4
.L_571:
        /*005c*/ 	.byte	0x04, 0x17
        /*005e*/ 	.short	(.L_573 - .L_572)
.L_572:
        /*0060*/ 	.word	0x00000000
        /*0064*/ 	.short	0x0000
        /*0066*/ 	.short	0x0000
        /*0068*/ 	.byte	0x00, 0xf0, 0x21, 0x00


	//----- nvinfo : EIATTR_MAXREG_COUNT
	.align		4
.L_573:
        /*006c*/ 	.byte	0x03, 0x1b
        /*006e*/ 	.short	0x00ff


	//----- nvinfo : EIATTR_EXIT_INSTR_OFFSETS
	.align		4
        /*0070*/ 	.byte	0x04, 0x1c
        /*0072*/ 	.short	(.L_575 - .L_574)


	//   ....[0]....
.L_574:
        /*0074*/ 	.word	0x00001640


	//----- nvinfo : EIATTR_MAX_THREADS
	.align		4
.L_575:
        /*0078*/ 	.byte	0x04, 0x05
        /*007a*/ 	.short	(.L_577 - .L_576)
.L_576:
        /*007c*/ 	.word	0x00000070
        /*0080*/ 	.word	0x00000001
        /*0084*/ 	.word	0x00000001
.L_577:


//--------------------- .nv.info.tvmgen_default_fused_nn_conv2d_add_clip_6_kernel --------------------------
	.section	.nv.info.tvmgen_default_fused_nn_conv2d_add_clip_6_kernel,"",@"SHT_CUDA_INFO"
	.sectionflags	@""
	.align	4


	//----- nvinfo : EIATTR_CUDA_API_VERSION
	.align		4
        /*0000*/ 	.byte	0x04, 0x37
        /*0002*/ 	.short	(.L_579 - .L_578)
.L_578:
        /*0004*/ 	.word	0x0000007e


	//----- nvinfo : EIATTR_SW2861232_WAR
	.align		4
.L_579:
        /*0008*/ 	.byte	0x01, 0x35
	.zero		2


	//----- nvinfo : EIATTR_PARAM_CBANK
	.align		4
        /*000c*/ 	.byte	0x04, 0x0a
        /*000e*/ 	.short	(.L_581 - .L_580)
	.align		4
.L_580:
        /*0010*/ 	.word	index@(.nv.constant0.tvmgen_default_fused_nn_conv2d_add_clip_6_kernel)
        /*0014*/ 	.short	0x0160
        /*0016*/ 	.short	0x0020


	//----- nvinfo : EIATTR_CBANK_PARAM_SIZE
	.align		4
.L_581:
        /*0018*/ 	.byte	0x03, 0x19
        /*001a*/ 	.short	0x0020


	//----- nvinfo : EIATTR_KPARAM_INFO
	.align		4
        /*001c*/ 	.byte	0x04, 0x17
        /*001e*/ 	.short	(.L_583 - .L_582)
.L_582:
        /*0020*/ 	.word	0x00000000
        /*0024*/ 	.short	0x0003
        /*0026*/ 	.short	0x0018
        /*0028*/ 	.byte	0x00, 0xf0, 0x21, 0x00


	//----- nvinfo : EIATTR_KPARAM_INFO
	.align		4
.L_583:
        /*002c*/ 	.byte	0x04, 0x17
        /*002e*/ 	.short	(.L_585 - .L_584)
.L_584:
        /*0030*/ 	.word	0x00000000
        /*0034*/ 	.short	0x0002
        /*0036*/ 	.short	0x0010
        /*0038*/ 	.byte	0x00, 0xf0, 0x21, 0x00


	//----- nvinfo : EIATTR_KPARAM_INFO
	.align		4
.L_585:
        /*003c*/ 	.byte	0x04, 0x17
        /*003e*/ 	.short	(.L_587 - .L_586)
.L_586:
        /*0040*/ 	.word	0x00000000
        /*0044*/ 	.short	0x0001
        /*0046*/ 	.short	0x0008
        /*0048*/ 	.byte	0x00, 0xf0, 0x21, 0x00


	//----- nvinfo : EIATTR_KPARAM_INFO
	.align		4
.L_587:
        /*004c*/ 	.byte	0x04, 0x17
        /*004e*/ 	.short	(.L_589 - .L_588)
.L_588:
        /*0050*/ 	.word	0x00000000
        /*0054*/ 	.short	0x0000
        /*0056*/ 	.short	0x0000
        /*0058*/ 	.byte	0x00, 0xf0, 0x21, 0x00


	//----- nvinfo : EIATTR_MAXREG_COUNT
	.align		4
.L_589:
        /*005c*/ 	.byte	0x03, 0x1b
        /*005e*/ 	.short	0x00ff


	//----- nvinfo : EIATTR_UNUSED_LOAD_BYTE_OFFSET
	.align		4
        /*0060*/ 	.byte	0x04, 0x44
        /*0062*/ 	.short	(.L_591 - .L_590)


	//   ....[0]....
.L_590:
        /*0064*/ 	.word	0x00000af0
        /*0068*/ 	.word	0x0000fff0


	//----- nvinfo : EIATTR_EXIT_INSTR_OFFSETS
	.align		4
.L_591:
        /*006c*/ 	.byte	0x04, 0x1c
        /*006e*/ 	.short	(.L_593 - .L_592)


	//   ....[0]....
.L_592:
        /*0070*/ 	.word	0x00000d50


	//----- nvinfo : EIATTR_CTAIDZ_USED
	.align		4
.L_593:
        /*0074*/ 	.byte	0x01, 0x04
	.zero		2


	//----- nvinfo : EIATTR_MAX_THREADS
	.align		4
        /*0078*/ 	.byte	0x04, 0x05
        /*007a*/ 	.short	(.L_595 - .L_594)
.L_594:
        /*007c*/ 	.word	0x0000001c
        /*0080*/ 	.word	0x00000001
        /*0084*/ 	.word	0x00000001


	//----- nvinfo : EIATTR_CRS_STACK_SIZE
	.align		4
.L_595:
        /*0088*/ 	.byte	0x04, 0x1e
        /*008a*/ 	.short	(.L_597 - .L_596)
.L_596:
        /*008c*/ 	.word	0x00000000
.L_597:


//--------------------- .nv.info.tvmgen_default_fused_nn_conv2d_add_clip_4_kernel --------------------------
	.section	.nv.info.tvmgen_default_fused_nn_conv2d_add_clip_4_kernel,"",@"SHT_CUDA_INFO"
	.sectionflags	@""
	.align	4


	//----- nvinfo : EIATTR_CUDA_API_VERSION
	.align		4
        /*0000*/ 	.byte	0x04, 0x37
        /*0002*/ 	.short	(.L_599 - .L_598)
.L_598:
        /*0004*/ 	.word	0x0000007e


	//----- nvinfo : EIATTR_SW2861232_WAR
	.align		4
.L_599:
        /*0008*/ 	.byte	0x01, 0x35
	.zero		2


	//----- nvinfo : EIATTR_PARAM_CBANK
	.align		4
        /*000c*/ 	.byte	0x04, 0x0a
        /*000e*/ 	.short	(.L_601 - .L_600)
	.align		4
.L_600:
        /*0010*/ 	.word	index@(.nv.constant0.tvmgen_default_fused_nn_conv2d_add_clip_4_kernel)
        /*0014*/ 	.short	0x0160
        /*0016*/ 	.short	0x0020


	//----- nvinfo : EIATTR_CBANK_PARAM_SIZE
	.align		4
.L_601:
        /*0018*/ 	.byte	0x03, 0x19
        /*001a*/ 	.short	0x0020


	//----- nvinfo : EIATTR_KPARAM_INFO
	.align		4
        /*001c*/ 	.byte	0x04, 0x17
        /*001e*/ 	.short	(.L_603 - .L_602)
.L_602:
        /*0020*/ 	.word	0x00000000
        /*0024*/ 	.short	0x0003
        /*0026*/ 	.short	0x0018
        /*0028*/ 	.byte	0x00, 0xf0, 0x21, 0x00


	//----- nvinfo : EIATTR_KPARAM_INFO
	.align		4
.L_603:
        /*002c*/ 	.byte	0x04, 0x17
        /*002e*/ 	.short	(.L_605 - .L_604)
.L_604:
        /*0030*/ 	.word	0x00000000
        /*0034*/ 	.short	0x0002
        /*0036*/ 	.short	0x0010
        /*0038*/ 	.byte	0x00, 0xf0, 0x21, 0x00


	//----- nvinfo : EIATTR_KPARAM_INFO
	.align		4
.L_605:
        /*003c*/ 	.byte	0x04, 0x17
        /*003e*/ 	.short	(.L_607 - .L_606)
.L_606:
        /*0040*/ 	.word	0x00000000
        /*0044*/ 	.short	0x0001
        /*0046*/ 	.short	0x0008
        /*0048*/ 	.byte	0x00, 0xf0, 0x21, 0x00


	//----- nvinfo : EIATTR_KPARAM_INFO
	.align		4
.L_607:
        /*004c*/ 	.byte	0x04, 0x17
        /*004e*/ 	.short	(.L_609 - .L_608)
.L_608:
        /*0050*/ 	.word	0x00000000
        /*0054*/ 	.short	0x0000
        /*0056*/ 	.short	0x0000
        /*0058*/ 	.byte	0x00, 0xf0, 0x21, 0x00


	//----- nvinfo : EIATTR_MAXREG_COUNT
	.align		4
.L_609:
        /*005c*/ 	.byte	0x03, 0x1b
        /*005e*/ 	.short	0x00ff


	//----- nvinfo : EIATTR_EXIT_INSTR_OFFSETS
	.align		4
        /*0060*/ 	.byte	0x04, 0x1c
        /*0062*/ 	.short	(.L_611 - .L_610)


	//   ....[0]....
.L_610:
        /*0064*/ 	.word	0x000018d0


	//----- nvinfo : EIATTR_CTAIDZ_USED
	.align		4
.L_611:
        /*0068*/ 	.byte	0x01, 0x04
	.zero		2


	//----- nvinfo : EIATTR_MAX_THREADS
	.align		4
        /*006c*/ 	.byte	0x04, 0x05
        /*006e*/ 	.short	(.L_613 - .L_612)
.L_612:
        /*0070*/ 	.word	0x00000054
        /*0074*/ 	.word	0x00000001
        /*0078*/ 	.word	0x00000001
.L_613:


//--------------------- .nv.info.tvmgen_default_fused_nn_conv2d_add_5_kernel --------------------------
	.section	.nv.info.tvmgen_default_fused_nn_conv2d_add_5_kernel,"",@"SHT_CUDA_INFO"
	.sectionflags	@""
	.align	4


	//----- nvinfo : EIATTR_CUDA_API_VERSION
	.align		4
        /*0000*/ 	.byte	0x04, 0x37
        /*0002*/ 	.short	(.L_615 - .L_614)
.L_614:
        /*0004*/ 	.word	0x0000007e


	//----- nvinfo : EIATTR_SW2861232_WAR
	.align		4
.L_615:
        /*0008*/ 	.byte	0x01, 0x35
	.zero		2


	//----- nvinfo : EIATTR_PARAM_CBANK
	.align		4
        /*000c*/ 	.byte	0x04, 0x0a
        /*000e*/ 	.short	(.L_617 - .L_616)
	.align		4
.L_616:
        /*0010*/ 	.word	index@(.nv.constant0.tvmgen_default_fused_nn_conv2d_add_5_kernel)
        /*0014*/ 	.short	0x0160
        /*0016*/ 	.short	0x0020


	//----- nvinfo : EIATTR_CBANK_PARAM_SIZE
	.align		4
.L_617:
        /*0018*/ 	.byte	0x03, 0x19
        /*001a*/ 	.short	0x0020


	//----- nvinfo : EIATTR_KPARAM_INFO
	.align		4
        /*001c*/ 	.byte	0x04, 0x17
        /*001e*/ 	.short	(.L_619 - .L_618)
.L_618:
        /*0020*/ 	.word	0x00000000
        /*0024*/ 	.short	0x0003
        /*0026*/ 	.short	0x0018
        /*0028*/ 	.byte	0x00, 0xf0, 0x21, 0x00


	//----- nvinfo : EIATTR_KPARAM_INFO
	.align		4
.L_619:
        /*002c*/ 	.byte	0x04, 0x17
        /*002e*/ 	.short	(.L_621 - .L_620)
.L_620:
        /*0030*/ 	.word	0x00000000
        /*0034*/ 	.short	0x0002
        /*0036*/ 	.short	0x0010
        /*0038*/ 	.byte	0x00, 0xf0, 0x21, 0x00


	//----- nvinfo : EIATTR_KPARAM_INFO
	.align		4
.L_621:
        /*003c*/ 	.byte	0x04, 0x17
        /*003e*/ 	.short	(.L_623 - .L_622)
.L_622:
        /*0040*/ 	.word	0x00000000
        /*0044*/ 	.short	0x0001
        /*0046*/ 	.short	0x0008
        /*0048*/ 	.byte	0x00, 0xf0, 0x21, 0x00


	//----- nvinfo : EIATTR_KPARAM_INFO
	.align		4
.L_623:
        /*004c*/ 	.byte	0x04, 0x17
        /*004e*/ 	.short	(.L_625 - .L_624)
.L_624:
        /*0050*/ 	.word	0x00000000
        /*0054*/ 	.short	0x0000
        /*0056*/ 	.short	0x0000
        /*0058*/ 	.byte	0x00, 0xf0, 0x21, 0x00


	//----- nvinfo : EIATTR_MAXREG_COUNT
	.align		4
.L_625:
        /*005c*/ 	.byte	0x03, 0x1b
        /*005e*/ 	.short	0x00ff


	//----- nvinfo : EIATTR_EXIT_INSTR_OFFSETS
	.align		4
        /*0060*/ 	.byte	0x04, 0x1c
        /*0062*/ 	.short	(.L_627 - .L_626)


	//   ....[0]....
.L_626:
        /*0064*/ 	.word	0x00000830


	//----- nvinfo : EIATTR_CTAIDZ_USED
	.align		4
.L_627:
        /*0068*/ 	.byte	0x01, 0x04
	.zero		2


	//----- nvinfo : EIATTR_MAX_THREADS
	.align		4
        /*006c*/ 	.byte	0x04, 0x05
        /*006e*/ 	.short	(.L_629 - .L_628)
.L_628:
        /*0070*/ 	.word	0x0000008c
        /*0074*/ 	.word	0x00000001
        /*0078*/ 	.word	0x00000001
.L_629:


//--------------------- .nv.info.tvmgen_default_fused_nn_conv2d_add_clip_13_kernel --------------------------
	.section	.nv.info.tvmgen_default_fused_nn_conv2d_add_clip_13_kernel,"",@"SHT_CUDA_INFO"
	.sectionflags	@""
	.align	4


	//----- nvinfo : EIATTR_CUDA_API_VERSION
	.align		4
        /*0000*/ 	.byte	0x04, 0x37
        /*0002*/ 	.short	(.L_631 - .L_630)
.L_630:
        /*0004*/ 	.word	0x0000007e


	//----- nvinfo : EIATTR_SW2861232_WAR
	.align		4
.L_631:
        /*0008*/ 	.byte	0x01, 0x35
	.zero		2


	//----- nvinfo : EIATTR_PARAM_CBANK
	.align		4
        /*000c*/ 	.byte	0x04, 0x0a
        /*000e*/ 	.short	(.L_633 - .L_632)
	.align		4
.L_632:
        /*0010*/ 	.word	index@(.nv.constant0.tvmgen_default_fused_nn_conv2d_add_clip_13_kernel)
        /*0014*/ 	.short	0x0160
        /*0016*/ 	.short	0x0020


	//----- nvinfo : EIATTR_CBANK_PARAM_SIZE
	.align		4
.L_633:
        /*0018*/ 	.byte	0x03, 0x19
        /*001a*/ 	.short	0x0020


	//----- nvinfo : EIATTR_KPARAM_INFO
	.align		4
        /*001c*/ 	.byte	0x04, 0x17
        /*001e*/ 	.short	(.L_635 - .L_634)
.L_634:
        /*0020*/ 	.word	0x00000000
        /*0024*/ 	.short	0x0003
        /*0026*/ 	.short	0x0018
        /*0028*/ 	.byte	0x00, 0xf0, 0x21, 0x00


	//----- nvinfo : EIATTR_KPARAM_INFO
	.align		4
.L_635:
        /*002c*/ 	.byte	0x04, 0x17
        /*002e*/ 	.short	(.L_637 - .L_636)
.L_636:
        /*0030*/ 	.word	0x00000000
        /*0034*/ 	.short	0x0002
        /*0036*/ 	.short	0x0010
        /*0038*/ 	.byte	0x00, 0xf0, 0x21, 0x00


	//----- nvinfo : EIATTR_KPARAM_INFO
	.align		4
.L_637:
        /*003c*/ 	.byte	0x04, 0x17
        /*003e*/ 	.short	(.L_639 - .L_638)
.L_638:
        /*0040*/ 	.word	0x00000000
        /*0044*/ 	.short	0x0001
        /*0046*/ 	.short	0x0008
        /*0048*/ 	.byte	0x00, 0xf0, 0x21, 0x00


	//----- nvinfo : EIATTR_KPARAM_INFO
	.align		4
.L_639:
        /*004c*/ 	.byte	0x04, 0x17
        /*004e*/ 	.short	(.L_641 - .L_640)
.L_640:
        /*0050*/ 	.word	0x00000000
        /*0054*/ 	.short	0x0000
        /*0056*/ 	.short	0x0000
        /*0058*/ 	.byte	0x00, 0xf0, 0x21, 0x00


	//----- nvinfo : EIATTR_MAXREG_COUNT
	.align		4
.L_641:
        /*005c*/ 	.byte	0x03, 0x1b
        /*005e*/ 	.short	0x00ff


	//----- nvinfo : EIATTR_EXIT_INSTR_OFFSETS
	.align		4
        /*0060*/ 	.byte	0x04, 0x1c
        /*0062*/ 	.short	(.L_643 - .L_642)


	//   ....[0]....
.L_642:
        /*0064*/ 	.word	0x00000c30


	//----- nvinfo : EIATTR_CTAIDZ_USED
	.align		4
.L_643:
        /*0068*/ 	.byte	0x01, 0x04
	.zero		2


	//----- nvinfo : EIATTR_MAX_THREADS
	.align		4
        /*006c*/ 	.byte	0x04, 0x05
        /*006e*/ 	.short	(.L_645 - .L_644)
.L_644:
        /*0070*/ 	.word	0x00000038
        /*0074*/ 	.word	0x00000001
        /*0078*/ 	.word	0x00000001


	//----- nvinfo : EIATTR_CRS_STACK_SIZE
	.align		4
.L_645:
        /*007c*/ 	.byte	0x04, 0x1e
        /*007e*/ 	.short	(.L_647 - .L_646)
.L_646:
        /*0080*/ 	.word	0x00000000
.L_647:


//--------------------- .nv.info.tvmgen_default_fused_nn_conv2d_add_clip_15_kernel --------------------------
	.section	.nv.info.tvmgen_default_fused_nn_conv2d_add_clip_15_kernel,"",@"SHT_CUDA_INFO"
	.sectionflags	@""
	.align	4


	//----- nvinfo : EIATTR_CUDA_API_VERSION
	.align		4
        /*0000*/ 	.byte	0x04, 0x37
        /*0002*/ 	.short	(.L_649 - .L_648)
.L_648:
        /*0004*/ 	.word	0x0000007e


	//----- nvinfo : EIATTR_SW2861232_WAR
	.align		4
.L_649:
        /*0008*/ 	.byte	0x01, 0x35
	.zero		2


	//----- nvinfo : EIATTR_PARAM_CBANK
	.align		4
        /*000c*/ 	.byte	0x04, 0x0a
        /*000e*/ 	.short	(.L_651 - .L_650)
	.align		4
.L_650:
        /*0010*/ 	.word	index@(.nv.constant0.tvmgen_default_fused_nn_conv2d_add_clip_15_kernel)
        /*0014*/ 	.short	0x0160
        /*0016*/ 	.short	0x0020


	//----- nvinfo : EIATTR_CBANK_PARAM_SIZE
	.align		4
.L_651:
        /*0018*/ 	.byte	0x03, 0x19
        /*001a*/ 	.short	0x0020


	//----- nvinfo : EIATTR_KPARAM_INFO
	.align		4
        /*001c*/ 	.byte	0x04, 0x17
        /*001e*/ 	.short	(.L_653 - .L_652)
.L_652:
        /*0020*/ 	.word	0x00000000
        /*0024*/ 	.short	0x0003
        /*0026*/ 	.short	0x0018
        /*0028*/ 	.byte	0x00, 0xf0, 0x21, 0x00


	//----- nvinfo : EIATTR_KPARAM_INFO
	.align		4
.L_653:
        /*002c*/ 	.byte	0x04, 0x17
        /*002e*/ 	.short	(.L_655 - .L_654)
.L_654:
        /*0030*/ 	.word	0x00000000
        /*0034*/ 	.short	0x0002
        /*0036*/ 	.short	0x0010
        /*0038*/ 	.byte	0x00, 0xf0, 0x21, 0x00


	//----- nvinfo : EIATTR_KPARAM_INFO
	.align		4
.L_655:
        /*003c*/ 	.byte	0x04, 0x17
        /*003e*/ 	.short	(.L_657 - .L_656)
.L_656:
        /*0040*/ 	.word	0x00000000
        /*0044*/ 	.short	0x0001
        /*0046*/ 	.short	0x0008
        /*0048*/ 	.byte	0x00, 0xf0, 0x21, 0x00


	//----- nvinfo : EIATTR_KPARAM_INFO
	.align		4
.L_657:
        /*004c*/ 	.byte	0x04, 0x17
        /*004e*/ 	.short	(.L_659 - .L_658)
.L_658:
        /*0050*/ 	.word	0x00000000
        /*0054*/ 	.short	0x0000
        /*0056*/ 	.short	0x0000
        /*0058*/ 	.byte	0x00, 0xf0, 0x21, 0x00


	//----- nvinfo : EIATTR_MAXREG_COUNT
	.align		4
.L_659:
        /*005c*/ 	.byte	0x03, 0x1b
        /*005e*/ 	.short	0x00ff


	//----- nvinfo : EIATTR_EXIT_INSTR_OFFSETS
	.align		4
        /*0060*/ 	.byte	0x04, 0x1c
        /*0062*/ 	.short	(.L_661 - .L_660)


	//   ....[0]....
.L_660:
        /*0064*/ 	.word	0x00002440


	//----- nvinfo : EIATTR_CTAIDZ_USED
	.align		4
.L_661:
        /*0068*/ 	.byte	0x01, 0x04
	.zero		2


	//----- nvinfo : EIATTR_MAX_THREADS
	.align		4
        /*006c*/ 	.byte	0x04, 0x05
        /*006e*/ 	.short	(.L_663 - .L_662)
.L_662:
        /*0070*/ 	.word	0x00000070
        /*0074*/ 	.word	0x00000001
        /*0078*/ 	.word	0x00000001
.L_663:


//--------------------- .nv.info.tvmgen_default_fused_nn_batch_flatten_kernel --------------------------
	.section	.nv.info.tvmgen_default_fused_nn_batch_flatten_kernel,"",@"SHT_CUDA_INFO"
	.sectionflags	@""
	.align	4


	//----- nvinfo : EIATTR_CUDA_API_VERSION
	.align		4
        /*0000*/ 	.byte	0x04, 0x37
        /*0002*/ 	.short	(.L_665 - .L_664)
.L_664:
        /*0004*/ 	.word	0x0000007e


	//----- nvinfo : EIATTR_SW2861232_WAR
	.align		4
.L_665:
        /*0008*/ 	.byte	0x01, 0x35
	.zero		2


	//----- nvinfo : EIATTR_PARAM_CBANK
	.align		4
        /*000c*/ 	.byte	0x04, 0x0a
        /*000e*/ 	.short	(.L_667 - .L_666)
	.align		4
.L_666:
        /*0010*/ 	.word	index@(.nv.constant0.tvmgen_default_fused_nn_batch_flatten_kernel)
        /*0014*/ 	.short	0x0160
        /*0016*/ 	.short	0x0010


	//----- nvinfo : EIATTR_CBANK_PARAM_SIZE
	.align		4
.L_667:
        /*0018*/ 	.byte	0x03, 0x19
        /*001a*/ 	.short	0x0010


	//----- nvinfo : EIATTR_KPARAM_INFO
	.align		4
        /*001c*/ 	.byte	0x04, 0x17
        /*001e*/ 	.short	(.L_669 - .L_668)
.L_668:
        /*0020*/ 	.word	0x00000000
        /*0024*/ 	.short	0x0001
        /*0026*/ 	.short	0x0008
        /*0028*/ 	.byte	0x00, 0xf0, 0x21, 0x00


	//----- nvinfo : EIATTR_KPARAM_INFO
	.align		4
.L_669:
        /*002c*/ 	.byte	0x04, 0x17
        /*002e*/ 	.short	(.L_671 - .L_670)
.L_670:
        /*0030*/ 	.word	0x00000000
        /*0034*/ 	.short	0x0000
        /*0036*/ 	.short	0x0000
        /*0038*/ 	.byte	0x00, 0xf0, 0x21, 0x00


	//----- nvinfo : EIATTR_MAXREG_COUNT
	.align		4
.L_671:
        /*003c*/ 	.byte	0x03, 0x1b
        /*003e*/ 	.short	0x0040


	//----- nvinfo : EIATTR_EXIT_INSTR_OFFSETS
	.align		4
        /*0040*/ 	.byte	0x04, 0x1c
        /*0042*/ 	.short	(.L_673 - .L_672)


	//   ....[0]....
.L_672:
        /*0044*/ 	.word	0x00000060


	//   ....[1]....
        /*0048*/ 	.word	0x000000e0


	//----- nvinfo : EIATTR_MAX_THREADS
	.align		4
.L_673:
        /*004c*/ 	.byte	0x04, 0x05
        /*004e*/ 	.short	(.L_675 - .L_674)
.L_674:
        /*0050*/ 	.word	0x00000400
        /*0054*/ 	.word	0x00000001
        /*0058*/ 	.word	0x00000001
.L_675:


//--------------------- .nv.info.tvmgen_default_fused_nn_conv2d_add_add_1_kernel --------------------------
	.section	.nv.info.tvmgen_default_fused_nn_conv2d_add_add_1_kernel,"",@"SHT_CUDA_INFO"
	.sectionflags	@""
	.align	4


	//----- nvinfo : EIATTR_CUDA_API_VERSION
	.align		4
        /*0000*/ 	.byte	0x04, 0x37
        /*0002*/ 	.short	(.L_677 - .L_676)
.L_676:
        /*0004*/ 	.word	0x0000007e


	//----- nvinfo : EIATTR_SW2861232_WAR
	.align		4
.L_677:
        /*0008*/ 	.byte	0x01, 0x35
	.zero		2


	//----- nvinfo : EIATTR_PARAM_CBANK
	.align		4
        /*000c*/ 	.byte	0x04, 0x0a
        /*000e*/ 	.short	(.L_679 - .L_678)
	.align		4
.L_678:
        /*0010*/ 	.word	index@(.nv.constant0.tvmgen_default_fused_nn_conv2d_add_add_1_kernel)
        /*0014*/ 	.short	0x0160
        /*0016*/ 	.short	0x0028


	//----- nvinfo : EIATTR_CBANK_PARAM_SIZE
	.align		4
.L_679:
        /*0018*/ 	.byte	0x03, 0x19
        /*001a*/ 	.short	0x0028


	//----- nvinfo : EIATTR_KPARAM_INFO
	.align		4
        /*001c*/ 	.byte	0x04, 0x17
        /*001e*/ 	.short	(.L_681 - .L_680)
.L_680:
        /*0020*/ 	.word	0x00000000
        /*0024*/ 	.short	0x0004
        /*0026*/ 	.short	0x0020
        /*0028*/ 	.byte	0x00, 0xf0, 0x21, 0x00


	//----- nvinfo : EIATTR_KPARAM_INFO
	.align		4
.L_681:
        /*002c*/ 	.byte	0x04, 0x17
        /*002e*/ 	.short	(.L_683 - .L_682)
.L_682:
        /*0030*/ 	.word	0x00000000
        /*0034*/ 	.short	0x0003
        /*0036*/ 	.short	0x0018
        /*0038*/ 	.byte	0x00, 0xf0, 0x21, 0x00


	//----- nvinfo : EIATTR_KPARAM_INFO
	.align		4
.L_683:
        /*003c*/ 	.byte	0x04, 0x17
        /*003e*/ 	.short	(.L_685 - .L_684)
.L_684:
        /*0040*/ 	.word	0x00000000
        /*0044*/ 	.short	0x0002
        /*0046*/ 	.short	0x0010
        /*0048*/ 	.byte	0x00, 0xf0, 0x21, 0x00


	//----- nvinfo : EIATTR_KPARAM_INFO
	.align		4
.L_685:
        /*004c*/ 	.byte	0x04, 0x17
        /*004e*/ 	.short	(.L_687 - .L_686)
.L_686:
        /*0050*/ 	.word	0x00000000
        /*0054*/ 	.short	0x0001
        /*0056*/ 	.short	0x0008
        /*0058*/ 	.byte	0x00, 0xf0, 0x21, 0x00


	//----- nvinfo : EIATTR_KPARAM_INFO
	.align		4
.L_687:
        /*005c*/ 	.byte	0x04, 0x17
        /*005e*/ 	.short	(.L_689 - .L_688)
.L_688:
        /*0060*/ 	.word	0x00000000
        /*0064*/ 	.short	0x0000
        /*0066*/ 	.short	0x0000
        /*0068*/ 	.byte	0x00, 0xf0, 0x21, 0x00


	//----- nvinfo : EIATTR_MAXREG_COUNT
	.align		4
.L_689:
        /*006c*/ 	.byte	0x03, 0x1b
        /*006e*/ 	.short	0x00ff


	//----- nvinfo : EIATTR_EXIT_INSTR_OFFSETS
	.align		4
        /*0070*/ 	.byte	0x04, 0x1c
        /*0072*/ 	.short	(.L_691 - .L_690)


	//   ....[0]....
.L_690:
        /*0074*/ 	.word	0x00001b40


	//----- nvinfo : EIATTR_MAX_THREADS
	.align		4
.L_691:
        /*0078*/ 	.byte	0x04, 0x05
        /*007a*/ 	.short	(.L_693 - .L_692)
.L_692:
        /*007c*/ 	.word	0x00000038
        /*0080*/ 	.word	0x00000001
        /*0084*/ 	.word	0x00000001
.L_693:


//--------------------- .nv.info.tvmgen_default_fused_nn_conv2d_add_clip_7_kernel --------------------------
	.section	.nv.info.tvmgen_default_fused_nn_conv2d_add_clip_7_kernel,"",@"SHT_CUDA_INFO"
	.sectionflags	@""
	.align	4


	//----- nvinfo : EIATTR_CUDA_API_VERSION
	.align		4
        /*0000*/ 	.byte	0x04, 0x37
        /*0002*/ 	.short	(.L_695 - .L_694)
.L_694:
        /*0004*/ 	.word	0x0000007e


	//----- nvinfo : EIATTR_SW2861232_WAR
	.align		4
.L_695:
        /*0008*/ 	.byte	0x01, 0x35
	.zero		2


	//----- nvinfo : EIATTR_PARAM_CBANK
	.align		4
        /*000c*/ 	.byte	0x04, 0x0a
        /*000e*/ 	.short	(.L_697 - .L_696)
	.align		4
.L_696:
        /*0010*/ 	.word	index@(.nv.constant0.tvmgen_default_fused_nn_conv2d_add_clip_7_kernel)
        /*0014*/ 	.short	0x0160
        /*0016*/ 	.short	0x0020


	//----- nvinfo : EIATTR_CBANK_PARAM_SIZE
	.align		4
.L_697:
        /*0018*/ 	.byte	0x03, 0x19
        /*001a*/ 	.short	0x0020


	//----- nvinfo : EIATTR_KPARAM_INFO
	.align		4
        /*001c*/ 	.byte	0x04, 0x17
        /*001e*/ 	.short	(.L_699 - .L_698)
.L_698:
        /*0020*/ 	.word	0x00000000
        /*0024*/ 	.short	0x0003
        /*0026*/ 	.short	0x0018
        /*0028*/ 	.byte	0x00, 0xf0, 0x21, 0x00


	//----- nvinfo : EIATTR_KPARAM_INFO
	.align		4
.L_699:
        /*002c*/ 	.byte	0x04, 0x17
        /*002e*/ 	.short	(.L_701 - .L_700)
.L_700:
        /*0030*/ 	.word	0x00000000
        /*0034*/ 	.short	0x0002
        /*0036*/ 	.short	0x0010
        /*0038*/ 	.byte	0x00, 0xf0, 0x21, 0x00


	//----- nvinfo : EIATTR_KPARAM_INFO
	.align		4
.L_701:
        /*003c*/ 	.byte	0x04, 0x17
        /*003e*/ 	.short	(.L_703 - .L_702)
.L_702:
        /*0040*/ 	.word	0x00000000
        /*0044*/ 	.short	0x0001
        /*0046*/ 	.short	0x0008
        /*0048*/ 	.byte	0x00, 0xf0, 0x21, 0x00


	//----- nvinfo : EIATTR_KPARAM_INFO
	.align		4
.L_703:
        /*004c*/ 	.byte	0x04, 0x17
        /*004e*/ 	.short	(.L_705 - .L_704)
.L_704:
        /*0050*/ 	.word	0x00000000
        /*0054*/ 	.short	0x0000
        /*0056*/ 	.short	0x0000
        /*0058*/ 	.byte	0x00, 0xf0, 0x21, 0x00


	//----- nvinfo : EIATTR_MAXREG_COUNT
	.align		4
.L_705:
        /*005c*/ 	.byte	0x03, 0x1b
        /*005e*/ 	.short	0x00ff


	//----- nvinfo : EIATTR_EXIT_INSTR_OFFSETS
	.align		4
        /*0060*/ 	.byte	0x04, 0x1c
        /*0062*/ 	.short	(.L_707 - .L_706)


	//   ....[0]....
.L_706:
        /*0064*/ 	.word	0x000020d0


	//----- nvinfo : EIATTR_CTAIDZ_USED
	.align		4
.L_707:
        /*0068*/ 	.byte	0x01, 0x04
	.zero		2


	//----- nvinfo : EIATTR_MAX_THREADS
	.align		4
        /*006c*/ 	.byte	0x04, 0x05
        /*006e*/ 	.short	(.L_709 - .L_708)
.L_708:
        /*0070*/ 	.word	0x00000070
        /*0074*/ 	.word	0x00000001
        /*0078*/ 	.word	0x00000001
.L_709:


//--------------------- .nv.info.tvmgen_default_fused_nn_conv2d_add_clip_9_kernel --------------------------
	.section	.nv.info.tvmgen_default_fused_nn_conv2d_add_clip_9_kernel,"",@"SHT_CUDA_INFO"
	.sectionflags	@""
	.align	4


	//----- nvinfo : EIATTR_CUDA_API_VERSION
	.align		4
        /*0000*/ 	.byte	0x04, 0x37
        /*0002*/ 	.short	(.L_711 - .L_710)
.L_710:
        /*0004*/ 	.word	0x0000007e


	//----- nvinfo : EIATTR_SW2861232_WAR
	.align		4
.L_711:
        /*0008*/ 	.byte	0x01, 0x35
	.zero		2


	//----- nvinfo : EIATTR_PARAM_CBANK
	.align		4
        /*000c*/ 	.byte	0x04, 0x0a
        /*000e*/ 	.short	(.L_713 - .L_712)
	.align		4
.L_712:
        /*0010*/ 	.word	index@(.nv.constant0.tvmgen_default_fused_nn_conv2d_add_clip_9_kernel)
        /*0014*/ 	.short	0x0160
        /*0016*/ 	.short	0x0020


	//----- nvinfo : EIATTR_CBANK_PARAM_SIZE
	.align		4
.L_713:
        /*0018*/ 	.byte	0x03, 0x19
        /*001a*/ 	.short	0x0020


	//----- nvinfo : EIATTR_KPARAM_INFO
	.align		4
        /*001c*/ 	.byte	0x04, 0x17
        /*001e*/ 	.short	(.L_715 - .L_714)
.L_714:
        /*0020*/ 	.word	0x00000000
        /*0024*/ 	.short	0x0003
        /*0026*/ 	.short	0x0018
        /*0028*/ 	.byte	0x00, 0xf0, 0x21, 0x00


	//----- nvinfo : EIATTR_KPARAM_INFO
	.align		4
.L_715:
        /*002c*/ 	.byte	0x04, 0x17
        /*002e*/ 	.short	(.L_717 - .L_716)
.L_716:
        /*0030*/ 	.word	0x00000000
        /*0034*/ 	.short	0x0002
        /*0036*/ 	.short	0x0010
        /*0038*/ 	.byte	0x00, 0xf0, 0x21, 0x00


	//----- nvinfo : EIATTR_KPARAM_INFO
	.align		4
.L_717:
        /*003c*/ 	.byte	0x04, 0x17
        /*003e*/ 	.short	(.L_719 - .L_718)
.L_718:
        /*0040*/ 	.word	0x00000000
        /*0044*/ 	.short	0x0001
        /*0046*/ 	.short	0x0008
        /*0048*/ 	.byte	0x00, 0xf0, 0x21, 0x00


	//----- nvinfo : EIATTR_KPARAM_INFO
	.align		4
.L_719:
        /*004c*/ 	.byte	0x04, 0x17
        /*004e*/ 	.short	(.L_721 - .L_720)
.L_720:
        /*0050*/ 	.word	0x00000000
        /*0054*/ 	.short	0x0000
        /*0056*/ 	.short	0x0000
        /*0058*/ 	.byte	0x00, 0xf0, 0x21, 0x00


	//----- nvinfo : EIATTR_MAXREG_COUNT
	.align		4
.L_721:
        /*005c*/ 	.byte	0x03, 0x1b
        /*005e*/ 	.short	0x00ff


	//----- nvinfo : EIATTR_EXIT_INSTR_OFFSETS
	.align		4
        /*0060*/ 	.byte	0x04, 0x1c
        /*0062*/ 	.short	(.L_723 - .L_722)


	//   ....[0]....
.L_722:
        /*0064*/ 	.word	0x00002700


	//----- nvinfo : EIATTR_CTAIDZ_USED
	.align		4
.L_723:
        /*0068*/ 	.byte	0x01, 0x04
	.zero		2


	//----- nvinfo : EIATTR_MAX_THREADS
	.align		4
        /*006c*/ 	.byte	0x04, 0x05
        /*006e*/ 	.short	(.L_725 - .L_724)
.L_724:
        /*0070*/ 	.word	0x00000038
        /*0074*/ 	.word	0x00000001
        /*0078*/ 	.word	0x00000001


	//----- nvinfo : EIATTR_CRS_STACK_SIZE
	.align		4
.L_725:
        /*007c*/ 	.byte	0x04, 0x1e
        /*007e*/ 	.short	(.L_727 - .L_726)
.L_726:
        /*0080*/ 	.word	0x00000000
.L_727:


//--------------------- .nv.info.tvmgen_default_fused_nn_conv2d_add_1_kernel --------------------------
	.section	.nv.info.tvmgen_default_fused_nn_conv2d_add_1_kernel,"",@"SHT_CUDA_INFO"
	.sectionflags	@""
	.align	4


	//----- nvinfo : EIATTR_CUDA_API_VERSION
	.align		4
        /*0000*/ 	.byte	0x04, 0x37
        /*0002*/ 	.short	(.L_729 - .L_728)
.L_728:
        /*0004*/ 	.word	0x0000007e


	//----- nvinfo : EIATTR_SW2861232_WAR
	.align		4
.L_729:
        /*0008*/ 	.byte	0x01, 0x35
	.zero		2


	//----- nvinfo : EIATTR_PARAM_CBANK
	.align		4
        /*000c*/ 	.byte	0x04, 0x0a
        /*000e*/ 	.short	(.L_731 - .L_730)
	.align		4
.L_730:
        /*0010*/ 	.word	index@(.nv.constant0.tvmgen_default_fused_nn_conv2d_add_1_kernel)
        /*0014*/ 	.short	0x0160
        /*0016*/ 	.short	0x0020


	//----- nvinfo : EIATTR_CBANK_PARAM_SIZE
	.align		4
.L_731:
        /*0018*/ 	.byte	0x03, 0x19
        /*001a*/ 	.short	0x0020


	//----- nvinfo : EIATTR_KPARAM_INFO
	.align		4
        /*001c*/ 	.byte	0x04, 0x17
        /*001e*/ 	.short	(.L_733 - .L_732)
.L_732:
        /*0020*/ 	.word	0x00000000
        /*0024*/ 	.short	0x0003
        /*0026*/ 	.short	0x0018
        /*0028*/ 	.byte	0x00, 0xf0, 0x21, 0x00


	//----- nvinfo : EIATTR_KPARAM_INFO
	.align		4
.L_733:
        /*002c*/ 	.byte	0x04, 0x17
        /*002e*/ 	.short	(.L_735 - .L_734)
.L_734:
        /*0030*/ 	.word	0x00000000
        /*0034*/ 	.short	0x0002
        /*0036*/ 	.short	0x0010
        /*0038*/ 	.byte	0x00, 0xf0, 0x21, 0x00


	//----- nvinfo : EIATTR_KPARAM_INFO
	.align		4
.L_735:
        /*003c*/ 	.byte	0x04, 0x17
        /*003e*/ 	.short	(.L_737 - .L_736)
.L_736:
        /*0040*/ 	.word	0x00000000
        /*0044*/ 	.short	0x0001
        /*0046*/ 	.short	0x0008
        /*0048*/ 	.byte	0x00, 0xf0, 0x21, 0x00


	//----- nvinfo : EIATTR_KPARAM_INFO
	.align		4
.L_737:
        /*004c*/ 	.byte	0x04, 0x17
        /*004e*/ 	.short	(.L_739 - .L_738)
.L_738:
        /*0050*/ 	.word	0x00000000
        /*0054*/ 	.short	0x0000
        /*0056*/ 	.short	0x0000
        /*0058*/ 	.byte	0x00, 0xf0, 0x21, 0x00


	//----- nvinfo : EIATTR_MAXREG_COUNT
	.align		4
.L_739:
        /*005c*/ 	.byte	0x03, 0x1b
        /*005e*/ 	.short	0x00ff


	//----- nvinfo : EIATTR_EXIT_INSTR_OFFSETS
	.align		4
        /*0060*/ 	.byte	0x04, 0x1c
        /*0062*/ 	.short	(.L_741 - .L_740)


	//   ....[0]....
.L_740:
        /*0064*/ 	.word	0x00000fd0


	//----- nvinfo : EIATTR_MAX_THREADS
	.align		4
.L_741:
        /*0068*/ 	.byte	0x04, 0x05
        /*006a*/ 	.short	(.L_743 - .L_742)
.L_742:
        /*006c*/ 	.word	0x00000054
        /*0070*/ 	.word	0x00000001
        /*0074*/ 	.word	0x00000001
.L_743:


//--------------------- .nv.info.tvmgen_default_fused_nn_dense_add_kernel --------------------------
	.section	.nv.info.tvmgen_default_fused_nn_dense_add_kernel,"",@"SHT_CUDA_INFO"
	.sectionflags	@""
	.align	4


	//----- nvinfo : EIATTR_CUDA_API_VERSION
	.align		4
        /*0000*/ 	.byte	0x04, 0x37
        /*0002*/ 	.short	(.L_745 - .L_744)
.L_744:
        /*0004*/ 	.word	0x0000007e


	//----- nvinfo : EIATTR_SW2861232_WAR
	.align		4
.L_745:
        /*0008*/ 	.byte	0x01, 0x35
	.zero		2


	//----- nvinfo : EIATTR_PARAM_CBANK
	.align		4
        /*000c*/ 	.byte	0x04, 0x0a
        /*000e*/ 	.short	(.L_747 - .L_746)
	.align		4
.L_746:
        /*0010*/ 	.word	index@(.nv.constant0.tvmgen_default_fused_nn_dense_add_kernel)
        /*0014*/ 	.short	0x0160
        /*0016*/ 	.short	0x0020


	//----- nvinfo : EIATTR_CBANK_PARAM_SIZE
	.align		4
.L_747:
        /*0018*/ 	.byte	0x03, 0x19
        /*001a*/ 	.short	0x0020


	//----- nvinfo : EIATTR_KPARAM_INFO
	.align		4
        /*001c*/ 	.byte	0x04, 0x17
        /*001e*/ 	.short	(.L_749 - .L_748)
.L_748:
        /*0020*/ 	.word	0x00000000
        /*0024*/ 	.short	0x0003
        /*0026*/ 	.short	0x0018
        /*0028*/ 	.byte	0x00, 0xf0, 0x21, 0x00


	//----- nvinfo : EIATTR_KPARAM_INFO
	.align		4
.L_749:
        /*002c*/ 	.byte	0x04, 0x17
        /*002e*/ 	.short	(.L_751 - .L_750)
.L_750:
        /*0030*/ 	.word	0x00000000
        /*0034*/ 	.short	0x0002
        /*0036*/ 	.short	0x0010
        /*0038*/ 	.byte	0x00, 0xf0, 0x21, 0x00


	//----- nvinfo : EIATTR_KPARAM_INFO
	.align		4
.L_751:
        /*003c*/ 	.byte	0x04, 0x17
        /*003e*/ 	.short	(.L_753 - .L_752)
.L_752:
        /*0040*/ 	.word	0x00000000
        /*0044*/ 	.short	0x0001
        /*0046*/ 	.short	0x0008
        /*0048*/ 	.byte	0x00, 0xf0, 0x21, 0x00


	//----- nvinfo : EIATTR_KPARAM_INFO
	.align		4
.L_753:
        /*004c*/ 	.byte	0x04, 0x17
        /*004e*/ 	.short	(.L_755 - .L_754)
.L_754:
        /*0050*/ 	.word	0x00000000
        /*0054*/ 	.short	0x0000
        /*0056*/ 	.short	0x0000
        /*0058*/ 	.byte	0x00, 0xf0, 0x21, 0x00


	//----- nvinfo : EIATTR_MAXREG_COUNT
	.align		4
.L_755:
        /*005c*/ 	.byte	0x03, 0x1b
        /*005e*/ 	.short	0x00ff


	//----- nvinfo : EIATTR_COOP_GROUP_MASK_REGIDS
	.align		4
        /*0060*/ 	.byte	0x04, 0x29
        /*0062*/ 	.short	(.L_757 - .L_756)


	//   ....[0]....
.L_756:
        /*0064*/ 	.word	0x05000003


	//   ....[1]....
        /*0068*/ 	.word	0x05000003


	//   ....[2]....
        /*006c*/ 	.word	0x05000003


	//   ....[3]....
        /*0070*/ 	.word	0x05000003


	//   ....[4]....
        /*0074*/ 	.word	0x05000003


	//   ....[5]....
        /*0078*/ 	.word	0x0500000b


	//----- nvinfo : EIATTR_COOP_GROUP_INSTR_OFFSETS
	.align		4
.L_757:
        /*007c*/ 	.byte	0x04, 0x28
        /*007e*/ 	.short	(.L_759 - .L_758)


	//   ....[0]....
.L_758:
        /*0080*/ 	.word	0x00000450


	//   ....[1]....
        /*0084*/ 	.word	0x00000470


	//   ....[2]....
        /*0088*/ 	.word	0x00000490


	//   ....[3]....
        /*008c*/ 	.word	0x000004b0


	//   ....[4]....
        /*0090*/ 	.word	0x000004e0


	//   ....[5]....
        /*0094*/ 	.word	0x00000570


	//----- nvinfo : EIATTR_EXIT_INSTR_OFFSETS
	.align		4
.L_759:
        /*0098*/ 	.byte	0x04, 0x1c
        /*009a*/ 	.short	(.L_761 - .L_760)


	//   ....[0]....
.L_760:
        /*009c*/ 	.word	0x000005e0


	//   ....[1]....
        /*00a0*/ 	.word	0x00000650


	//----- nvinfo : EIATTR_MAX_THREADS
	.align		4
.L_761:
        /*00a4*/ 	.byte	0x04, 0x05
        /*00a6*/ 	.short	(.L_763 - .L_762)
.L_762:
        /*00a8*/ 	.word	0x00000040
        /*00ac*/ 	.word	0x00000001
        /*00b0*/ 	.word	0x00000001
.L_763:


//--------------------- .nv.info.tvmgen_default_fused_nn_conv2d_add_clip_8_kernel --------------------------
	.section	.nv.info.tvmgen_default_fused_nn_conv2d_add_clip_8_kernel,"",@"SHT_CUDA_INFO"
	.sectionflags	@""
	.align	4


	//----- nvinfo : EIATTR_CUDA_API_VERSION
	.align		4
        /*0000*/ 	.byte	0x04, 0x37
        /*0002*/ 	.short	(.L_765 - .L_764)
.L_764:
        /*0004*/ 	.word	0x0000007e


	//----- nvinfo : EIATTR_SW2861232_WAR
	.align		4
.L_765:
        /*0008*/ 	.byte	0x01, 0x35
	.zero		2


	//----- nvinfo : EIATTR_PARAM_CBANK
	.align		4
        /*000c*/ 	.byte	0x04, 0x0a
        /*000e*/ 	.short	(.L_767 - .L_766)
	.align		4
.L_766:
        /*0010*/ 	.word	index@(.nv.constant0.tvmgen_default_fused_nn_conv2d_add_clip_8_kernel)
        /*0014*/ 	.short	0x0160
        /*0016*/ 	.short	0x0020


	//----- nvinfo : EIATTR_CBANK_PARAM_SIZE
	.align		4
.L_767:
        /*0018*/ 	.byte	0x03, 0x19
        /*001a*/ 	.short	0x0020


	//----- nvinfo : EIATTR_KPARAM_INFO
	.align		4
        /*001c*/ 	.byte	0x04, 0x17
        /*001e*/ 	.short	(.L_769 - .L_768)
.L_768:
        /*0020*/ 	.word	0x00000000
        /*0024*/ 	.short	0x0003
        /*0026*/ 	.short	0x0018
        /*0028*/ 	.byte	0x00, 0xf0, 0x21, 0x00


	//----- nvinfo : EIATTR_KPARAM_INFO
	.align		4
.L_769:
        /*002c*/ 	.byte	0x04, 0x17
        /*002e*/ 	.short	(.L_771 - .L_770)
.L_770:
        /*0030*/ 	.word	0x00000000
        /*0034*/ 	.short	0x0002
        /*0036*/ 	.short	0x0010
        /*0038*/ 	.byte	0x00, 0xf0, 0x21, 0x00


	//----- nvinfo : EIATTR_KPARAM_INFO
	.align		4
.L_771:
        /*003c*/ 	.byte	0x04, 0x17
        /*003e*/ 	.short	(.L_773 - .L_772)
.L_772:
        /*0040*/ 	.word	0x00000000
        /*0044*/ 	.short	0x0001
        /*0046*/ 	.short	0x0008
        /*0048*/ 	.byte	0x00, 0xf0, 0x21, 0x00


	//----- nvinfo : EIATTR_KPARAM_INFO
	.align		4
.L_773:
        /*004c*/ 	.byte	0x04, 0x17
        /*004e*/ 	.short	(.L_775 - .L_774)
.L_774:
        /*0050*/ 	.word	0x00000000
        /*0054*/ 	.short	0x0000
        /*0056*/ 	.short	0x0000
        /*0058*/ 	.byte	0x00, 0xf0, 0x21, 0x00


	//----- nvinfo : EIATTR_MAXREG_COUNT
	.align		4
.L_775:
        /*005c*/ 	.byte	0x03, 0x1b
        /*005e*/ 	.short	0x00ff


	//----- nvinfo : EIATTR_EXIT_INSTR_OFFSETS
	.align		4
        /*0060*/ 	.byte	0x04, 0x1c
        /*0062*/ 	.short	(.L_777 - .L_776)


	//   ....[0]....
.L_776:
        /*0064*/ 	.word	0x000013d0


	//----- nvinfo : EIATTR_CTAIDZ_USED
	.align		4
.L_777:
        /*0068*/ 	.byte	0x01, 0x04
	.zero		2


	//----- nvinfo : EIATTR_MAX_THREADS
	.align		4
        /*006c*/ 	.byte	0x04, 0x05
        /*006e*/ 	.short	(.L_779 - .L_778)
.L_778:
        /*0070*/ 	.word	0x000000c4
        /*0074*/ 	.word	0x00000001
        /*0078*/ 	.word	0x00000001


	//----- nvinfo : EIATTR_CRS_STACK_SIZE
	.align		4
.L_779:
        /*007c*/ 	.byte	0x04, 0x1e
        /*007e*/ 	.short	(.L_781 - .L_780)
.L_780:
        /*0080*/ 	.word	0x00000000
.L_781:


//--------------------- .nv.callgraph             --------------------------
	.section	.nv.callgraph,"",@"SHT_CUDA_CALLGRAPH"
	.align	4
	.sectionentsize	8
	.align		4
        /*0000*/ 	.word	0x00000000
	.align		4
        /*0004*/ 	.word	0xffffffff
	.align		4
        /*0008*/ 	.word	0x00000000
	.align		4
        /*000c*/ 	.word	0xfffffffe
	.align		4
        /*0010*/ 	.word	0x00000000
	.align		4
        /*0014*/ 	.word	0xfffffffd
	.align		4
        /*0018*/ 	.word	0x00000000
	.align		4
        /*001c*/ 	.word	0xfffffffc


//--------------------- .nv.rel.action            --------------------------
	.section	.nv.rel.action,"",@"SHT_CUDA_RELOCINFO"
	.align	8
	.sectionentsize	8
        /*0000*/ 	.byte	0x73, 0x00, 0x00, 0x00, 0x00, 0x00, 0x00, 0x00, 0x00, 0x00, 0x00, 0x11, 0x25, 0x00, 0x05, 0x36


//--------------------- .nv.constant0.tvmgen_default_fused_nn_conv2d_add_2_kernel --------------------------
	.section	.nv.constant0.tvmgen_default_fused_nn_conv2d_add_2_kernel,"a",@progbits
	.sectionflags	@""
	.align	4
.nv.constant0.tvmgen_default_fused_nn_conv2d_add_2_kernel:
	.zero		384


//--------------------- .nv.constant0.tvmgen_default_fused_nn_conv2d_add_add_4_kernel --------------------------
	.section	.nv.constant0.tvmgen_default_fused_nn_conv2d_add_add_4_kernel,"a",@progbits
	.sectionflags	@""
	.align	4
.nv.constant0.tvmgen_default_fused_nn_conv2d_add_add_4_kernel:
	.zero		392


//--------------------- .nv.constant0.tvmgen_default_fused_nn_conv2d_add_clip_12_kernel --------------------------
	.section	.nv.constant0.tvmgen_default_fused_nn_conv2d_add_clip_12_kernel,"a",@progbits
	.sectionflags	@""
	.align	4
.nv.constant0.tvmgen_default_fused_nn_conv2d_add_clip_12_kernel:
	.zero		384


//--------------------- .nv.constant0.tvmgen_default_fused_nn_conv2d_add_clip_5_kernel --------------------------
	.section	.nv.constant0.tvmgen_default_fused_nn_conv2d_add_clip_5_kernel,"a",@progbits
	.sectionflags	@""
	.align	4
.nv.constant0.tvmgen_default_fused_nn_conv2d_add_clip_5_kernel:
	.zero		384


//--------------------- .nv.constant0.tvmgen_default_fused_nn_conv2d_add_3_kernel --------------------------
	.section	.nv.constant0.tvmgen_default_fused_nn_conv2d_add_3_kernel,"a",@progbits
	.sectionflags	@""
	.align	4
.nv.constant0.tvmgen_default_fused_nn_conv2d_add_3_kernel:
	.zero		384


//--------------------- .nv.constant0.tvmgen_default_fused_nn_conv2d_add_clip_kernel --------------------------
	.section	.nv.constant0.tvmgen_default_fused_nn_conv2d_add_clip_kernel,"a",@progbits
	.sectionflags	@""
	.align	4
.nv.constant0.tvmgen_default_fused_nn_conv2d_add_clip_kernel:
	.zero		384


//--------------------- .nv.constant0.tvmgen_default_fused_nn_conv2d_add_clip_1_kernel --------------------------
	.section	.nv.constant0.tvmgen_default_fused_nn_conv2d_add_clip_1_kernel,"a",@progbits
	.sectionflags	@""
	.align	4
.nv.constant0.tvmgen_default_fused_nn_conv2d_add_clip_1_kernel:
	.zero		384


//--------------------- .nv.constant0.tvmgen_default_fused_nn_conv2d_add_clip_11_kernel --------------------------
	.section	.nv.constant0.tvmgen_default_fused_nn_conv2d_add_clip_11_kernel,"a",@progbits
	.sectionflags	@""
	.align	4
.nv.constant0.tvmgen_default_fused_nn_conv2d_add_clip_11_kernel:
	.zero		384


//--------------------- .nv.constant0.tvmgen_default_fused_nn_conv2d_add_clip_14_kernel --------------------------
	.section	.nv.constant0.tvmgen_default_fused_nn_conv2d_add_clip_14_kernel,"a",@progbits
	.sectionflags	@""
	.align	4
.nv.constant0.tvmgen_default_fused_nn_conv2d_add_clip_14_kernel:
	.zero		384


//--------------------- .nv.constant0.tvmgen_default_fused_nn_conv2d_add_add_kernel --------------------------
	.section	.nv.constant0.tvmgen_default_fused_nn_conv2d_add_add_kernel,"a",@progbits
	.sectionflags	@""
	.align	4
.nv.constant0.tvmgen_default_fused_nn_conv2d_add_add_kernel:
	.zero		392


//--------------------- .nv.constant0.tvmgen_default_fused_nn_global_avg_pool2d_kernel_1 --------------------------
	.section	.nv.constant0.tvmgen_default_fused_nn_global_avg_pool2d_kernel_1,"a",@progbits
	.sectionflags	@""
	.align	4
.nv.constant0.tvmgen_default_fused_nn_global_avg_pool2d_kernel_1:
	.zero		368


//--------------------- .nv.constant0.tvmgen_default_fused_nn_global_avg_pool2d_kernel --------------------------
	.section	.nv.constant0.tvmgen_default_fused_nn_global_avg_pool2d_kernel,"a",@progbits
	.sectionflags	@""
	.align	4
.nv.constant0.tvmgen_default_fused_nn_global_avg_pool2d_kernel:
	.zero		368


//--------------------- .nv.constant0.tvmgen_default_fused_nn_conv2d_add_clip_3_kernel --------------------------
	.section	.nv.constant0.tvmgen_default_fused_nn_conv2d_add_clip_3_kernel,"a",@progbits
	.sectionflags	@""
	.align	4
.nv.constant0.tvmgen_default_fused_nn_conv2d_add_clip_3_kernel:
	.zero		384


//--------------------- .nv.constant0.tvmgen_default_fused_nn_conv2d_add_clip_10_kernel --------------------------
	.section	.nv.constant0.tvmgen_default_fused_nn_conv2d_add_clip_10_kernel,"a",@progbits
	.sectionflags	@""
	.align	4
.nv.constant0.tvmgen_default_fused_nn_conv2d_add_clip_10_kernel:
	.zero		384


//--------------------- .nv.constant0.tvmgen_default_fused_nn_conv2d_add_clip_2_kernel --------------------------
	.section	.nv.constant0.tvmgen_default_fused_nn_conv2d_add_clip_2_kernel,"a",@progbits
	.sectionflags	@""
	.align	4
.nv.constant0.tvmgen_default_fused_nn_conv2d_add_clip_2_kernel:
	.zero		384


//--------------------- .nv.constant0.tvmgen_default_fused_nn_conv2d_add_clip_17_kernel --------------------------
	.section	.nv.constant0.tvmgen_default_fused_nn_conv2d_add_clip_17_kernel,"a",@progbits
	.sectionflags	@""
	.align	4
.nv.constant0.tvmgen_default_fused_nn_conv2d_add_clip_17_kernel:
	.zero		384


//--------------------- .nv.constant0.tvmgen_default_fused_nn_conv2d_add_kernel --------------------------
	.section	.nv.constant0.tvmgen_default_fused_nn_conv2d_add_kernel,"a",@progbits
	.sectionflags	@""
	.align	4
.nv.constant0.tvmgen_default_fused_nn_conv2d_add_kernel:
	.zero		384


//--------------------- .nv.constant0.tvmgen_default_fused_nn_conv2d_add_add_3_kernel --------------------------
	.section	.nv.constant0.tvmgen_default_fused_nn_conv2d_add_add_3_kernel,"a",@progbits
	.sectionflags	@""
	.align	4
.nv.constant0.tvmgen_default_fused_nn_conv2d_add_add_3_kernel:
	.zero		392


//--------------------- .nv.constant0.tvmgen_default_fused_nn_conv2d_add_6_kernel --------------------------
	.section	.nv.constant0.tvmgen_default_fused_nn_conv2d_add_6_kernel,"a",@progbits
	.sectionflags	@""
	.align	4
.nv.constant0.tvmgen_default_fused_nn_conv2d_add_6_kernel:
	.zero		384


//--------------------- .nv.constant0.tvmgen_default_fused_nn_conv2d_add_4_kernel --------------------------
	.section	.nv.constant0.tvmgen_default_fused_nn_conv2d_add_4_kernel,"a",@progbits
	.sectionflags	@""
	.align	4
.nv.constant0.tvmgen_default_fused_nn_conv2d_add_4_kernel:
	.zero		384


//--------------------- .nv.constant0.tvmgen_default_fused_nn_conv2d_add_clip_16_kernel --------------------------
	.section	.nv.constant0.tvmgen_default_fused_nn_conv2d_add_clip_16_kernel,"a",@progbits
	.sectionflags	@""
	.align	4
.nv.constant0.tvmgen_default_fused_nn_conv2d_add_clip_16_kernel:
	.zero		384


//--------------------- .nv.constant0.tvmgen_default_fused_nn_conv2d_add_add_2_kernel --------------------------
	.section	.nv.constant0.tvmgen_default_fused_nn_conv2d_add_add_2_kernel,"a",@progbits
	.sectionflags	@""
	.align	4
.nv.constant0.tvmgen_default_fused_nn_conv2d_add_add_2_kernel:
	.zero		392


//--------------------- .nv.constant0.tvmgen_default_fused_nn_conv2d_add_clip_6_kernel --------------------------
	.section	.nv.constant0.tvmgen_default_fused_nn_conv2d_add_clip_6_kernel,"a",@progbits
	.sectionflags	@""
	.align	4
.nv.constant0.tvmgen_default_fused_nn_conv2d_add_clip_6_kernel:
	.zero		384


//--------------------- .nv.constant0.tvmgen_default_fused_nn_conv2d_add_clip_4_kernel --------------------------
	.section	.nv.constant0.tvmgen_default_fused_nn_conv2d_add_clip_4_kernel,"a",@progbits
	.sectionflags	@""
	.align	4
.nv.constant0.tvmgen_default_fused_nn_conv2d_add_clip_4_kernel:
	.zero		384


//--------------------- .nv.constant0.tvmgen_default_fused_nn_conv2d_add_5_kernel --------------------------
	.section	.nv.constant0.tvmgen_default_fused_nn_conv2d_add_5_kernel,"a",@progbits
	.sectionflags	@""
	.align	4
.nv.constant0.tvmgen_default_fused_nn_conv2d_add_5_kernel:
	.zero		384


//--------------------- .nv.constant0.tvmgen_default_fused_nn_conv2d_add_clip_13_kernel --------------------------
	.section	.nv.constant0.tvmgen_default_fused_nn_conv2d_add_clip_13_kernel,"a",@progbits
	.sectionflags	@""
	.align	4
.nv.constant0.tvmgen_default_fused_nn_conv2d_add_clip_13_kernel:
	.zero		384


//--------------------- .nv.constant0.tvmgen_default_fused_nn_conv2d_add_clip_15_kernel --------------------------
	.section	.nv.constant0.tvmgen_default_fused_nn_conv2d_add_clip_15_kernel,"a",@progbits
	.sectionflags	@""
	.align	4
.nv.constant0.tvmgen_default_fused_nn_conv2d_add_clip_15_kernel:
	.zero		384


//--------------------- .nv.constant0.tvmgen_default_fused_nn_batch_flatten_kernel --------------------------
	.section	.nv.constant0.tvmgen_default_fused_nn_batch_flatten_kernel,"a",@progbits
	.sectionflags	@""
	.align	4
.nv.constant0.tvmgen_default_fused_nn_batch_flatten_kernel:
	.zero		368


//--------------------- .nv.constant0.tvmgen_default_fused_nn_conv2d_add_add_1_kernel --------------------------
	.section	.nv.constant0.tvmgen_default_fused_nn_conv2d_add_add_1_kernel,"a",@progbits
	.sectionflags	@""
	.align	4
.nv.constant0.tvmgen_default_fused_nn_conv2d_add_add_1_kernel:
	.zero		392


//--------------------- .nv.constant0.tvmgen_default_fused_nn_conv2d_add_clip_7_kernel --------------------------
	.section	.nv.constant0.tvmgen_default_fused_nn_conv2d_add_clip_7_kernel,"a",@progbits
	.sectionflags	@""
	.align	4
.nv.constant0.tvmgen_default_fused_nn_conv2d_add_clip_7_kernel:
	.zero		384


//--------------------- .nv.constant0.tvmgen_default_fused_nn_conv2d_add_clip_9_kernel --------------------------
	.section	.nv.constant0.tvmgen_default_fused_nn_conv2d_add_clip_9_kernel,"a",@progbits
	.sectionflags	@""
	.align	4
.nv.constant0.tvmgen_default_fused_nn_conv2d_add_clip_9_kernel:
	.zero		384


//--------------------- .nv.constant0.tvmgen_default_fused_nn_conv2d_add_1_kernel --------------------------
	.section	.nv.constant0.tvmgen_default_fused_nn_conv2d_add_1_kernel,"a",@progbits
	.sectionflags	@""
	.align	4
.nv.constant0.tvmgen_default_fused_nn_conv2d_add_1_kernel:
	.zero		384


//--------------------- .nv.constant0.tvmgen_default_fused_nn_dense_add_kernel --------------------------
	.section	.nv.constant0.tvmgen_default_fused_nn_dense_add_kernel,"a",@progbits
	.sectionflags	@""
	.align	4
.nv.constant0.tvmgen_default_fused_nn_dense_add_kernel:
	.zero		384


//--------------------- .nv.constant0.tvmgen_default_fused_nn_conv2d_add_clip_8_kernel --------------------------
	.section	.nv.constant0.tvmgen_default_fused_nn_conv2d_add_clip_8_kernel,"a",@progbits
	.sectionflags	@""
	.align	4
.nv.constant0.tvmgen_default_fused_nn_conv2d_add_clip_8_kernel:
	.zero		384


//--------------------- .text.tvmgen_default_fused_nn_conv2d_add_2_kernel --------------------------
	.section	.text.tvmgen_default_fused_nn_conv2d_add_2_kernel,"ax",@progbits
	.sectionflags	@"SHF_BARRIERS=1"
	.sectioninfo	@"SHI_REGISTERS=127"
	.align	128
        .global         tvmgen_default_fused_nn_conv2d_add_2_kernel
        .type           tvmgen_default_fused_nn_conv2d_add_2_kernel,@function
        .size           tvmgen_default_fused_nn_conv2d_add_2_kernel,(.L_x_237 - tvmgen_default_fused_nn_conv2d_add_2_kernel)
        .other          tvmgen_default_fused_nn_conv2d_add_2_kernel,@"STO_CUDA_ENTRY STV_DEFAULT"
tvmgen_default_fused_nn_conv2d_add_2_kernel:
.text.tvmgen_default_fused_nn_conv2d_add_2_kernel:
[----:B------:R-:W-:Y:S02]  /*0000*/  MOV R1, c[0x0][0x28] ;  /* 0x00000a0000017a02 */ /* 0x000fe40000000f00 */
[----:B------:R-:W0:Y:S01]  /*0010*/  S2R R0, SR_TID.X ;  /* 0x0000000000007919 */ /* 0x000e220000002100 */
[----:B------:R-:W-:Y:S01]  /*0020*/  MOV R66, RZ ;  /* 0x000000ff00427202 */ /* 0x000fe20000000f00 */
[----:B------:R-:W-:Y:S01]  /*0030*/  CS2R R68, SRZ ;  /* 0x0000000000447805 */ /* 0x000fe2000001ff00 */
[----:B------:R-:W-:Y:S01]  /*0040*/  MOV R72, RZ ;  /* 0x000000ff00487202 */ /* 0x000fe20000000f00 */
[----:B------:R-:W1:Y:S01]  /*0050*/  S2R R3, SR_TID.Z ;  /* 0x0000000000037919 */ /* 0x000e620000002300 */
[----:B------:R-:W-:Y:S01]  /*0060*/  MOV R64, RZ ;  /* 0x000000ff00407202 */ /* 0x000fe20000000f00 */
[----:B------:R-:W-:Y:S01]  /*0070*/  CS2R R74, SRZ ;  /* 0x00000000004a7805 */ /* 0x000fe2000001ff00 */
        /* <DEDUP_REMOVED lines=17> */
[C---:B0-----:R-:W-:Y:S01]  /*0190*/  IMAD.HI R4, R0.reuse, 0x2aaaaaab, RZ ;  /* 0x2aaaaaab00047827 */ /* 0x041fe200078e02ff */
[C---:B------:R-:W-:Y:S01]  /*01a0*/  SHF.L.U32 R2, R0.reuse, 0x1, RZ ;  /* 0x0000000100027819 */ /* 0x040fe200000006ff */
[----:B------:R-:W-:Y:S01]  /*01b0*/  CS2R R70, SRZ ;  /* 0x0000000000467805 */ /* 0x000fe2000001ff00 */
[C---:B------:R-:W-:Y:S01]  /*01c0*/  ISETP.GE.AND P0, PT, R0.reuse, 0x18, PT ;  /* 0x000000180000780c */ /* 0x040fe20003f06270 */
[----:B------:R-:W-:Y:S01]  /*01d0*/  IMAD.HI R7, R0, 0x55555556, RZ ;  /* 0x5555555600077827 */ /* 0x000fe200078e02ff */
[----:B------:R-:W-:Y:S01]  /*01e0*/  SHF.R.U32.HI R5, RZ, 0x1f, R4 ;  /* 0x0000001fff057819 */ /* 0x000fe20000011604 */
[----:B------:R-:W-:Y:S01]  /*01f0*/  CS2R R86, SRZ ;  /* 0x0000000000567805 */ /* 0x000fe2000001ff00 */
[C---:B------:R-:W-:Y:S01]  /*0200*/  IADD3 R11, R2.reuse, 0x1, RZ ;  /* 0x00000001020b7810 */ /* 0x040fe20007ffe0ff */
[----:B------:R-:W-:Y:S01]  /*0210*/  IMAD.HI R8, R2, 0x5397829d, RZ ;  /* 0x5397829d02087827 */ /* 0x000fe200078e02ff */
[----:B------:R-:W-:Y:S01]  /*0220*/  LEA.HI.SX32 R4, R4, R5, 0x1e ;  /* 0x0000000504047211 */ /* 0x000fe200078ff2ff */
[----:B------:R-:W-:Y:S01]  /*0230*/  ULDC.64 UR4, c[0x0][0x118] ;  /* 0x0000460000047ab9 */ /* 0x000fe20000000a00 */
[----:B------:R-:W-:Y:S01]  /*0240*/  LEA.HI R7, R7, R7, RZ, 0x1 ;  /* 0x0000000707077211 */ /* 0x000fe200078f08ff */
[----:B------:R-:W-:Y:S01]  /*0250*/  IMAD R6, R0, 0x6, RZ ;  /* 0x0000000600067824 */ /* 0x000fe200078e02ff */
[----:B------:R-:W-:Y:S01]  /*0260*/  SHF.R.U32.HI R5, RZ, 0x1f, R8 ;  /* 0x0000001fff057819 */ /* 0x000fe20000011608 */
[----:B------:R-:W-:Y:S01]  /*0270*/  IMAD.HI R11, R11, 0x5397829d, RZ ;  /* 0x5397829d0b0b7827 */ /* 0x000fe200078e02ff */
[----:B-1----:R-:W-:-:S02]  /*0280*/  IADD3 R4, R4, R3, RZ ;  /* 0x0000000304047210 */ /* 0x002fc40007ffe0ff */
[----:B------:R-:W-:Y:S01]  /*0290*/  LEA.HI.SX32 R10, R8, R5, 0x1c ;  /* 0x00000005080a7211 */ /* 0x000fe200078fe2ff */
[----:B------:R-:W-:Y:S01]  /*02a0*/  IMAD R2, R3, 0x93, R6 ;  /* 0x0000009303027824 */ /* 0x000fe200078e0206 */
[----:B------:R-:W-:Y:S01]  /*02b0*/  ISETP.LT.AND P2, PT, R4, 0x4, !P0 ;  /* 0x000000040400780c */ /* 0x000fe20004741270 */
[----:B------:R-:W-:Y:S01]  /*02c0*/  IMAD R8, R7, -0x3, R0 ;  /* 0xfffffffd07087824 */ /* 0x000fe200078e0200 */
[----:B------:R-:W-:Y:S01]  /*02d0*/  SHF.R.U32.HI R16, RZ, 0x1f, R11 ;  /* 0x0000001fff107819 */ /* 0x000fe2000001160b */
[----:B------:R-:W-:Y:S01]  /*02e0*/  IMAD.HI R5, R2, 0x5397829d, RZ ;  /* 0x5397829d02057827 */ /* 0x000fe200078e02ff */
[----:B------:R-:W-:Y:S02]  /*02f0*/  IADD3 R10, R10, R3, RZ ;  /* 0x000000030a0a7210 */ /* 0x000fe40007ffe0ff */
[----:B------:R-:W-:Y:S01]  /*0300*/  LEA.HI.SX32 R18, R11, R16, 0x1c ;  /* 0x000000100b127211 */ /* 0x000fe200078fe2ff */
[----:B------:R-:W-:Y:S01]  /*0310*/  IMAD R8, R3, 0x480, R8 ;  /* 0x0000048003087824 */ /* 0x000fe200078e0208 */
[----:B------:R-:W-:Y:S01]  /*0320*/  SHF.R.U32.HI R14, RZ, 0x1f, R5 ;  /* 0x0000001fff0e7819 */ /* 0x000fe20000011605 */
[C---:B------:R-:W-:Y:S01]  /*0330*/  IMAD.HI R9, R6.reuse, 0x5397829d, RZ ;  /* 0x5397829d06097827 */ /* 0x040fe200078e02ff */
[----:B------:R-:W-:-:S02]  /*0340*/  IADD3 R11, R6, 0x4, RZ ;  /* 0x00000004060b7810 */ /* 0x000fc40007ffe0ff */
[----:B------:R-:W-:Y:S01]  /*0350*/  LEA.HI.SX32 R15, R5, R14, 0x1a ;  /* 0x0000000e050f7211 */ /* 0x000fe200078fd2ff */
[----:B------:R-:W-:Y:S01]  /*0360*/  IMAD R4, R7, 0x90, R8 ;  /* 0x0000009007047824 */ /* 0x000fe200078e0208 */
[C---:B------:R-:W-:Y:S01]  /*0370*/  IADD3 R7, R6.reuse, 0x2, RZ ;  /* 0x0000000206077810 */ /* 0x040fe20007ffe0ff */
[----:B------:R-:W-:Y:S01]  /*0380*/  IMAD.HI R11, R11, 0x5397829d, RZ ;  /* 0x5397829d0b0b7827 */ /* 0x000fe200078e02ff */
[C---:B------:R-:W-:Y:S02]  /*0390*/  IADD3 R5, R6.reuse, 0x1, RZ ;  /* 0x0000000106057810 */ /* 0x040fe40007ffe0ff */
[----:B------:R-:W-:Y:S01]  /*03a0*/  SHF.R.U32.HI R12, RZ, 0x1f, R9 ;  /* 0x0000001fff0c7819 */ /* 0x000fe20000011609 */
[----:B------:R-:W-:Y:S01]  /*03b0*/  IMAD.HI R7, R7, 0x5397829d, RZ ;  /* 0x5397829d07077827 */ /* 0x000fe200078e02ff */
[C---:B------:R-:W-:Y:S02]  /*03c0*/  IADD3 R8, R6.reuse, 0x3, RZ ;  /* 0x0000000306087810 */ /* 0x040fe40007ffe0ff */
[----:B------:R-:W-:Y:S01]  /*03d0*/  IADD3 R6, R6, 0x5, RZ ;  /* 0x0000000506067810 */ /* 0x000fe20007ffe0ff */
[----:B------:R-:W-:Y:S01]  /*03e0*/  IMAD.HI R5, R5, 0x5397829d, RZ ;  /* 0x5397829d05057827 */ /* 0x000fe200078e02ff */
[----:B------:R-:W-:-:S02]  /*03f0*/  LEA.HI.SX32 R12, R9, R12, 0x1c ;  /* 0x0000000c090c7211 */ /* 0x000fc400078fe2ff */
[----:B------:R-:W-:Y:S01]  /*0400*/  SHF.R.U32.HI R22, RZ, 0x1f, R11 ;  /* 0x0000001fff167819 */ /* 0x000fe2000001160b */
[----:B------:R-:W-:Y:S01]  /*0410*/  IMAD.HI R9, R8, 0x5397829d, RZ ;  /* 0x5397829d08097827 */ /* 0x000fe200078e02ff */
[----:B------:R-:W-:Y:S02]  /*0420*/  SHF.R.U32.HI R8, RZ, 0x1f, R7 ;  /* 0x0000001fff087819 */ /* 0x000fe40000011607 */
[----:B------:R-:W-:Y:S01]  /*0430*/  LEA.HI.SX32 R22, R11, R22, 0x1c ;  /* 0x000000160b167211 */ /* 0x000fe200078fe2ff */
[----:B------:R-:W-:Y:S01]  /*0440*/  IMAD.HI R13, R6, 0x5397829d, RZ ;  /* 0x5397829d060d7827 */ /* 0x000fe200078e02ff */
[----:B------:R-:W-:Y:S02]  /*0450*/  SHF.R.U32.HI R6, RZ, 0x1f, R5 ;  /* 0x0000001fff067819 */ /* 0x000fe40000011605 */
[----:B------:R-:W-:Y:S01]  /*0460*/  LEA.HI.SX32 R16, R7, R8, 0x1c ;  /* 0x0000000807107211 */ /* 0x000fe200078fe2ff */
[----:B------:R-:W-:Y:S01]  /*0470*/  IMAD R12, R3, 0x3, R12 ;  /* 0x00000003030c7824 */ /* 0x000fe200078e020c */
[----:B------:R-:W-:Y:S01]  /*0480*/  SHF.R.U32.HI R20, RZ, 0x1f, R9 ;  /* 0x0000001fff147819 */ /* 0x000fe20000011609 */
[----:B------:R-:W-:Y:S01]  /*0490*/  IMAD R15, R15, -0xc4, R2 ;  /* 0xffffff3c0f0f7824 */ /* 0x000fe200078e0202 */
[----:B------:R-:W-:-:S02]  /*04a0*/  IADD3 R8, R2, 0x2, RZ ;  /* 0x0000000202087810 */ /* 0x000fc40007ffe0ff */
[----:B------:R-:W-:Y:S02]  /*04b0*/  LEA.HI.SX32 R14, R5, R6, 0x1c ;  /* 0x00000006050e7211 */ /* 0x000fe400078fe2ff */
[----:B------:R-:W-:Y:S02]  /*04c0*/  SHF.R.U32.HI R6, RZ, 0x1f, R13 ;  /* 0x0000001fff067819 */ /* 0x000fe4000001160d */
[----:B------:R-:W-:Y:S01]  /*04d0*/  IADD3 R5, R2, 0x1, RZ ;  /* 0x0000000102057810 */ /* 0x000fe20007ffe0ff */
[----:B------:R-:W-:Y:S01]  /*04e0*/  IMAD R14, R3, 0x3, R14 ;  /* 0x00000003030e7824 */ /* 0x000fe200078e020e */
[----:B------:R-:W-:Y:S01]  /*04f0*/  LEA.HI.SX32 R20, R9, R20, 0x1c ;  /* 0x0000001409147211 */ /* 0x000fe200078fe2ff */
[----:B------:R-:W-:Y:S01]  /*0500*/  IMAD.HI R9, R8, 0x5397829d, RZ ;  /* 0x5397829d08097827 */ /* 0x000fe200078e02ff */
[C---:B------:R-:W-:Y:S02]  /*0510*/  IADD3 R11, R2.reuse, 0x3, RZ ;  /* 0x00000003020b7810 */ /* 0x040fe40007ffe0ff */
[----:B------:R-:W-:-:S02]  /*0520*/  IADD3 R17, R2, 0x4, RZ ;  /* 0x0000000402117810 */ /* 0x000fc40007ffe0ff */
[----:B------:R-:W-:Y:S01]  /*0530*/  LEA.HI.SX32 R28, R13, R6, 0x1c ;  /* 0x000000060d1c7211 */ /* 0x000fe200078fe2ff */
[----:B------:R-:W-:Y:S01]  /*0540*/  IMAD.HI R6, R5, 0x5397829d, RZ ;  /* 0x5397829d05067827 */ /* 0x000fe200078e02ff */
[----:B------:R-:W-:Y:S02]  /*0550*/  ISETP.GE.AND P1, PT, R10, 0x4, PT ;  /* 0x000000040a00780c */ /* 0x000fe40003f26270 */
[----:B------:R-:W-:Y:S01]  /*0560*/  IADD3 R21, R2, 0x5, RZ ;  /* 0x0000000502157810 */ /* 0x000fe20007ffe0ff */
[----:B------:R-:W-:Y:S01]  /*0570*/  IMAD.HI R13, R11, 0x5397829d, RZ ;  /* 0x5397829d0b0d7827 */ /* 0x000fe200078e02ff */
[----:B------:R-:W-:Y:S02]  /*0580*/  SHF.R.U32.HI R10, RZ, 0x1f, R9 ;  /* 0x0000001fff0a7819 */ /* 0x000fe40000011609 */
[----:B------:R-:W-:Y:S01]  /*0590*/  SHF.R.U32.HI R7, RZ, 0x1f, R6 ;  /* 0x0000001fff077819 */ /* 0x000fe20000011606 */
[----:B------:R-:W-:Y:S01]  /*05a0*/  IMAD.HI R19, R17, 0x5397829d, RZ ;  /* 0x5397829d11137827 */ /* 0x000fe200078e02ff */
[----:B------:R-:W-:-:S02]  /*05b0*/  LEA.HI.SX32 R9, R9, R10, 0x1a ;  /* 0x0000000a09097211 */ /* 0x000fc400078fd2ff */
[----:B------:R-:W-:Y:S01]  /*05c0*/  SHF.R.U32.HI R10, RZ, 0x1f, R13 ;  /* 0x0000001fff0a7819 */ /* 0x000fe2000001160d */
[----:B------:R-:W-:Y:S01]  /*05d0*/  IMAD.HI R23, R21, 0x5397829d, RZ ;  /* 0x5397829d15177827 */ /* 0x000fe200078e02ff */
[----:B------:R-:W-:Y:S02]  /*05e0*/  SHF.R.U32.HI R24, RZ, 0x1f, R19 ;  /* 0x0000001fff187819 */ /* 0x000fe40000011613 */
[----:B------:R-:W-:Y:S02]  /*05f0*/  LEA.HI.SX32 R6, R6, R7, 0x1a ;  /* 0x0000000706067211 */ /* 0x000fe400078fd2ff */
[----:B------:R-:W-:Y:S02]  /*0600*/  LEA.HI.SX32 R10, R13, R10, 0x1a ;  /* 0x0000000a0d0a7211 */ /* 0x000fe400078fd2ff */
[----:B------:R-:W-:Y:S01]  /*0610*/  LEA.HI.SX32 R24, R19, R24, 0x1a ;  /* 0x0000001813187211 */ /* 0x000fe200078fd2ff */
[----:B------:R-:W-:Y:S01]  /*0620*/  IMAD R5, R6, -0xc4, R5 ;  /* 0xffffff3c06057824 */ /* 0x000fe200078e0205 */
[----:B------:R-:W-:Y:S01]  /*0630*/  SHF.R.U32.HI R26, RZ, 0x1f, R23 ;  /* 0x0000001fff1a7819 */ /* 0x000fe20000011617 */
[----:B------:R-:W-:Y:S01]  /*0640*/  IMAD R6, R9, -0xc4, R8 ;  /* 0xffffff3c09067824 */ /* 0x000fe200078e0208 */
[----:B------:R-:W-:Y:S01]  /*0650*/  IADD3 R18, R18, R3, RZ ;  /* 0x0000000312127210 */ /* 0x000fe20007ffe0ff */
[----:B------:R-:W-:Y:S01]  /*0660*/  IMAD R7, R10, -0xc4, R11 ;  /* 0xffffff3c0a077824 */ /* 0x000fe200078e020b */
[----:B------:R-:W-:Y:S01]  /*0670*/  LEA.HI.SX32 R26, R23, R26, 0x1a ;  /* 0x0000001a171a7211 */ /* 0x000fe200078fd2ff */
[----:B------:R-:W-:Y:S01]  /*0680*/  IMAD R8, R24, -0xc4, R17 ;  /* 0xffffff3c18087824 */ /* 0x000fe200078e0211 */
[----:B------:R-:W-:Y:S01]  /*0690*/  ISETP.LT.AND P0, PT, R18, 0x4, !P0 ;  /* 0x000000041200780c */ /* 0x000fe20004701270 */
[C---:B------:R-:W-:Y:S01]  /*06a0*/  IMAD R17, R3.reuse, 0x3, R16 ;  /* 0x0000000303117824 */ /* 0x040fe200078e0210 */
[----:B------:R-:W-:Y:S01]  /*06b0*/  MOV R11, RZ ;  /* 0x000000ff000b7202 */ /* 0x000fe20000000f00 */
[C---:B------:R-:W-:Y:S01]  /*06c0*/  IMAD R18, R3.reuse, 0x3, R20 ;  /* 0x0000000303127824 */ /* 0x040fe200078e0214 */
[----:B------:R-:W-:Y:S01]  /*06d0*/  MOV R23, RZ ;  /* 0x000000ff00177202 */ /* 0x000fe20000000f00 */
[C---:B------:R-:W-:Y:S01]  /*06e0*/  IMAD R19, R3.reuse, 0x3, R22 ;  /* 0x0000000303137824 */ /* 0x040fe200078e0216 */
[----:B------:R-:W-:Y:S01]  /*06f0*/  MOV R116, RZ ;  /* 0x000000ff00747202 */ /* 0x000fe20000000f00 */
[----:B------:R-:W-:Y:S01]  /*0700*/  IMAD R10, R3, 0x3, R28 ;  /* 0x00000003030a7824 */ /* 0x000fe200078e021c */
[----:B------:R-:W-:Y:S01]  /*0710*/  MOV R78, RZ ;  /* 0x000000ff004e7202 */ /* 0x000fe20000000f00 */
[----:B------:R-:W-:Y:S01]  /*0720*/  IMAD R9, R26, -0xc4, R21 ;  /* 0xffffff3c1a097824 */ /* 0x000fe200078e0215 */
[----:B------:R-:W-:-:S02]  /*0730*/  MOV R26, RZ ;  /* 0x000000ff001a7202 */ /* 0x000fc40000000f00 */
[----:B------:R-:W-:Y:S02]  /*0740*/  MOV R21, RZ ;  /* 0x000000ff00157202 */ /* 0x000fe40000000f00 */
[----:B------:R-:W-:Y:S02]  /*0750*/  MOV R114, RZ ;  /* 0x000000ff00727202 */ /* 0x000fe40000000f00 */
[----:B------:R-:W-:Y:S02]  /*0760*/  MOV R112, RZ ;  /* 0x000000ff00707202 */ /* 0x000fe40000000f00 */
[----:B------:R-:W-:Y:S02]  /*0770*/  MOV R104, RZ ;  /* 0x000000ff00687202 */ /* 0x000fe40000000f00 */
[----:B------:R-:W-:Y:S02]  /*0780*/  MOV R62, RZ ;  /* 0x000000ff003e7202 */ /* 0x000fe40000000f00 */
        /* <DEDUP_REMOVED lines=11> */
[----:B------:R-:W-:Y:S02]  /*0840*/  SHF.R.S32.HI R13, RZ, 0x2, R12 ;  /* 0x00000002ff0d7819 */ /* 0x000fe4000001140c */
[----:B------:R-:W-:-:S02]  /*0850*/  ISETP.LT.AND P1, PT, R0, 0x19, !P1 ;  /* 0x000000190000780c */ /* 0x000fc40004f21270 */
[----:B------:R-:W-:Y:S02]  /*0860*/  SHF.R.S32.HI R16, RZ, 0x2, R14 ;  /* 0x00000002ff107819 */ /* 0x000fe4000001140e */
[----:B------:R-:W-:Y:S02]  /*0870*/  SHF.R.S32.HI R17, RZ, 0x2, R17 ;  /* 0x00000002ff117819 */ /* 0x000fe40000011411 */
[----:B------:R-:W-:Y:S02]  /*0880*/  SHF.R.S32.HI R18, RZ, 0x2, R18 ;  /* 0x00000002ff127819 */ /* 0x000fe40000011412 */
[----:B------:R-:W-:Y:S02]  /*0890*/  SHF.R.S32.HI R19, RZ, 0x2, R19 ;  /* 0x00000002ff137819 */ /* 0x000fe40000011413 */
[----:B------:R-:W-:-:S03]  /*08a0*/  SHF.R.S32.HI R10, RZ, 0x2, R10 ;  /* 0x00000002ff0a7819 */ /* 0x000fc6000001140a */
.L_x_0:
[----:B------:R-:W0:Y:S01]  /*08b0*/  @P1 S2R R12, SR_CTAID.Y ;  /* 0x00000000000c1919 */ /* 0x000e220000002600 */
[----:B------:R-:W-:-:S03]  /*08c0*/  @P1 MOV R37, 0x4 ;  /* 0x0000000400251802 */ /* 0x000fc60000000f00 */
[----:B------:R-:W1:Y:S01]  /*08d0*/  @P0 S2R R20, SR_CTAID.Y ;  /* 0x0000000000140919 */ /* 0x000e620000002600 */
[----:B------:R-:W-:-:S03]  /*08e0*/  @P0 MOV R41, 0x4 ;  /* 0x0000000400290802 */ /* 0x000fc60000000f00 */
[----:B------:R-:W-:Y:S01]  /*08f0*/  BAR.SYNC.DEFER_BLOCKING 0x0 ;  /* 0x0000000000007b1d */ /* 0x000fe20000010000 */
[----:B0-----:R-:W-:-:S04]  /*0900*/  @P1 IMAD R12, R11, 0xc, R12 ;  /* 0x0000000c0b0c1824 */ /* 0x001fc800078e020c */
[----:B------:R-:W-:Y:S02]  /*0910*/  @P1 IMAD R12, R12, 0xc4, RZ ;  /* 0x000000c40c0c1824 */ /* 0x000fe400078e02ff */
[----:B-1----:R-:W-:-:S03]  /*0920*/  @P0 IMAD R20, R11, 0xc, R20 ;  /* 0x0000000c0b140824 */ /* 0x002fc600078e0214 */
[-C--:B------:R-:W-:Y:S01]  /*0930*/  @P1 IADD3 R14, R15, R12.reuse, RZ ;  /* 0x0000000c0f0e1210 */ /* 0x080fe20007ffe0ff */
[----:B------:R-:W-:Y:S01]  /*0940*/  @P0 IMAD R22, R20, 0xc4, RZ ;  /* 0x000000c414160824 */ /* 0x000fe200078e02ff */
[----:B------:R-:W-:-:S03]  /*0950*/  @P1 IADD3 R27, R5, R12, RZ ;  /* 0x0000000c051b1210 */ /* 0x000fc60007ffe0ff */
[----:B------:R-:W-:Y:S02]  /*0960*/  @P1 IMAD R14, R13, 0x310, R14 ;  /* 0x000003100d0e1824 */ /* 0x000fe400078e020e */
[----:B------:R-:W-:Y:S01]  /*0970*/  @P1 IMAD R27, R16, 0x310, R27 ;  /* 0x00000310101b1824 */ /* 0x000fe200078e021b */
[----:B------:R-:W-:Y:S01]  /*0980*/  @P0 IADD3 R33, R7, R22, RZ ;  /* 0x0000001607210210 */ /* 0x000fe20007ffe0ff */
[-C--:B------:R-:W-:Y:S01]  /*0990*/  @P1 IMAD.WIDE R30, R14, R37.reuse, c[0x0][0x168] ;  /* 0x00005a000e1e1625 */ /* 0x080fe200078e0225 */
[----:B------:R-:W-:Y:S02]  /*09a0*/  @P1 IADD3 R12, R6, R12, RZ ;  /* 0x0000000c060c1210 */ /* 0x000fe40007ffe0ff */
[-C--:B------:R-:W-:Y:S01]  /*09b0*/  @P0 IADD3 R14, R8, R22.reuse, RZ ;  /* 0x00000016080e0210 */ /* 0x080fe20007ffe0ff */
[----:B------:R-:W-:Y:S01]  /*09c0*/  @P1 IMAD.WIDE R28, R27, R37, c[0x0][0x168] ;  /* 0x00005a001b1c1625 */ /* 0x000fe200078e0225 */
[----:B------:R-:W-:Y:S01]  /*09d0*/  @P0 IADD3 R35, R9, R22, RZ ;  /* 0x0000001609230210 */ /* 0x000fe20007ffe0ff */
[----:B------:R0:W2:Y:S02]  /*09e0*/  @P1 LDG.E.CONSTANT R27, [R30.64] ;  /* 0x000000041e1b1981 */ /* 0x0000a4000c1e9900 */
[----:B------:R-:W-:-:S02]  /*09f0*/  @P0 IMAD R33, R18, 0x310, R33 ;  /* 0x0000031012210824 */ /* 0x000fc400078e0221 */
[----:B------:R1:W3:Y:S01]  /*0a00*/  @P1 LDG.E.CONSTANT R39, [R28.64] ;  /* 0x000000041c271981 */ /* 0x0002e2000c1e9900 */
[----:B------:R-:W-:Y:S02]  /*0a10*/  @P1 IMAD R12, R17, 0x310, R12 ;  /* 0x00000310110c1824 */ /* 0x000fe400078e020c */
[----:B------:R-:W-:Y:S02]  /*0a20*/  @P0 IMAD R14, R19, 0x310, R14 ;  /* 0x00000310130e0824 */ /* 0x000fe400078e020e */
[----:B------:R-:W-:Y:S02]  /*0a30*/  @P2 IMAD R20, R11, 0x3, R4 ;  /* 0x000000030b142824 */ /* 0x000fe400078e0204 */
[----:B0-----:R-:W-:Y:S02]  /*0a40*/  @P0 IMAD R30, R10, 0x310, R35 ;  /* 0x000003100a1e0824 */ /* 0x001fe400078e0223 */
[----:B------:R-:W-:Y:S01]  /*0a50*/  @P0 IMAD.WIDE R34, R33, R41, c[0x0][0x168] ;  /* 0x00005a0021220625 */ /* 0x000fe200078e0229 */
[----:B-1----:R-:W-:-:S03]  /*0a60*/  @P2 MOV R29, 0x4 ;  /* 0x00000004001d2802 */ /* 0x002fc60000000f00 */
[----:B------:R-:W-:Y:S02]  /*0a70*/  @P1 IMAD.WIDE R36, R12, R37, c[0x0][0x168] ;  /* 0x00005a000c241625 */ /* 0x000fe400078e0225 */
[----:B------:R-:W4:Y:S02]  /*0a80*/  @P0 LDG.E.CONSTANT R35, [R34.64] ;  /* 0x0000000422230981 */ /* 0x000f24000c1e9900 */
[-C--:B------:R-:W-:Y:S02]  /*0a90*/  @P0 IMAD.WIDE R32, R14, R41.reuse, c[0x0][0x168] ;  /* 0x00005a000e200625 */ /* 0x080fe400078e0229 */
[----:B------:R-:W5:Y:S02]  /*0aa0*/  @P1 LDG.E.CONSTANT R37, [R36.64] ;  /* 0x0000000424251981 */ /* 0x000f64000c1e9900 */
[----:B------:R-:W-:Y:S02]  /*0ab0*/  @P0 IMAD.WIDE R30, R30, R41, c[0x0][0x168] ;  /* 0x00005a001e1e0625 */ /* 0x000fe400078e0229 */
[----:B------:R-:W5:Y:S02]  /*0ac0*/  @P0 LDG.E.CONSTANT R33, [R32.64] ;  /* 0x0000000420210981 */ /* 0x000f64000c1e9900 */
[----:B------:R-:W-:-:S02]  /*0ad0*/  @P2 IMAD.WIDE R28, R20, R29, c[0x0][0x170] ;  /* 0x00005c00141c2625 */ /* 0x000fc400078e021d */
[----:B------:R-:W5:Y:S04]  /*0ae0*/  @P0 LDG.E.CONSTANT R41, [R30.64] ;  /* 0x000000041e290981 */ /* 0x000f68000c1e9900 */
[----:B------:R-:W5:Y:S01]  /*0af0*/  @P2 LDG.E.CONSTANT R12, [R28.64] ;  /* 0x000000041c0c2981 */ /* 0x000f62000c1e9900 */
[C---:B------:R-:W-:Y:S02]  /*0b00*/  @P2 IMAD R43, R3.reuse, 0x18, R0 ;  /* 0x00000018032b2824 */ /* 0x040fe400078e0200 */
[----:B------:R-:W-:Y:S01]  /*0b10*/  IMAD R99, R3, 0x60, RZ ;  /* 0x0000006003637824 */ /* 0x000fe200078e02ff */
[----:B------:R-:W-:-:S04]  /*0b20*/  IADD3 R11, R11, 0x1, RZ ;  /* 0x000000010b0b7810 */ /* 0x000fc80007ffe0ff */
[----:B------:R-:W-:Y:S01]  /*0b30*/  ISETP.GE.U32.AND P3, PT, R11, 0x30, PT ;  /* 0x000000300b00780c */ /* 0x000fe20003f66070 */
[----:B--2---:R-:W-:Y:S04]  /*0b40*/  @P1 STS [R2.X4], R27 ;  /* 0x0000001b02001388 */ /* 0x004fe80000004800 */
[----:B---3--:R-:W-:Y:S04]  /*0b50*/  @P1 STS [R2.X4+0x4], R39 ;  /* 0x0000042702001388 */ /* 0x008fe80000004800 */
[----:B----4-:R-:W-:Y:S04]  /*0b60*/  @P0 STS [R2.X4+0xc], R35 ;  /* 0x00000c2302000388 */ /* 0x010fe80000004800 */
[----:B-----5:R-:W-:Y:S04]  /*0b70*/  @P1 STS [R2.X4+0x8], R37 ;  /* 0x0000082502001388 */ /* 0x020fe80000004800 */
[----:B------:R-:W-:Y:S04]  /*0b80*/  @P0 STS [R2.X4+0x10], R33 ;  /* 0x0000102102000388 */ /* 0x000fe80000004800 */
[----:B------:R-:W-:Y:S04]  /*0b90*/  @P0 STS [R2.X4+0x14], R41 ;  /* 0x0000142902000388 */ /* 0x000fe80000004800 */
[----:B------:R-:W-:Y:S04]  /*0ba0*/  @P2 STS [R43.X4+0x930], R12 ;  /* 0x0009300c2b002388 */ /* 0x000fe80000004800 */
[----:B------:R-:W-:Y:S06]  /*0bb0*/  BAR.SYNC.DEFER_BLOCKING 0x0 ;  /* 0x0000000000007b1d */ /* 0x000fec0000010000 */
[----:B------:R-:W-:Y:S04]  /*0bc0*/  LDS R59, [R0.X4] ;  /* 0x00000000003b7984 */ /* 0x000fe80000004800 */
[----:B------:R-:W0:Y:S04]  /*0bd0*/  LDS.128 R28, [R99+0x930] ;  /* 0x00093000631c7984 */ /* 0x000e280000000c00 */
[----:B------:R-:W1:Y:S04]  /*0be0*/  LDS R63, [R0.X4+0xe0] ;  /* 0x0000e000003f7984 */ /* 0x000e680000004800 */
[----:B------:R-:W2:Y:S04]  /*0bf0*/  LDS R61, [R0.X4+0x70] ;  /* 0x00007000003d7984 */ /* 0x000ea80000004800 */
[----:B------:R-:W3:Y:S04]  /*0c00*/  LDS R65, [R0.X4+0x150] ;  /* 0x0001500000417984 */ /* 0x000ee80000004800 */
[----:B------:R-:W4:Y:S04]  /*0c10*/  LDS R67, [R0.X4+0x1c0] ;  /* 0x0001c00000437984 */ /* 0x000f280000004800 */
[----:B------:R-:W5:Y:S04]  /*0c20*/  LDS R55, [R0.X4+0x230] ;  /* 0x0002300000377984 */ /* 0x000f680000004800 */
[----:B------:R-:W5:Y:S04]  /*0c30*/  LDS R27, [R0.X4+0x2a0] ;  /* 0x0002a000001b7984 */ /* 0x000f680000004800 */
[----:B------:R-:W5:Y:S04]  /*0c40*/  LDS.128 R32, [R99+0x960] ;  /* 0x0009600063207984 */ /* 0x000f680000000c00 */
[----:B------:R-:W5:Y:S04]  /*0c50*/  LDS.128 R36, [R99+0x940] ;  /* 0x0009400063247984 */ /* 0x000f680000000c00 */
[----:B------:R-:W5:Y:S01]  /*0c60*/  LDS.128 R40, [R99+0x950] ;  /* 0x0009500063287984 */ /* 0x000f620000000c00 */
[C---:B0-----:R-:W-:Y:S01]  /*0c70*/  FFMA R60, R59.reuse, R28, R44 ;  /* 0x0000001c3b3c7223 */ /* 0x041fe2000000002c */
[----:B------:R-:W-:-:S02]  /*0c80*/  FFMA R79, R59, R31, R50 ;  /* 0x0000001f3b4f7223 */ /* 0x000fc40000000032 */
[----:B------:R-:W-:Y:S01]  /*0c90*/  LDS R91, [R0.X4+0x310] ;  /* 0x00031000005b7984 */ /* 0x000fe20000004800 */
[----:B-1----:R-:W-:-:S03]  /*0ca0*/  FFMA R14, R28, R63, R46 ;  /* 0x0000003f1c0e7223 */ /* 0x002fc6000000002e */
[----:B------:R-:W0:Y:S01]  /*0cb0*/  LDS.128 R44, [R99+0x970] ;  /* 0x00097000632c7984 */ /* 0x000e220000000c00 */
[----:B--2---:R-:W-:-:S03]  /*0cc0*/  FFMA R24, R28, R61, R49 ;  /* 0x0000003d1c187223 */ /* 0x004fc60000000031 */
[----:B------:R1:W2:Y:S01]  /*0cd0*/  LDS.128 R48, [R99+0x980] ;  /* 0x0009800063307984 */ /* 0x0002a20000000c00 */
[C---:B---3--:R-:W-:Y:S01]  /*0ce0*/  FFMA R12, R28.reuse, R65, R75 ;  /* 0x000000411c0c7223 */ /* 0x048fe2000000004b */
[----:B------:R-:W-:Y:S01]  /*0cf0*/  FFMA R75, R63, R31, R86 ;  /* 0x0000001f3f4b7223 */ /* 0x000fe20000000056 */
[C---:B----4-:R-:W-:Y:S01]  /*0d00*/  FFMA R22, R28.reuse, R67, R84 ;  /* 0x000000431c167223 */ /* 0x050fe20000000054 */
[----:B------:R-:W-:Y:S01]  /*0d10*/  FFMA R77, R61, R31, R110 ;  /* 0x0000001f3d4d7223 */ /* 0x000fe2000000006e */
[C---:B-----5:R-:W-:Y:S01]  /*0d20*/  FFMA R20, R28.reuse, R55, R71 ;  /* 0x000000371c147223 */ /* 0x060fe20000000047 */
[-C--:B------:R-:W-:Y:S01]  /*0d30*/  FFMA R71, R67, R31.reuse, R82 ;  /* 0x0000001f43477223 */ /* 0x080fe20000000052 */
[----:B------:R-:W-:Y:S01]  /*0d40*/  FFMA R73, R65, R31, R87 ;  /* 0x0000001f41497223 */ /* 0x000fe20000000057 */
[----:B------:R-:W-:Y:S01]  /*0d50*/  FFMA R28, R28, R27, R69 ;  /* 0x0000001b1c1c7223 */ /* 0x000fe20000000045 */
[-C--:B------:R-:W-:Y:S01]  /*0d60*/  FFMA R69, R55, R31.reuse, R80 ;  /* 0x0000001f37457223 */ /* 0x080fe20000000050 */
[----:B------:R-:W-:Y:S01]  /*0d70*/  FFMA R31, R27, R31, R89 ;  /* 0x0000001f1b1f7223 */ /* 0x000fe20000000059 */
[-C--:B------:R-:W-:Y:S01]  /*0d80*/  FFMA R86, R61, R32.reuse, R78 ;  /* 0x000000203d567223 */ /* 0x080fe2000000004e */
[-C--:B------:R-:W-:Y:S01]  /*0d90*/  FFMA R88, R59, R32.reuse, R88 ;  /* 0x000000203b587223 */ /* 0x080fe20000000058 */
[-C--:B------:R-:W-:Y:S01]  /*0da0*/  FFMA R84, R63, R32.reuse, R116 ;  /* 0x000000203f547223 */ /* 0x080fe20000000074 */
[-C--:B------:R-:W-:Y:S01]  /*0db0*/  FFMA R82, R65, R32.reuse, R124 ;  /* 0x0000002041527223 */ /* 0x080fe2000000007c */
[-C--:B------:R-:W-:Y:S01]  /*0dc0*/  FFMA R80, R67, R32.reuse, R85 ;  /* 0x0000002043507223 */ /* 0x080fe20000000055 */
[-C--:B------:R-:W-:Y:S01]  /*0dd0*/  FFMA R78, R55, R32.reuse, R83 ;  /* 0x00000020374e7223 */ /* 0x080fe20000000053 */
[----:B------:R-:W-:Y:S01]  /*0de0*/  FFMA R32, R27, R32, R81 ;  /* 0x000000201b207223 */ /* 0x000fe20000000051 */
[-C--:B------:R-:W-:Y:S01]  /*0df0*/  FFMA R89, R61, R35.reuse, R94 ;  /* 0x000000233d597223 */ /* 0x080fe2000000005e */
[-C--:B------:R-:W-:Y:S01]  /*0e00*/  FFMA R81, R55, R35.reuse, R97 ;  /* 0x0000002337517223 */ /* 0x080fe20000000061 */
[----:B------:R-:W-:Y:S01]  /*0e10*/  FFMA R87, R63, R35, R106 ;  /* 0x000000233f577223 */ /* 0x000fe2000000006a */
[-C--:B------:R-:W-:Y:S01]  /*0e20*/  FFMA R94, R65, R38.reuse, R102 ;  /* 0x00000026415e7223 */ /* 0x080fe20000000066 */
[----:B------:R-:W3:Y:S01]  /*0e30*/  LDS R97, [R0.X4+0x3f0] ;  /* 0x0003f00000617984 */ /* 0x000ee20000004800 */
[-C--:B------:R-:W-:Y:S01]  /*0e40*/  FFMA R115, R59, R41.reuse, R52 ;  /* 0x000000293b737223 */ /* 0x080fe20000000034 */
[-C--:B------:R-:W-:Y:S01]  /*0e50*/  FFMA R111, R61, R41.reuse, R56 ;  /* 0x000000293d6f7223 */ /* 0x080fe20000000038 */
[-C--:B-1----:R-:W-:Y:S01]  /*0e60*/  FFMA R99, R63, R41.reuse, R62 ;  /* 0x000000293f637223 */ /* 0x082fe2000000003e */
[-C--:B------:R-:W-:Y:S01]  /*0e70*/  FFMA R105, R65, R41.reuse, R70 ;  /* 0x0000002941697223 */ /* 0x080fe20000000046 */
[-C--:B------:R-:W-:Y:S01]  /*0e80*/  FFMA R103, R67, R41.reuse, R104 ;  /* 0x0000002943677223 */ /* 0x080fe20000000068 */
[-C--:B------:R-:W-:Y:S01]  /*0e90*/  FFMA R101, R55, R41.reuse, R112 ;  /* 0x0000002937657223 */ /* 0x080fe20000000070 */
[----:B------:R-:W-:Y:S01]  /*0ea0*/  FFMA R107, R27, R41, R114 ;  /* 0x000000291b6b7223 */ /* 0x000fe20000000072 */
[-C--:B------:R-:W-:Y:S01]  /*0eb0*/  FFMA R93, R59, R35.reuse, R92 ;  /* 0x000000233b5d7223 */ /* 0x080fe2000000005c */
[----:B------:R-:W-:Y:S01]  /*0ec0*/  FFMA R83, R67, R35, R95 ;  /* 0x0000002343537223 */ /* 0x000fe2000000005f */
[C---:B------:R-:W-:Y:S01]  /*0ed0*/  FFMA R106, R59.reuse, R38, R90 ;  /* 0x000000263b6a7223 */ /* 0x040fe2000000005a */
[----:B------:R-:W1:Y:S01]  /*0ee0*/  LDS R41, [R0.X4+0x460] ;  /* 0x0004600000297984 */ /* 0x000e620000004800 */
[----:B0-----:R-:W-:Y:S01]  /*0ef0*/  FFMA R102, R59, R46, R21 ;  /* 0x0000002e3b667223 */ /* 0x001fe20000000015 */
[----:B------:R-:W-:Y:S01]  /*0f00*/  FFMA R92, R67, R38, R100 ;  /* 0x00000026435c7223 */ /* 0x000fe20000000064 */
[----:B--2---:R-:W-:Y:S01]  /*0f10*/  FFMA R59, R59, R49, R26 ;  /* 0x000000313b3b7223 */ /* 0x004fe2000000001a */
[----:B------:R-:W0:Y:S01]  /*0f20*/  LDS R95, [R0.X4+0x380] ;  /* 0x00038000005f7984 */ /* 0x000e220000004800 */
[C---:B------:R-:W-:Y:S01]  /*0f30*/  FFMA R100, R61.reuse, R46, R23 ;  /* 0x0000002e3d647223 */ /* 0x040fe20000000017 */
[----:B------:R-:W-:-:S02]  /*0f40*/  FFMA R98, R61, R38, R98 ;  /* 0x000000263d627223 */ /* 0x000fc40000000062 */
[----:B------:R-:W2:Y:S01]  /*0f50*/  LDS R21, [R0.X4+0x4d0] ;  /* 0x0004d00000157984 */ /* 0x000ea20000004800 */
[-C--:B------:R-:W-:Y:S01]  /*0f60*/  FFMA R70, R63, R46.reuse, R25 ;  /* 0x0000002e3f467223 */ /* 0x080fe20000000019 */
[-C--:B------:R-:W-:Y:S01]  /*0f70*/  FFMA R52, R65, R46.reuse, R53 ;  /* 0x0000002e41347223 */ /* 0x080fe20000000035 */
[----:B------:R-:W-:Y:S01]  /*0f80*/  FFMA R56, R67, R46, R57 ;  /* 0x0000002e43387223 */ /* 0x000fe20000000039 */
[----:B------:R-:W4:Y:S01]  /*0f90*/  LDS R23, [R0.X4+0x540] ;  /* 0x0005400000177984 */ /* 0x000f220000004800 */
[-C--:B------:R-:W-:Y:S01]  /*0fa0*/  FFMA R117, R61, R49.reuse, R54 ;  /* 0x000000313d757223 */ /* 0x080fe20000000036 */
[----:B------:R-:W-:Y:S01]  /*0fb0*/  FFMA R113, R63, R49, R58 ;  /* 0x000000313f717223 */ /* 0x000fe2000000003a */
[C---:B------:R-:W-:Y:S01]  /*0fc0*/  FFMA R57, R91.reuse, R29, R60 ;  /* 0x0000001d5b397223 */ /* 0x040fe2000000003c */
[C---:B------:R-:W-:Y:S01]  /*0fd0*/  FFMA R62, R91.reuse, R36, R79 ;  /* 0x000000245b3e7223 */ /* 0x040fe2000000004f */
[C---:B------:R-:W-:Y:S01]  /*0fe0*/  FFMA R61, R91.reuse, R39, R106 ;  /* 0x000000275b3d7223 */ /* 0x040fe2000000006a */
[C---:B------:R-:W-:Y:S01]  /*0ff0*/  FFMA R54, R91.reuse, R42, R115 ;  /* 0x0000002a5b367223 */ /* 0x040fe20000000073 */
[C---:B------:R-:W-:Y:S01]  /*1000*/  FFMA R53, R91.reuse, R33, R88 ;  /* 0x000000215b357223 */ /* 0x040fe20000000058 */
[C---:B------:R-:W-:Y:S01]  /*1010*/  FFMA R58, R91.reuse, R44, R93 ;  /* 0x0000002c5b3a7223 */ /* 0x040fe2000000005d */
[C---:B------:R-:W-:Y:S01]  /*1020*/  FFMA R25, R91.reuse, R47, R102 ;  /* 0x0000002f5b197223 */ /* 0x040fe20000000066 */
[----:B------:R-:W-:Y:S01]  /*1030*/  FFMA R26, R91, R50, R59 ;  /* 0x000000325b1a7223 */ /* 0x000fe2000000003b */
[----:B------:R-:W-:Y:S01]  /*1040*/  FFMA R85, R65, R35, R120 ;  /* 0x0000002341557223 */ /* 0x000fe20000000078 */
[----:B------:R-:W5:Y:S01]  /*1050*/  LDS R91, [R0.X4+0x5b0] ;  /* 0x0005b000005b7984 */ /* 0x000f620000004800 */
[-C--:B------:R-:W-:Y:S01]  /*1060*/  FFMA R96, R63, R38.reuse, R96 ;  /* 0x000000263f607223 */ /* 0x080fe20000000060 */
[-C--:B------:R-:W-:Y:S01]  /*1070*/  FFMA R109, R65, R49.reuse, R64 ;  /* 0x00000031416d7223 */ /* 0x080fe20000000040 */
[----:B------:R-:W-:Y:S01]  /*1080*/  FFMA R67, R67, R49, R72 ;  /* 0x0000003143437223 */ /* 0x000fe20000000048 */
[C---:B------:R-:W-:Y:S01]  /*1090*/  FFMA R90, R55.reuse, R38, R108 ;  /* 0x00000026375a7223 */ /* 0x040fe2000000006c */
[----:B------:R-:W-:Y:S01]  /*10a0*/  FFMA R76, R55, R46, R76 ;  /* 0x0000002e374c7223 */ /* 0x000fe2000000004c */
[C---:B---3--:R-:W-:Y:S01]  /*10b0*/  FFMA R63, R97.reuse, R29, R14 ;  /* 0x0000001d613f7223 */ /* 0x048fe2000000000e */
[----:B------:R-:W-:Y:S01]  /*10c0*/  FFMA R72, R97, R44, R87 ;  /* 0x0000002c61487223 */ /* 0x000fe20000000057 */
[C---:B------:R-:W-:Y:S01]  /*10d0*/  FFMA R35, R27.reuse, R35, R122 ;  /* 0x000000231b237223 */ /* 0x040fe2000000007a */
[C---:B------:R-:W-:Y:S01]  /*10e0*/  FFMA R38, R27.reuse, R38, R118 ;  /* 0x000000261b267223 */ /* 0x040fe20000000076 */
[----:B------:R-:W-:Y:S01]  /*10f0*/  FFMA R46, R27, R46, R74 ;  /* 0x0000002e1b2e7223 */ /* 0x000fe2000000004a */
[-C--:B------:R-:W-:Y:S01]  /*1100*/  FFMA R14, R97, R36.reuse, R75 ;  /* 0x00000024610e7223 */ /* 0x080fe2000000004b */
[----:B------:R-:W-:Y:S01]  /*1110*/  FFMA R27, R27, R49, R66 ;  /* 0x000000311b1b7223 */ /* 0x000fe20000000042 */
[----:B------:R-:W-:Y:S01]  /*1120*/  FFMA R75, R97, R33, R84 ;  /* 0x00000021614b7223 */ /* 0x000fe20000000054 */
[----:B------:R-:W-:Y:S01]  /*1130*/  FFMA R55, R55, R49, R68 ;  /* 0x0000003137377223 */ /* 0x000fe20000000044 */
[----:B------:R-:W3:Y:S01]  /*1140*/  LDS R114, [R0.X4+0x770] ;  /* 0x0007700000727984 */ /* 0x000ee20000004800 */
[C---:B-1----:R-:W-:Y:S01]  /*1150*/  FFMA R87, R41.reuse, R29, R12 ;  /* 0x0000001d29577223 */ /* 0x042fe2000000000c */
[C---:B------:R-:W-:Y:S01]  /*1160*/  FFMA R93, R41.reuse, R33, R82 ;  /* 0x00000021295d7223 */ /* 0x040fe20000000052 */
[C---:B------:R-:W-:Y:S01]  /*1170*/  FFMA R12, R41.reuse, R36, R73 ;  /* 0x00000024290c7223 */ /* 0x040fe20000000049 */
[-C--:B------:R-:W-:Y:S01]  /*1180*/  FFMA R82, R41, R44.reuse, R85 ;  /* 0x0000002c29527223 */ /* 0x080fe20000000055 */
[C---:B0-----:R-:W-:Y:S01]  /*1190*/  FFMA R65, R95.reuse, R47, R100 ;  /* 0x0000002f5f417223 */ /* 0x041fe20000000064 */
[----:B------:R-:W-:Y:S01]  /*11a0*/  FFMA R66, R95, R44, R89 ;  /* 0x0000002c5f427223 */ /* 0x000fe20000000059 */
[C---:B------:R-:W-:Y:S01]  /*11b0*/  FFMA R73, R41.reuse, R39, R94 ;  /* 0x0000002729497223 */ /* 0x040fe2000000005e */
[C---:B------:R-:W-:Y:S01]  /*11c0*/  FFMA R84, R41.reuse, R42, R105 ;  /* 0x0000002a29547223 */ /* 0x040fe20000000069 */
[C---:B------:R-:W-:Y:S01]  /*11d0*/  FFMA R85, R41.reuse, R47, R52 ;  /* 0x0000002f29557223 */ /* 0x040fe20000000034 */
[-C--:B------:R-:W-:Y:S01]  /*11e0*/  FFMA R100, R41, R50.reuse, R109 ;  /* 0x0000003229647223 */ /* 0x080fe2000000006d */
[----:B--2---:R-:W-:Y:S01]  /*11f0*/  FFMA R108, R21, R50, R67 ;  /* 0x00000032156c7223 */ /* 0x004fe20000000043 */
[C---:B------:R-:W-:Y:S01]  /*1200*/  FFMA R49, R95.reuse, R29, R24 ;  /* 0x0000001d5f317223 */ /* 0x040fe20000000018 */
[----:B------:R-:W-:Y:S01]  /*1210*/  FFMA R60, R95, R36, R77 ;  /* 0x000000245f3c7223 */ /* 0x000fe2000000004d */
[----:B------:R-:W-:Y:S01]  /*1220*/  FFMA R89, R97, R47, R70 ;  /* 0x0000002f61597223 */ /* 0x000fe20000000046 */
[-C--:B------:R-:W-:Y:S01]  /*1230*/  FFMA R41, R21, R29.reuse, R22 ;  /* 0x0000001d15297223 */ /* 0x080fe20000000016 */
[----:B----4-:R-:W-:Y:S01]  /*1240*/  FFMA R67, R23, R29, R20 ;  /* 0x0000001d17437223 */ /* 0x010fe20000000014 */
[C---:B------:R-:W-:Y:S01]  /*1250*/  FFMA R77, R95.reuse, R39, R98 ;  /* 0x000000275f4d7223 */ /* 0x040fe20000000062 */
[C---:B------:R-:W-:Y:S01]  /*1260*/  FFMA R24, R95.reuse, R42, R111 ;  /* 0x0000002a5f187223 */ /* 0x040fe2000000006f */
[C---:B------:R-:W-:Y:S01]  /*1270*/  FFMA R59, R95.reuse, R33, R86 ;  /* 0x000000215f3b7223 */ /* 0x040fe20000000056 */
[----:B------:R-:W-:Y:S01]  /*1280*/  FFMA R64, R95, R50, R117 ;  /* 0x000000325f407223 */ /* 0x000fe20000000075 */
[CC--:B------:R-:W-:Y:S01]  /*1290*/  FFMA R79, R97.reuse, R39.reuse, R96 ;  /* 0x00000027614f7223 */ /* 0x0c0fe20000000060 */
[C---:B------:R-:W-:Y:S01]  /*12a0*/  FFMA R68, R97.reuse, R42, R99 ;  /* 0x0000002a61447223 */ /* 0x040fe20000000063 */
[----:B------:R-:W-:Y:S01]  /*12b0*/  FFMA R70, R97, R50, R113 ;  /* 0x0000003261467223 */ /* 0x000fe20000000071 */
[-C--:B------:R-:W-:Y:S01]  /*12c0*/  FFMA R22, R21, R36.reuse, R71 ;  /* 0x0000002415167223 */ /* 0x080fe20000000047 */
[----:B------:R-:W-:Y:S01]  /*12d0*/  FFMA R20, R23, R36, R69 ;  /* 0x0000002417147223 */ /* 0x000fe20000000045 */
[C---:B------:R-:W-:Y:S01]  /*12e0*/  FFMA R71, R21.reuse, R39, R92 ;  /* 0x0000002715477223 */ /* 0x040fe2000000005c */
[----:B------:R-:W-:Y:S01]  /*12f0*/  FFMA R95, R21, R33, R80 ;  /* 0x00000021155f7223 */ /* 0x000fe20000000050 */
[C---:B------:R-:W-:Y:S01]  /*1300*/  FFMA R69, R23.reuse, R39, R90 ;  /* 0x0000002717457223 */ /* 0x040fe2000000005a */
[----:B------:R-:W-:Y:S01]  /*1310*/  FFMA R97, R23, R33, R78 ;  /* 0x0000002117617223 */ /* 0x000fe2000000004e */
[----:B------:R-:W0:Y:S01]  /*1320*/  LDS R74, [R0.X4+0x620] ;  /* 0x00062000004a7984 */ /* 0x000e220000004800 */
[C---:B-----5:R-:W-:Y:S01]  /*1330*/  FFMA R39, R91.reuse, R39, R38 ;  /* 0x000000275b277223 */ /* 0x060fe20000000026 */
[C---:B------:R-:W-:Y:S01]  /*1340*/  FFMA R33, R91.reuse, R33, R32 ;  /* 0x000000215b217223 */ /* 0x040fe20000000020 */
[C---:B------:R-:W-:Y:S01]  /*1350*/  FFMA R32, R91.reuse, R50, R27 ;  /* 0x000000325b207223 */ /* 0x040fe2000000001b */
[----:B------:R-:W1:Y:S01]  /*1360*/  LDS R86, [R0.X4+0x690] ;  /* 0x0006900000567984 */ /* 0x000e620000004800 */
[----:B------:R-:W-:-:S03]  /*1370*/  FFMA R36, R91, R36, R31 ;  /* 0x000000245b247223 */ /* 0x000fc6000000001f */
[----:B------:R-:W2:Y:S04]  /*1380*/  LDS R102, [R0.X4+0x700] ;  /* 0x0007000000667984 */ /* 0x000ea80000004800 */
[----:B------:R-:W4:Y:S04]  /*1390*/  LDS R38, [R0.X4+0x7e0] ;  /* 0x0007e00000267984 */ /* 0x000f280000004800 */
[----:B------:R-:W5:Y:S04]  /*13a0*/  LDS R27, [R0.X4+0x850] ;  /* 0x00085000001b7984 */ /* 0x000f680000004800 */
[----:B------:R-:W5:Y:S01]  /*13b0*/  LDS R31, [R0.X4+0x8c0] ;  /* 0x0008c000001f7984 */ /* 0x000f620000004800 */
[CC--:B------:R-:W-:Y:S01]  /*13c0*/  FFMA R80, R21.reuse, R44.reuse, R83 ;  /* 0x0000002c15507223 */ /* 0x0c0fe20000000053 */
[----:B------:R-:W-:Y:S01]  /*13d0*/  FFMA R83, R21, R47, R56 ;  /* 0x0000002f15537223 */ /* 0x000fe20000000038 */
[----:B------:R-:W-:Y:S01]  /*13e0*/  FFMA R118, R23, R44, R81 ;  /* 0x0000002c17767223 */ /* 0x000fe20000000051 */
[----:B------:R-:W-:Y:S01]  /*13f0*/  FFMA R29, R91, R29, R28 ;  /* 0x0000001d5b1d7223 */ /* 0x000fe2000000001c */
[-C--:B------:R-:W-:Y:S01]  /*1400*/  FFMA R104, R21, R42.reuse, R103 ;  /* 0x0000002a15687223 */ /* 0x080fe20000000067 */
[C---:B------:R-:W-:Y:S01]  /*1410*/  FFMA R112, R23.reuse, R42, R101 ;  /* 0x0000002a17707223 */ /* 0x040fe20000000065 */
[CC--:B------:R-:W-:Y:S01]  /*1420*/  FFMA R81, R23.reuse, R47.reuse, R76 ;  /* 0x0000002f17517223 */ /* 0x0c0fe2000000004c */
[----:B------:R-:W-:Y:S01]  /*1430*/  FFMA R122, R23, R50, R55 ;  /* 0x00000032177a7223 */ /* 0x000fe20000000037 */
[C---:B------:R-:W-:Y:S01]  /*1440*/  FFMA R28, R91.reuse, R44, R35 ;  /* 0x0000002c5b1c7223 */ /* 0x040fe20000000023 */
[C---:B------:R-:W-:Y:S01]  /*1450*/  FFMA R42, R91.reuse, R42, R107 ;  /* 0x0000002a5b2a7223 */ /* 0x040fe2000000006b */
[----:B------:R-:W-:Y:S01]  /*1460*/  FFMA R47, R91, R47, R46 ;  /* 0x0000002f5b2f7223 */ /* 0x000fe2000000002e */
[C---:B---3--:R-:W-:Y:S01]  /*1470*/  FFMA R124, R114.reuse, R34, R93 ;  /* 0x00000022727c7223 */ /* 0x048fe2000000005d */
[----:B------:R-:W-:Y:S01]  /*1480*/  FFMA R120, R114, R45, R82 ;  /* 0x0000002d72787223 */ /* 0x000fe20000000052 */
[C---:B0-----:R-:W-:Y:S01]  /*1490*/  FFMA R44, R74.reuse, R30, R57 ;  /* 0x0000001e4a2c7223 */ /* 0x041fe20000000039 */
[C---:B------:R-:W-:Y:S01]  /*14a0*/  FFMA R52, R74.reuse, R43, R54 ;  /* 0x0000002b4a347223 */ /* 0x040fe20000000036 */
[C---:B------:R-:W-:Y:S01]  /*14b0*/  FFMA R88, R74.reuse, R34, R53 ;  /* 0x000000224a587223 */ /* 0x040fe20000000035 */
[C---:B------:R-:W-:Y:S01]  /*14c0*/  FFMA R50, R74.reuse, R37, R62 ;  /* 0x000000254a327223 */ /* 0x040fe2000000003e */
[C---:B------:R-:W-:Y:S01]  /*14d0*/  FFMA R92, R74.reuse, R45, R58 ;  /* 0x0000002d4a5c7223 */ /* 0x040fe2000000003a */
[----:B------:R-:W-:Y:S01]  /*14e0*/  FFMA R21, R74, R48, R25 ;  /* 0x000000304a157223 */ /* 0x000fe20000000019 */
[C---:B-1----:R-:W-:Y:S01]  /*14f0*/  FFMA R49, R86.reuse, R30, R49 ;  /* 0x0000001e56317223 */ /* 0x042fe20000000031 */
[C---:B------:R-:W-:Y:S01]  /*1500*/  FFMA R110, R86.reuse, R37, R60 ;  /* 0x00000025566e7223 */ /* 0x040fe2000000003c */
[C---:B------:R-:W-:Y:S01]  /*1510*/  FFMA R98, R86.reuse, R40, R77 ;  /* 0x0000002856627223 */ /* 0x040fe2000000004d */
[C---:B------:R-:W-:Y:S01]  /*1520*/  FFMA R56, R86.reuse, R43, R24 ;  /* 0x0000002b56387223 */ /* 0x040fe20000000018 */
[C---:B------:R-:W-:Y:S01]  /*1530*/  FFMA R78, R86.reuse, R34, R59 ;  /* 0x00000022564e7223 */ /* 0x040fe2000000003b */
[C---:B------:R-:W-:Y:S01]  /*1540*/  FFMA R94, R86.reuse, R45, R66 ;  /* 0x0000002d565e7223 */ /* 0x040fe20000000042 */
[C---:B------:R-:W-:Y:S01]  /*1550*/  FFMA R23, R86.reuse, R48, R65 ;  /* 0x0000003056177223 */ /* 0x040fe20000000041 */
[----:B------:R-:W-:Y:S01]  /*1560*/  FFMA R54, R86, R51, R64 ;  /* 0x0000003356367223 */ /* 0x000fe20000000040 */
[C---:B--2---:R-:W-:Y:S01]  /*1570*/  FFMA R116, R102.reuse, R34, R75 ;  /* 0x0000002266747223 */ /* 0x044fe2000000004b */
[----:B------:R-:W-:Y:S01]  /*1580*/  FFMA R106, R102, R45, R72 ;  /* 0x0000002d666a7223 */ /* 0x000fe20000000048 */
[-C--:B------:R-:W-:Y:S01]  /*1590*/  FFMA R53, R114, R48.reuse, R85 ;  /* 0x0000003072357223 */ /* 0x080fe20000000055 */
[----:B----4-:R-:W-:Y:S01]  /*15a0*/  FFMA R57, R38, R48, R83 ;  /* 0x0000003026397223 */ /* 0x010fe20000000053 */
[C---:B------:R-:W-:Y:S01]  /*15b0*/  FFMA R46, R102.reuse, R30, R63 ;  /* 0x0000001e662e7223 */ /* 0x040fe2000000003f */
[C---:B------:R-:W-:Y:S01]  /*15c0*/  FFMA R86, R102.reuse, R37, R14 ;  /* 0x0000002566567223 */ /* 0x040fe2000000000e */
[C---:B------:R-:W-:Y:S01]  /*15d0*/  FFMA R96, R102.reuse, R40, R79 ;  /* 0x0000002866607223 */ /* 0x040fe2000000004f */
[C---:B------:R-:W-:Y:S01]  /*15e0*/  FFMA R62, R102.reuse, R43, R68 ;  /* 0x0000002b663e7223 */ /* 0x040fe20000000044 */
[C---:B------:R-:W-:Y:S01]  /*15f0*/  FFMA R25, R102.reuse, R48, R89 ;  /* 0x0000003066197223 */ /* 0x040fe20000000059 */
[-C--:B------:R-:W-:Y:S01]  /*1600*/  FFMA R58, R102, R51.reuse, R70 ;  /* 0x00000033663a7223 */ /* 0x080fe20000000046 */
[C---:B------:R-:W-:Y:S01]  /*1610*/  FFMA R75, R114.reuse, R30, R87 ;  /* 0x0000001e724b7223 */ /* 0x040fe20000000057 */
[-C--:B------:R-:W-:Y:S01]  /*1620*/  FFMA R64, R114, R51.reuse, R100 ;  /* 0x0000003372407223 */ /* 0x080fe20000000064 */
[CC--:B------:R-:W-:Y:S01]  /*1630*/  FFMA R85, R38.reuse, R34.reuse, R95 ;  /* 0x0000002226557223 */ /* 0x0c0fe2000000005f */
[-C--:B------:R-:W-:Y:S01]  /*1640*/  FFMA R72, R38, R51.reuse, R108 ;  /* 0x0000003326487223 */ /* 0x080fe2000000006c */
[C---:B-----5:R-:W-:Y:S01]  /*1650*/  FFMA R83, R27.reuse, R34, R97 ;  /* 0x000000221b537223 */ /* 0x060fe20000000061 */
[CC--:B------:R-:W-:Y:S01]  /*1660*/  FFMA R90, R74.reuse, R40.reuse, R61 ;  /* 0x000000284a5a7223 */ /* 0x0c0fe2000000003d */
[----:B------:R-:W-:Y:S01]  /*1670*/  FFMA R26, R74, R51, R26 ;  /* 0x000000334a1a7223 */ /* 0x000fe2000000001a */
[C---:B------:R-:W-:Y:S01]  /*1680*/  FFMA R87, R114.reuse, R37, R12 ;  /* 0x0000002572577223 */ /* 0x040fe2000000000c */
[CC--:B------:R-:W-:Y:S01]  /*1690*/  FFMA R102, R114.reuse, R40.reuse, R73 ;  /* 0x0000002872667223 */ /* 0x0c0fe20000000049 */
[----:B------:R-:W-:Y:S01]  /*16a0*/  FFMA R70, R114, R43, R84 ;  /* 0x0000002b72467223 */ /* 0x000fe20000000054 */
[CC--:B------:R-:W-:Y:S01]  /*16b0*/  FFMA R100, R38.reuse, R40.reuse, R71 ;  /* 0x0000002826647223 */ /* 0x0c0fe20000000047 */
[CC--:B------:R-:W-:Y:S01]  /*16c0*/  FFMA R95, R38.reuse, R45.reuse, R80 ;  /* 0x0000002d265f7223 */ /* 0x0c0fe20000000050 */
[C---:B------:R-:W-:Y:S01]  /*16d0*/  FFMA R108, R27.reuse, R40, R69 ;  /* 0x000000281b6c7223 */ /* 0x040fe20000000045 */
[C---:B------:R-:W-:Y:S01]  /*16e0*/  FFMA R97, R27.reuse, R45, R118 ;  /* 0x0000002d1b617223 */ /* 0x040fe20000000076 */
[C---:B------:R-:W-:Y:S01]  /*16f0*/  FFMA R76, R27.reuse, R48, R81 ;  /* 0x000000301b4c7223 */ /* 0x040fe20000000051 */
[C---:B------:R-:W-:Y:S01]  /*1700*/  FFMA R68, R27.reuse, R51, R122 ;  /* 0x000000331b447223 */ /* 0x040fe2000000007a */
[CC--:B------:R-:W-:Y:S01]  /*1710*/  FFMA R84, R38.reuse, R30.reuse, R41 ;  /* 0x0000001e26547223 */ /* 0x0c0fe20000000029 */
[C---:B------:R-:W-:Y:S01]  /*1720*/  FFMA R82, R38.reuse, R37, R22 ;  /* 0x0000002526527223 */ /* 0x040fe20000000016 */
[----:B------:R-:W-:Y:S01]  /*1730*/  FFMA R104, R38, R43, R104 ;  /* 0x0000002b26687223 */ /* 0x000fe20000000068 */
[CC--:B------:R-:W-:Y:S01]  /*1740*/  FFMA R71, R27.reuse, R30.reuse, R67 ;  /* 0x0000001e1b477223 */ /* 0x0c0fe20000000043 */
[C---:B------:R-:W-:Y:S01]  /*1750*/  FFMA R80, R27.reuse, R37, R20 ;  /* 0x000000251b507223 */ /* 0x040fe20000000014 */
        /* <DEDUP_REMOVED lines=9> */
[----:B------:R-:W-:Y:S05]  /*17f0*/  @!P3 BRA `(.L_x_0) ;  /* 0xfffff0b00000b947 */ /* 0x000fea000383ffff */
[----:B------:R-:W-:Y:S02]  /*1800*/  SHF.L.U32 R4, R3, 0x3, RZ ;  /* 0x0000000303047819 */ /* 0x000fe400000006ff */
[----:B------:R-:W-:-:S05]  /*1810*/  MOV R11, 0x4 ;  /* 0x00000004000b7802 */ /* 0x000fca0000000f00 */
[----:B------:R-:W-:-:S05]  /*1820*/  IMAD.WIDE R4, R4, R11, c[0x0][0x178] ;  /* 0x00005e0004047625 */ /* 0x000fca00078e020b */
[----:B------:R-:W2:Y:S04]  /*1830*/  LDG.E.CONSTANT R6, [R4.64] ;  /* 0x0000000404067981 */ /* 0x000ea8000c1e9900 */
[----:B------:R-:W3:Y:S04]  /*1840*/  LDG.E.CONSTANT R15, [R4.64+0x4] ;  /* 0x00000404040f7981 */ /* 0x000ee8000c1e9900 */
[----:B------:R3:W4:Y:S04]  /*1850*/  LDG.E.CONSTANT R29, [R4.64+0x8] ;  /* 0x00000804041d7981 */ /* 0x000728000c1e9900 */
[----:B------:R3:W5:Y:S04]  /*1860*/  LDG.E.CONSTANT R35, [R4.64+0xc] ;  /* 0x00000c0404237981 */ /* 0x000768000c1e9900 */
[----:B------:R3:W5:Y:S04]  /*1870*/  LDG.E.CONSTANT R37, [R4.64+0x10] ;  /* 0x0000100404257981 */ /* 0x000768000c1e9900 */
[----:B------:R3:W5:Y:S04]  /*1880*/  LDG.E.CONSTANT R39, [R4.64+0x14] ;  /* 0x0000140404277981 */ /* 0x000768000c1e9900 */
[----:B------:R3:W5:Y:S04]  /*1890*/  LDG.E.CONSTANT R8, [R4.64+0x18] ;  /* 0x0000180404087981 */ /* 0x000768000c1e9900 */
[----:B------:R3:W5:Y:S01]  /*18a0*/  LDG.E.CONSTANT R7, [R4.64+0x1c] ;  /* 0x00001c0404077981 */ /* 0x000762000c1e9900 */
[----:B------:R-:W-:-:S03]  /*18b0*/  IMAD R0, R3, 0x1880, R0 ;  /* 0x0000188003007824 */ /* 0x000fc600078e0200 */
[----:B------:R-:W0:Y:S02]  /*18c0*/  S2R R9, SR_CTAID.Y ;  /* 0x0000000000097919 */ /* 0x000e240000002600 */
[----:B0-----:R-:W-:-:S04]  /*18d0*/  IMAD R0, R9, 0xc4, R0 ;  /* 0x000000c409007824 */ /* 0x001fc800078e0200 */
[----:B------:R-:W-:Y:S01]  /*18e0*/  IMAD.WIDE R2, R0, R11, c[0x0][0x160] ;  /* 0x0000580000027625 */ /* 0x000fe200078e020b */
[--C-:B--2---:R-:W-:Y:S01]  /*18f0*/  FADD R9, R44, R6.reuse ;  /* 0x000000062c097221 */ /* 0x104fe20000000000 */
[--C-:B------:R-:W-:Y:S01]  /*1900*/  FADD R11, R46, R6.reuse ;  /* 0x000000062e0b7221 */ /* 0x100fe20000000000 */
[--C-:B------:R-:W-:Y:S01]  /*1910*/  FADD R13, R84, R6.reuse ;  /* 0x00000006540d7221 */ /* 0x100fe20000000000 */
[--C-:B------:R-:W-:Y:S01]  /*1920*/  FADD R49, R49, R6.reuse ;  /* 0x0000000631317221 */ /* 0x100fe20000000000 */
[--C-:B---3--:R-:W-:Y:S01]  /*1930*/  FADD R5, R50, R15.reuse ;  /* 0x0000000f32057221 */ /* 0x108fe20000000000 */
[----:B------:R0:W-:Y:S01]  /*1940*/  STG.E [R2.64], R9 ;  /* 0x0000000902007986 */ /* 0x0001e2000c101904 */
[--C-:B------:R-:W-:Y:S01]  /*1950*/  FADD R17, R110, R15.reuse ;  /* 0x0000000f6e117221 */ /* 0x100fe20000000000 */
[--C-:B------:R-:W-:Y:S01]  /*1960*/  FADD R19, R86, R15.reuse ;  /* 0x0000000f56137221 */ /* 0x100fe20000000000 */
[--C-:B------:R-:W-:Y:S01]  /*1970*/  FADD R87, R87, R15.reuse ;  /* 0x0000000f57577221 */ /* 0x100fe20000000000 */
[----:B------:R1:W-:Y:S01]  /*1980*/  STG.E [R2.64+0xe0], R11 ;  /* 0x0000e00b02007986 */ /* 0x0003e2000c101904 */
[----:B------:R-:W-:Y:S01]  /*1990*/  FADD R27, R80, R15 ;  /* 0x0000000f501b7221 */ /* 0x000fe20000000000 */
[--C-:B----4-:R-:W-:Y:S01]  /*19a0*/  FADD R31, R96, R29.reuse ;  /* 0x0000001d601f7221 */ /* 0x110fe20000000000 */
[----:B------:R-:W-:Y:S01]  /*19b0*/  FADD R33, R102, R29 ;  /* 0x0000001d66217221 */ /* 0x000fe20000000000 */
[----:B------:R2:W-:Y:S01]  /*19c0*/  STG.E [R2.64+0x1c0], R13 ;  /* 0x0001c00d02007986 */ /* 0x0005e2000c101904 */
[--C-:B------:R-:W-:Y:S01]  /*19d0*/  FADD R75, R75, R6.reuse ;  /* 0x000000064b4b7221 */ /* 0x100fe20000000000 */
[----:B------:R-:W-:Y:S01]  /*19e0*/  FADD R71, R71, R6 ;  /* 0x0000000647477221 */ /* 0x000fe20000000000 */
[----:B-----5:R-:W-:Y:S01]  /*19f0*/  FADD R85, R85, R37 ;  /* 0x0000002555557221 */ /* 0x020fe20000000000 */
[--C-:B0-----:R-:W-:Y:S01]  /*1a00*/  FADD R9, R82, R15.reuse ;  /* 0x0000000f52097221 */ /* 0x101fe20000000000 */
[----:B------:R-:W-:Y:S01]  /*1a10*/  FADD R15, R89, R15 ;  /* 0x0000000f590f7221 */ /* 0x000fe20000000000 */
[----:B------:R0:W-:Y:S01]  /*1a20*/  STG.E [R2.64+0xcb0], R17 ;  /* 0x000cb01102007986 */ /* 0x0001e2000c101904 */
[----:B------:R-:W-:Y:S01]  /*1a30*/  FADD R83, R83, R37 ;  /* 0x0000002553537221 */ /* 0x000fe20000000000 */
[----:B-1----:R-:W-:Y:S01]  /*1a40*/  FADD R11, R90, R29 ;  /* 0x0000001d5a0b7221 */ /* 0x002fe20000000000 */
[----:B------:R-:W-:Y:S01]  /*1a50*/  FADD R95, R95, R39 ;  /* 0x000000275f5f7221 */ /* 0x000fe20000000000 */
[----:B------:R1:W-:Y:S01]  /*1a60*/  STG.E [R2.64+0xee0], R15 ;  /* 0x000ee00f02007986 */ /* 0x0003e2000c101904 */
[----:B------:R-:W-:Y:S01]  /*1a70*/  FADD R21, R21, R8 ;  /* 0x0000000815157221 */ /* 0x000fe20000000000 */
[----:B--2---:R-:W-:Y:S01]  /*1a80*/  FADD R13, R98, R29 ;  /* 0x0000001d620d7221 */ /* 0x004fe20000000000 */
[----:B------:R-:W-:Y:S01]  /*1a90*/  FADD R97, R97, R39 ;  /* 0x0000002761617221 */ /* 0x000fe20000000000 */
[----:B------:R2:W-:Y:S01]  /*1aa0*/  STG.E [R2.64+0x1880], R11 ;  /* 0x0018800b02007986 */ /* 0x0005e2000c101904 */
[----:B------:R-:W-:Y:S01]  /*1ab0*/  FADD R69, R69, R6 ;  /* 0x0000000645457221 */ /* 0x000fe20000000000 */
[--C-:B------:R-:W-:Y:S01]  /*1ac0*/  FADD R23, R23, R8.reuse ;  /* 0x0000000817177221 */ /* 0x100fe20000000000 */
[--C-:B------:R-:W-:Y:S01]  /*1ad0*/  FADD R25, R25, R8.reuse ;  /* 0x0000000819197221 */ /* 0x100fe20000000000 */
[----:B------:R3:W-:Y:S01]  /*1ae0*/  STG.E [R2.64+0x18f0], R13 ;  /* 0x0018f00d02007986 */ /* 0x0007e2000c101904 */
[----:B0-----:R-:W-:Y:S01]  /*1af0*/  FADD R17, R108, R29 ;  /* 0x0000001d6c117221 */ /* 0x001fe20000000000 */
[--C-:B------:R-:W-:Y:S01]  /*1b00*/  FADD R53, R53, R8.reuse ;  /* 0x0000000835357221 */ /* 0x100fe20000000000 */
[----:B------:R-:W-:Y:S01]  /*1b10*/  FADD R57, R57, R8 ;  /* 0x0000000839397221 */ /* 0x000fe20000000000 */
[----:B------:R0:W-:Y:S01]  /*1b20*/  STG.E [R2.64+0xc40], R5 ;  /* 0x000c400502007986 */ /* 0x0001e2000c101904 */
[----:B-1----:R-:W-:-:S03]  /*1b30*/  FADD R15, R56, R35 ;  /* 0x00000023380f7221 */ /* 0x002fc60000000000 */
[----:B------:R1:W-:Y:S01]  /*1b40*/  STG.E [R2.64+0xe00], R9 ;  /* 0x000e000902007986 */ /* 0x0003e2000c101904 */
[--C-:B--2---:R-:W-:Y:S01]  /*1b50*/  FADD R11, R104, R35.reuse ;  /* 0x00000023680b7221 */ /* 0x104fe20000000000 */
[----:B---3--:R-:W-:Y:S02]  /*1b60*/  FADD R13, R112, R35 ;  /* 0x00000023700d7221 */ /* 0x008fe40000000000 */
[----:B------:R2:W-:Y:S01]  /*1b70*/  STG.E [R2.64+0xd20], R19 ;  /* 0x000d201302007986 */ /* 0x0005e2000c101904 */
[----:B0-----:R-:W-:-:S03]  /*1b80*/  FADD R5, R100, R29 ;  /* 0x0000001d64057221 */ /* 0x001fc60000000000 */
[----:B------:R0:W-:Y:S01]  /*1b90*/  STG.E [R2.64+0x1ab0], R17 ;  /* 0x001ab01102007986 */ /* 0x0001e2000c101904 */
[----:B------:R-:W-:Y:S01]  /*1ba0*/  FADD R29, R118, R29 ;  /* 0x0000001d761d7221 */ /* 0x000fe20000000000 */
[--C-:B-1----:R-:W-:Y:S02]  /*1bb0*/  FADD R9, R52, R35.reuse ;  /* 0x0000002334097221 */ /* 0x102fe40000000000 */
[----:B------:R1:W-:Y:S04]  /*1bc0*/  STG.E [R2.64+0x2530], R15 ;  /* 0x0025300f02007986 */ /* 0x0003e8000c101904 */
[----:B------:R3:W-:Y:S01]  /*1bd0*/  STG.E [R2.64+0x2680], R11 ;  /* 0x0026800b02007986 */ /* 0x0007e2000c101904 */
[----:B--2---:R-:W-:-:S03]  /*1be0*/  FADD R19, R62, R35 ;  /* 0x000000233e137221 */ /* 0x004fc60000000000 */
[----:B------:R2:W-:Y:S01]  /*1bf0*/  STG.E [R2.64+0x26f0], R13 ;  /* 0x0026f00d02007986 */ /* 0x0005e2000c101904 */
[----:B0-----:R-:W-:-:S03]  /*1c00*/  FADD R17, R78, R37 ;  /* 0x000000254e117221 */ /* 0x001fc60000000000 */
[----:B------:R0:W-:Y:S01]  /*1c10*/  STG.E [R2.64+0x1a40], R5 ;  /* 0x001a400502007986 */ /* 0x0001e2000c101904 */
[----:B-1----:R-:W-:-:S03]  /*1c20*/  FADD R15, R120, R39 ;  /* 0x00000027780f7221 */ /* 0x002fc60000000000 */
[----:B------:R1:W-:Y:S01]  /*1c30*/  STG.E [R2.64+0x24c0], R9 ;  /* 0x0024c00902007986 */ /* 0x0003e2000c101904 */
[--C-:B---3--:R-:W-:Y:S01]  /*1c40*/  FADD R11, R94, R39.reuse ;  /* 0x000000275e0b7221 */ /* 0x108fe20000000000 */
[----:B--2---:R-:W-:Y:S02]  /*1c50*/  FADD R13, R106, R39 ;  /* 0x000000276a0d7221 */ /* 0x004fe40000000000 */
[----:B------:R2:W-:Y:S01]  /*1c60*/  STG.E [R2.64+0xe70], R27 ;  /* 0x000e701b02007986 */ /* 0x0005e2000c101904 */
[----:B0-----:R-:W-:-:S03]  /*1c70*/  FADD R5, R88, R37 ;  /* 0x0000002558057221 */ /* 0x001fc60000000000 */
[----:B------:R0:W-:Y:S01]  /*1c80*/  STG.E [R2.64+0x1960], R31 ;  /* 0x0019601f02007986 */ /* 0x0001e2000c101904 */
[----:B-1----:R-:W-:-:S03]  /*1c90*/  FADD R9, R92, R39 ;  /* 0x000000275c097221 */ /* 0x002fc60000000000 */
[----:B------:R1:W-:Y:S01]  /*1ca0*/  STG.E [R2.64+0x1b20], R29 ;  /* 0x001b201d02007986 */ /* 0x0003e2000c101904 */
[----:B------:R-:W-:-:S03]  /*1cb0*/  FADD R39, R122, R39 ;  /* 0x000000277a277221 */ /* 0x000fc60000000000 */
[----:B------:R3:W-:Y:S01]  /*1cc0*/  STG.E [R2.64+0x25a0], R19 ;  /* 0x0025a01302007986 */ /* 0x0007e2000c101904 */
[--C-:B--2---:R-:W-:Y:S01]  /*1cd0*/  FADD R27, R70, R35.reuse ;  /* 0x00000023461b7221 */ /* 0x104fe20000000000 */
[----:B------:R-:W-:Y:S02]  /*1ce0*/  FADD R35, R114, R35 ;  /* 0x0000002372237221 */ /* 0x000fe40000000000 */
[----:B------:R2:W-:Y:S01]  /*1cf0*/  STG.E [R2.64+0x3170], R17 ;  /* 0x0031701102007986 */ /* 0x0005e2000c101904 */
[----:B0-----:R-:W-:-:S03]  /*1d00*/  FADD R31, R124, R37 ;  /* 0x000000257c1f7221 */ /* 0x001fc60000000000 */
[----:B------:R0:W-:Y:S01]  /*1d10*/  STG.E [R2.64+0x3db0], R11 ;  /* 0x003db00b02007986 */ /* 0x0001e2000c101904 */
[--C-:B-1----:R-:W-:Y:S01]  /*1d20*/  FADD R29, R116, R37.reuse ;  /* 0x00000025741d7221 */ /* 0x102fe20000000000 */
[----:B------:R-:W-:Y:S02]  /*1d30*/  FADD R37, R81, R37 ;  /* 0x0000002551257221 */ /* 0x000fe40000000000 */
[----:B------:R1:W-:Y:S01]  /*1d40*/  STG.E [R2.64+0x3e20], R13 ;  /* 0x003e200d02007986 */ /* 0x0003e2000c101904 */
[----:B---3--:R-:W-:-:S03]  /*1d50*/  FADD R19, R72, R7 ;  /* 0x0000000748137221 */ /* 0x008fc60000000000 */
        /* <DEDUP_REMOVED lines=8> */
[--C-:B--2---:R-:W-:Y:S01]  /*1de0*/  FADD R21, R68, R7.reuse ;  /* 0x0000000744157221 */ /* 0x104fe20000000000 */
[----:B------:R-:W-:Y:S01]  /*1df0*/  FADD R7, R66, R7 ;  /* 0x0000000742077221 */ /* 0x000fe20000000000 */
[----:B------:R-:W-:Y:S01]  /*1e00*/  STG.E [R2.64+0x70], R49 ;  /* 0x0000703102007986 */ /* 0x000fe2000c101904 */
[----:B0-----:R-:W-:-:S03]  /*1e10*/  FADD R5, R76, R8 ;  /* 0x000000084c057221 */ /* 0x001fc60000000000 */
[----:B------:R-:W-:Y:S01]  /*1e20*/  STG.E [R2.64+0x150], R75 ;  /* 0x0001504b02007986 */ /* 0x000fe2000c101904 */
[----:B-1----:R-:W-:-:S03]  /*1e30*/  FADD R9, R74, R8 ;  /* 0x000000084a097221 */ /* 0x002fc60000000000 */
[----:B------:R-:W-:Y:S04]  /*1e40*/  STG.E [R2.64+0x230], R71 ;  /* 0x0002304702007986 */ /* 0x000fe8000c101904 */
        /* <DEDUP_REMOVED lines=25> */
[----:B------:R-:W-:Y:S01]  /*1fe0*/  STG.E [R2.64+0x5860], R7 ;  /* 0x0058600702007986 */ /* 0x000fe2000c101904 */
[----:B------:R-:W-:Y:S05]  /*1ff0*/  EXIT ;  /* 0x000000000000794d */ /* 0x000fea0003800000 */
.L_x_1:
[----:B------:R-:W-:-:S00]  /*2000*/  BRA `(.L_x_1) ;  /* 0xfffffff000007947 */ /* 0x000fc0000383ffff */
[----:B------:R-:W-:-:S00]  /*2010*/  NOP ;  /* 0x0000000000007918 */ /* 0x000fc00000000000 */
        /* <DEDUP_REMOVED lines=14> */
.L_x_237:


//--------------------- .text.tvmgen_default_fused_nn_conv2d_add_add_4_kernel --------------------------
	.section	.text.tvmgen_default_fused_nn_conv2d_add_add_4_kernel,"ax",@progbits
	.sectionflags	@"SHF_BARRIERS=1"
	.sectioninfo	@"SHI_REGISTERS=84"
	.align	128
        .global         tvmgen_default_fused_nn_conv2d_add_add_4_kernel
        .type           tvmgen_default_fused_nn_conv2d_add_add_4_kernel,@function
        .size           tvmgen_default_fused_nn_conv2d_add_add_4_kernel,(.L_x_238 - tvmgen_default_fused_nn_conv2d_add_add_4_kernel)
        .other          tvmgen_default_fused_nn_conv2d_add_add_4_kernel,@"STO_CUDA_ENTRY STV_DEFAULT"
tvmgen_default_fused_nn_conv2d_add_add_4_kernel:
.text.tvmgen_default_fused_nn_conv2d_add_add_4_kernel:
[----:B------:R-:W-:Y:S02]  /*0000*/  MOV R1, c[0x0][0x28] ;  /* 0x00000a0000017a02 */ /* 0x000fe40000000f00 */
[----:B------:R-:W0:Y:S01]  /*0010*/  S2R R26, SR_TID.Y ;  /* 0x00000000001a7919 */ /* 0x000e220000002200 */
[----:B------:R-:W-:Y:S01]  /*0020*/  MOV R23, 0x4 ;  /* 0x0000000400177802 */ /* 0x000fe20000000f00 */
[----:B------:R-:W-:Y:S01]  /*0030*/  CS2R R38, SRZ ;  /* 0x0000000000267805 */ /* 0x000fe2000001ff00 */
[----:B------:R-:W-:Y:S01]  /*0040*/  MOV R34, 0xc ;  /* 0x0000000c00227802 */ /* 0x000fe20000000f00 */
[----:B------:R-:W1:Y:S01]  /*0050*/  S2R R29, SR_TID.Z ;  /* 0x00000000001d7919 */ /* 0x000e620000002300 */
[----:B------:R-:W-:Y:S01]  /*0060*/  MOV R44, RZ ;  /* 0x000000ff002c7202 */ /* 0x000fe20000000f00 */
[----:B------:R-:W-:Y:S01]  /*0070*/  CS2R R24, SRZ ;  /* 0x0000000000187805 */ /* 0x000fe2000001ff00 */
[----:B------:R-:W-:Y:S01]  /*0080*/  MOV R66, RZ ;  /* 0x000000ff00427202 */ /* 0x000fe20000000f00 */
[----:B------:R-:W2:Y:S01]  /*0090*/  S2R R30, SR_CTAID.Z ;  /* 0x00000000001e7919 */ /* 0x000ea20000002700 */
[----:B------:R-:W-:Y:S01]  /*00a0*/  CS2R R20, SRZ ;  /* 0x0000000000147805 */ /* 0x000fe2000001ff00 */
[----:B------:R-:W-:Y:S01]  /*00b0*/  CS2R R18, SRZ ;  /* 0x0000000000127805 */ /* 0x000fe2000001ff00 */
[----:B------:R-:W-:Y:S01]  /*00c0*/  CS2R R16, SRZ ;  /* 0x0000000000107805 */ /* 0x000fe2000001ff00 */
[----:B------:R-:W-:Y:S01]  /*00d0*/  CS2R R42, SRZ ;  /* 0x00000000002a7805 */ /* 0x000fe2000001ff00 */
[----:B------:R-:W-:Y:S01]  /*00e0*/  CS2R R36, SRZ ;  /* 0x0000000000247805 */ /* 0x000fe2000001ff00 */
[----:B------:R-:W-:Y:S01]  /*00f0*/  MOV R28, RZ ;  /* 0x000000ff001c7202 */ /* 0x000fe20000000f00 */
[----:B------:R-:W-:Y:S01]  /*0100*/  CS2R R14, SRZ ;  /* 0x00000000000e7805 */ /* 0x000fe2000001ff00 */
[----:B------:R-:W-:Y:S01]  /*0110*/  CS2R R12, SRZ ;  /* 0x00000000000c7805 */ /* 0x000fe2000001ff00 */
[----:B------:R-:W-:Y:S01]  /*0120*/  CS2R R6, SRZ ;  /* 0x0000000000067805 */ /* 0x000fe2000001ff00 */
[----:B------:R-:W-:Y:S01]  /*0130*/  CS2R R40, SRZ ;  /* 0x0000000000287805 */ /* 0x000fe2000001ff00 */
[----:B------:R-:W-:Y:S01]  /*0140*/  MOV R31, RZ ;  /* 0x000000ff001f7202 */ /* 0x000fe20000000f00 */
[----:B------:R-:W-:Y:S01]  /*0150*/  CS2R R10, SRZ ;  /* 0x00000000000a7805 */ /* 0x000fe2000001ff00 */
[----:B------:R-:W-:Y:S01]  /*0160*/  MOV R27, RZ ;  /* 0x000000ff001b7202 */ /* 0x000fe20000000f00 */
[----:B------:R-:W-:Y:S01]  /*0170*/  CS2R R8, SRZ ;  /* 0x0000000000087805 */ /* 0x000fe2000001ff00 */
[----:B------:R-:W-:Y:S01]  /*0180*/  ULDC.64 UR4, c[0x0][0x118] ;  /* 0x0000460000047ab9 */ /* 0x000fe20000000a00 */
[C---:B0-----:R-:W-:Y:S01]  /*0190*/  IMAD.HI R0, R26.reuse, 0x66666667, RZ ;  /* 0x666666671a007827 */ /* 0x041fe200078e02ff */
[----:B------:R-:W-:Y:S01]  /*01a0*/  ISETP.GE.AND P0, PT, R26, 0x6, PT ;  /* 0x000000061a00780c */ /* 0x000fe20003f06270 */
[----:B------:R-:W-:-:S02]  /*01b0*/  ULDC.64 UR6, c[0x0][0x168] ;  /* 0x00005a0000067ab9 */ /* 0x000fc40000000a00 */
[----:B------:R-:W-:Y:S01]  /*01c0*/  IMAD R32, R26, 0x6, RZ ;  /* 0x000000061a207824 */ /* 0x000fe200078e02ff */
[----:B------:R-:W-:Y:S01]  /*01d0*/  SHF.R.S32.HI R3, RZ, 0x1, R0 ;  /* 0x00000001ff037819 */ /* 0x000fe20000011400 */
[C---:B-1----:R-:W-:Y:S01]  /*01e0*/  IMAD R33, R29.reuse, 0x5, R26 ;  /* 0x000000051d217824 */ /* 0x042fe200078e021a */
[----:B--2---:R-:W-:Y:S01]  /*01f0*/  LEA R5, R30, R29, 0x2 ;  /* 0x0000001d1e057211 */ /* 0x004fe200078e10ff */
[C---:B------:R-:W-:Y:S01]  /*0200*/  IMAD R32, R29.reuse, 0x25, R32 ;  /* 0x000000251d207824 */ /* 0x040fe200078e0220 */
[----:B------:R-:W-:Y:S01]  /*0210*/  LEA.HI R0, R0, R3, RZ, 0x1 ;  /* 0x0000000300007211 */ /* 0x000fe200078f08ff */
[----:B------:R-:W-:Y:S01]  /*0220*/  IMAD R34, R29, R34, 0x24c ;  /* 0x0000024c1d227424 */ /* 0x000fe200078e0222 */
[----:B------:R-:W-:Y:S01]  /*0230*/  CS2R R2, SRZ ;  /* 0x0000000000027805 */ /* 0x000fe2000001ff00 */
[----:B------:R-:W-:Y:S01]  /*0240*/  IMAD R5, R5, 0x5, R26 ;  /* 0x0000000505057824 */ /* 0x000fe200078e021a */
[----:B------:R-:W-:Y:S01]  /*0250*/  IADD3 R0, R0, R29, RZ ;  /* 0x0000001d00007210 */ /* 0x000fe20007ffe0ff */
[----:B------:R-:W-:Y:S01]  /*0260*/  IMAD R35, R26, 0x1c, RZ ;  /* 0x0000001c1a237824 */ /* 0x000fe200078e02ff */
[----:B------:R-:W-:Y:S01]  /*0270*/  ISETP.LT.AND P5, PT, R32, 0x92, !P0 ;  /* 0x000000922000780c */ /* 0x000fe200047a1270 */
[----:B------:R-:W-:Y:S01]  /*0280*/  IMAD R22, R5, 0x3c0, RZ ;  /* 0x000003c005167824 */ /* 0x000fe200078e02ff */
[----:B------:R-:W-:Y:S01]  /*0290*/  ISETP.GE.AND P1, PT, R0, 0x4, PT ;  /* 0x000000040000780c */ /* 0x000fe20003f26270 */
[----:B------:R-:W-:Y:S01]  /*02a0*/  CS2R R4, SRZ ;  /* 0x0000000000047805 */ /* 0x000fe2000001ff00 */
[----:B------:R-:W-:Y:S01]  /*02b0*/  ISETP.LT.AND P4, PT, R32, 0x91, !P0 ;  /* 0x000000912000780c */ /* 0x000fe20004781270 */
[----:B------:R-:W-:Y:S01]  /*02c0*/  IMAD.WIDE R22, R22, R23, c[0x0][0x170] ;  /* 0x00005c0016167625 */ /* 0x000fe200078e0217 */
[----:B------:R-:W-:-:S02]  /*02d0*/  ISETP.LT.AND P3, PT, R32, 0x90, !P0 ;  /* 0x000000902000780c */ /* 0x000fc40004761270 */
[C---:B------:R-:W-:Y:S02]  /*02e0*/  ISETP.LT.AND P2, PT, R32.reuse, 0x8f, !P0 ;  /* 0x0000008f2000780c */ /* 0x040fe40004741270 */
[----:B------:R-:W-:Y:S02]  /*02f0*/  MOV R0, RZ ;  /* 0x000000ff00007202 */ /* 0x000fe40000000f00 */
[----:B------:R-:W-:Y:S02]  /*0300*/  ISETP.LT.AND P0, PT, R32, 0x8e, !P0 ;  /* 0x0000008e2000780c */ /* 0x000fe40004701270 */
[----:B------:R-:W-:Y:S02]  /*0310*/  ISETP.LT.AND P1, PT, R26, 0x5, !P1 ;  /* 0x000000051a00780c */ /* 0x000fe40004f21270 */
[----:B------:R-:W-:-:S05]  /*0320*/  LEA R33, R33, R33, 0x1 ;  /* 0x0000002121217211 */ /* 0x000fca00078e08ff */
.L_x_2:
[----:B------:R-:W-:Y:S01]  /*0330*/  BAR.SYNC.DEFER_BLOCKING 0x0 ;  /* 0x0000000000007b1d */ /* 0x000fe20000010000 */
[----:B------:R-:W-:Y:S02]  /*0340*/  ISETP.GT.AND P6, PT, R32, 0x92, PT ;  /* 0x000000922000780c */ /* 0x000fe40003fc4270 */
[----:B------:R-:W-:-:S02]  /*0350*/  MOV R46, UR6 ;  /* 0x00000006002e7c02 */ /* 0x000fc40008000f00 */
[----:B------:R-:W-:Y:S01]  /*0360*/  MOV R47, UR7 ;  /* 0x00000007002f7c02 */ /* 0x000fe20008000f00 */
[----:B------:R-:W2:Y:S04]  /*0370*/  @P1 LDG.E.CONSTANT R48, [R22.64] ;  /* 0x0000000416301981 */ /* 0x000ea8000c1e9900 */
[----:B------:R-:W-:Y:S01]  /*0380*/  IMAD.WIDE R46, R32, 0x4, R46 ;  /* 0x00000004202e7825 */ /* 0x000fe200078e022e */
[----:B------:R-:W3:Y:S04]  /*0390*/  @P1 LDG.E.CONSTANT R50, [R22.64+0x4] ;  /* 0x0000040416321981 */ /* 0x000ee8000c1e9900 */
[----:B------:R-:W4:Y:S04]  /*03a0*/  @!P6 LDG.E.CONSTANT R45, [R46.64] ;  /* 0x000000042e2de981 */ /* 0x000f28000c1e9900 */
[----:B------:R-:W5:Y:S04]  /*03b0*/  @P5 LDG.E.CONSTANT R49, [R46.64+0x4] ;  /* 0x000004042e315981 */ /* 0x000f68000c1e9900 */
[----:B------:R-:W2:Y:S04]  /*03c0*/  @P4 LDG.E.CONSTANT R51, [R46.64+0x8] ;  /* 0x000008042e334981 */ /* 0x000ea8000c1e9900 */
[----:B------:R-:W3:Y:S04]  /*03d0*/  @P3 LDG.E.CONSTANT R53, [R46.64+0xc] ;  /* 0x00000c042e353981 */ /* 0x000ee8000c1e9900 */
[----:B------:R-:W3:Y:S04]  /*03e0*/  @P2 LDG.E.CONSTANT R55, [R46.64+0x10] ;  /* 0x000010042e372981 */ /* 0x000ee8000c1e9900 */
[----:B------:R-:W3:Y:S04]  /*03f0*/  @P0 LDG.E.CONSTANT R57, [R46.64+0x14] ;  /* 0x000014042e390981 */ /* 0x000ee8000c1e9900 */
[----:B------:R-:W3:Y:S01]  /*0400*/  @P1 LDG.E.CONSTANT R52, [R22.64+0x8] ;  /* 0x0000080416341981 */ /* 0x000ee2000c1e9900 */
[----:B------:R-:W-:Y:S01]  /*0410*/  IADD3 R66, R66, 0x1, RZ ;  /* 0x0000000142427810 */ /* 0x000fe20007ffe0ff */
[----:B------:R-:W-:-:S04]  /*0420*/  UIADD3 UR6, UP0, UR6, 0x24c, URZ ;  /* 0x0000024c06067890 */ /* 0x000fc8000ff1e03f */
[----:B------:R-:W-:Y:S01]  /*0430*/  UIADD3.X UR7, URZ, UR7, URZ, UP0, !UPT ;  /* 0x000000073f077290 */ /* 0x000fe200087fe43f */
[----:B----4-:R-:W-:Y:S04]  /*0440*/  @!P6 STS [R32.X4], R45 ;  /* 0x0000002d2000e388 */ /* 0x010fe80000004800 */
[----:B-----5:R-:W-:Y:S04]  /*0450*/  @P5 STS [R32.X4+0x4], R49 ;  /* 0x0000043120005388 */ /* 0x020fe80000004800 */
[----:B--2---:R-:W-:Y:S04]  /*0460*/  @P4 STS [R32.X4+0x8], R51 ;  /* 0x0000083320004388 */ /* 0x004fe80000004800 */
[----:B---3--:R-:W-:Y:S04]  /*0470*/  @P3 STS [R32.X4+0xc], R53 ;  /* 0x00000c3520003388 */ /* 0x008fe80000004800 */
[----:B------:R-:W-:Y:S04]  /*0480*/  @P2 STS [R32.X4+0x10], R55 ;  /* 0x0000103720002388 */ /* 0x000fe80000004800 */
[----:B------:R-:W-:Y:S04]  /*0490*/  @P0 STS [R32.X4+0x14], R57 ;  /* 0x0000143920000388 */ /* 0x000fe80000004800 */
[----:B------:R-:W-:Y:S04]  /*04a0*/  @P1 STS [R33.X4+0x24c], R48 ;  /* 0x00024c3021001388 */ /* 0x000fe80000004800 */
[----:B------:R-:W-:Y:S04]  /*04b0*/  @P1 STS [R33.X4+0x250], R50 ;  /* 0x0002503221001388 */ /* 0x000fe80000004800 */
[----:B------:R-:W-:Y:S04]  /*04c0*/  @P1 STS [R33.X4+0x254], R52 ;  /* 0x0002543421001388 */ /* 0x000fe80000004800 */
[----:B------:R-:W-:Y:S06]  /*04d0*/  BAR.SYNC.DEFER_BLOCKING 0x0 ;  /* 0x0000000000007b1d */ /* 0x000fec0000010000 */
[----:B------:R-:W-:Y:S04]  /*04e0*/  LDS R46, [R34] ;  /* 0x00000000222e7984 */ /* 0x000fe80000000800 */
[----:B------:R-:W0:Y:S04]  /*04f0*/  LDS R45, [R35] ;  /* 0x00000000232d7984 */ /* 0x000e280000000800 */
[----:B------:R-:W1:Y:S04]  /*0500*/  LDS R49, [R34+0x30] ;  /* 0x0000300022317984 */ /* 0x000e680000000800 */
[----:B------:R-:W2:Y:S04]  /*0510*/  LDS R59, [R34+0x60] ;  /* 0x00006000223b7984 */ /* 0x000ea80000000800 */
[----:B------:R-:W3:Y:S04]  /*0520*/  LDS R53, [R34+0x90] ;  /* 0x0000900022357984 */ /* 0x000ee80000000800 */
[----:B------:R-:W4:Y:S04]  /*0530*/  LDS R54, [R34+0xc0] ;  /* 0x0000c00022367984 */ /* 0x000f280000000800 */
[----:B------:R-:W5:Y:S04]  /*0540*/  LDS R57, [R35+0x8] ;  /* 0x0000080023397984 */ /* 0x000f680000000800 */
[----:B------:R-:W5:Y:S04]  /*0550*/  LDS R56, [R35+0x4] ;  /* 0x0000040023387984 */ /* 0x000f680000000800 */
[----:B------:R-:W5:Y:S04]  /*0560*/  LDS R58, [R35+0xc] ;  /* 0x00000c00233a7984 */ /* 0x000f680000000800 */
[----:B------:R-:W5:Y:S04]  /*0570*/  LDS R60, [R35+0x14] ;  /* 0x00001400233c7984 */ /* 0x000f680000000800 */
[----:B------:R-:W5:Y:S01]  /*0580*/  LDS R52, [R35+0x10] ;  /* 0x0000100023347984 */ /* 0x000f620000000800 */
[----:B0-----:R-:W-:-:S03]  /*0590*/  FFMA R47, R46, R45, R44 ;  /* 0x0000002d2e2f7223 */ /* 0x001fc6000000002c */
[----:B------:R-:W0:Y:S01]  /*05a0*/  LDS R62, [R35+0x18] ;  /* 0x00001800233e7984 */ /* 0x000e220000000800 */
[----:B-1----:R-:W-:-:S03]  /*05b0*/  FFMA R51, R45, R49, R43 ;  /* 0x000000312d337223 */ /* 0x002fc6000000002b */
[----:B------:R-:W-:Y:S01]  /*05c0*/  LDS R64, [R35+0xc4] ;  /* 0x0000c40023407984 */ /* 0x000fe20000000800 */
[----:B--2---:R-:W-:-:S03]  /*05d0*/  FFMA R48, R45, R59, R42 ;  /* 0x0000003b2d307223 */ /* 0x004fc6000000002a */
[----:B------:R-:W-:Y:S01]  /*05e0*/  LDS R44, [R34+0x34] ;  /* 0x00003400222c7984 */ /* 0x000fe20000000800 */
[----:B---3--:R-:W-:-:S03]  /*05f0*/  FFMA R55, R45, R53, R41 ;  /* 0x000000352d377223 */ /* 0x008fc60000000029 */
[----:B------:R-:W-:Y:S01]  /*0600*/  LDS R43, [R34+0x64] ;  /* 0x00006400222b7984 */ /* 0x000fe20000000800 */
[----:B----4-:R-:W-:-:S03]  /*0610*/  FFMA R50, R45, R54, R40 ;  /* 0x000000362d327223 */ /* 0x010fc60000000028 */
[----:B------:R-:W-:Y:S04]  /*0620*/  LDS R42, [R34+0x94] ;  /* 0x00009400222a7984 */ /* 0x000fe80000000800 */
[----:B------:R-:W1:Y:S04]  /*0630*/  LDS R40, [R34+0x4] ;  /* 0x0000040022287984 */ /* 0x000e680000000800 */
[----:B------:R-:W-:Y:S04]  /*0640*/  LDS R41, [R34+0xc4] ;  /* 0x0000c40022297984 */ /* 0x000fe80000000800 */
[----:B------:R-:W2:Y:S04]  /*0650*/  LDS R65, [R35+0xc8] ;  /* 0x0000c80023417984 */ /* 0x000ea80000000800 */
[----:B------:R-:W3:Y:S04]  /*0660*/  LDS R67, [R35+0xd0] ;  /* 0x0000d00023437984 */ /* 0x000ee80000000800 */
[----:B------:R-:W4:Y:S01]  /*0670*/  LDS R69, [R35+0xd8] ;  /* 0x0000d80023457984 */ /* 0x000f220000000800 */
[-C--:B-----5:R-:W-:Y:S01]  /*0680*/  FFMA R61, R53, R57.reuse, R10 ;  /* 0x00000039353d7223 */ /* 0x0a0fe2000000000a */
[-C--:B------:R-:W-:Y:S01]  /*0690*/  FFMA R10, R54, R57.reuse, R11 ;  /* 0x00000039360a7223 */ /* 0x080fe2000000000b */
[-C--:B------:R-:W-:Y:S01]  /*06a0*/  FFMA R39, R46, R56.reuse, R39 ;  /* 0x000000382e277223 */ /* 0x080fe20000000027 */
[-C--:B------:R-:W-:Y:S01]  /*06b0*/  FFMA R37, R49, R56.reuse, R37 ;  /* 0x0000003831257223 */ /* 0x080fe20000000025 */
[-C--:B------:R-:W-:Y:S01]  /*06c0*/  FFMA R36, R59, R56.reuse, R36 ;  /* 0x000000383b247223 */ /* 0x080fe20000000024 */
[----:B------:R-:W-:Y:S01]  /*06d0*/  FFMA R31, R53, R56, R31 ;  /* 0x00000038351f7223 */ /* 0x000fe2000000001f */
[----:B------:R-:W-:Y:S01]  /*06e0*/  FFMA R11, R49, R58, R14 ;  /* 0x0000003a310b7223 */ /* 0x000fe2000000000e */
[----:B------:R-:W-:Y:S01]  /*06f0*/  FFMA R56, R54, R56, R27 ;  /* 0x0000003836387223 */ /* 0x000fe2000000001b */
[-C--:B------:R-:W-:Y:S01]  /*0700*/  FFMA R14, R59, R58.reuse, R5 ;  /* 0x0000003a3b0e7223 */ /* 0x080fe20000000005 */
[CC--:B------:R-:W-:Y:S01]  /*0710*/  FFMA R27, R46.reuse, R57.reuse, R38 ;  /* 0x000000392e1b7223 */ /* 0x0c0fe20000000026 */
[-C--:B------:R-:W-:Y:S01]  /*0720*/  FFMA R45, R49, R57.reuse, R28 ;  /* 0x00000039312d7223 */ /* 0x080fe2000000001c */
[----:B------:R-:W-:Y:S01]  /*0730*/  FFMA R24, R59, R57, R24 ;  /* 0x000000393b187223 */ /* 0x000fe20000000018 */
[-C--:B------:R-:W-:Y:S01]  /*0740*/  FFMA R25, R46, R58.reuse, R25 ;  /* 0x0000003a2e197223 */ /* 0x080fe20000000019 */
[-C--:B------:R-:W-:Y:S01]  /*0750*/  FFMA R5, R53, R58.reuse, R2 ;  /* 0x0000003a35057223 */ /* 0x080fe20000000002 */
[----:B------:R-:W5:Y:S01]  /*0760*/  LDS R28, [R35+0xcc] ;  /* 0x0000cc00231c7984 */ /* 0x000f620000000800 */
[----:B------:R-:W-:Y:S01]  /*0770*/  FFMA R58, R54, R58, R7 ;  /* 0x0000003a363a7223 */ /* 0x000fe20000000007 */
[-C--:B------:R-:W-:Y:S01]  /*0780*/  FFMA R19, R46, R60.reuse, R19 ;  /* 0x0000003c2e137223 */ /* 0x080fe20000000013 */
[-C--:B------:R-:W-:Y:S01]  /*0790*/  FFMA R57, R49, R60.reuse, R12 ;  /* 0x0000003c31397223 */ /* 0x080fe2000000000c */
[-C--:B------:R-:W-:Y:S01]  /*07a0*/  FFMA R0, R59, R60.reuse, R0 ;  /* 0x0000003c3b007223 */ /* 0x080fe20000000000 */
[-C--:B------:R-:W-:Y:S01]  /*07b0*/  FFMA R63, R53, R60.reuse, R4 ;  /* 0x0000003c353f7223 */ /* 0x080fe20000000004 */
[----:B------:R-:W5:Y:S01]  /*07c0*/  LDS R68, [R35+0xd4] ;  /* 0x0000d40023447984 */ /* 0x000f620000000800 */
[C---:B------:R-:W-:Y:S01]  /*07d0*/  FFMA R60, R54.reuse, R60, R9 ;  /* 0x0000003c363c7223 */ /* 0x040fe20000000009 */
[-C--:B------:R-:W-:Y:S01]  /*07e0*/  FFMA R8, R54, R52.reuse, R8 ;  /* 0x0000003436087223 */ /* 0x080fe20000000008 */
[CC--:B------:R-:W-:Y:S01]  /*07f0*/  FFMA R7, R46.reuse, R52.reuse, R20 ;  /* 0x000000342e077223 */ /* 0x0c0fe20000000014 */
[----:B------:R-:W5:Y:S01]  /*0800*/  LDS R70, [R35+0xdc] ;  /* 0x0000dc0023467984 */ /* 0x000f620000000800 */
[-C--:B------:R-:W-:Y:S01]  /*0810*/  FFMA R13, R49, R52.reuse, R13 ;  /* 0x00000034310d7223 */ /* 0x080fe2000000000d */
[-C--:B------:R-:W-:Y:S01]  /*0820*/  FFMA R6, R59, R52.reuse, R6 ;  /* 0x000000343b067223 */ /* 0x080fe20000000006 */
[----:B------:R-:W-:Y:S01]  /*0830*/  FFMA R3, R53, R52, R3 ;  /* 0x0000003435037223 */ /* 0x000fe20000000003 */
[-C--:B0-----:R-:W-:Y:S01]  /*0840*/  FFMA R9, R46, R62.reuse, R17 ;  /* 0x0000003e2e097223 */ /* 0x081fe20000000011 */
[-C--:B------:R-:W-:Y:S01]  /*0850*/  FFMA R2, R59, R62.reuse, R15 ;  /* 0x0000003e3b027223 */ /* 0x080fe2000000000f */
[----:B------:R-:W-:Y:S01]  /*0860*/  FFMA R54, R54, R62, R21 ;  /* 0x0000003e36367223 */ /* 0x000fe20000000015 */
[C---:B-1----:R-:W-:Y:S01]  /*0870*/  FFMA R4, R40.reuse, R64, R47 ;  /* 0x0000004028047223 */ /* 0x042fe2000000002f */
[-C--:B--2---:R-:W-:Y:S01]  /*0880*/  FFMA R12, R40, R65.reuse, R39 ;  /* 0x00000041280c7223 */ /* 0x084fe20000000027 */
[-C--:B------:R-:W-:Y:S01]  /*0890*/  FFMA R37, R44, R65.reuse, R37 ;  /* 0x000000412c257223 */ /* 0x080fe20000000025 */
[-C--:B------:R-:W-:Y:S01]  /*08a0*/  FFMA R36, R43, R65.reuse, R36 ;  /* 0x000000412b247223 */ /* 0x080fe20000000024 */
[-C--:B------:R-:W-:Y:S01]  /*08b0*/  FFMA R31, R42, R65.reuse, R31 ;  /* 0x000000412a1f7223 */ /* 0x080fe2000000001f */
[----:B------:R-:W-:Y:S01]  /*08c0*/  FFMA R56, R41, R65, R56 ;  /* 0x0000004129387223 */ /* 0x000fe20000000038 */
[-C--:B------:R-:W-:Y:S01]  /*08d0*/  FFMA R49, R49, R62.reuse, R16 ;  /* 0x0000003e31317223 */ /* 0x080fe20000000010 */
[----:B------:R-:W-:Y:S01]  /*08e0*/  FFMA R53, R53, R62, R18 ;  /* 0x0000003e35357223 */ /* 0x000fe20000000012 */
[C---:B------:R-:W-:Y:S01]  /*08f0*/  FFMA R51, R64.reuse, R44, R51 ;  /* 0x0000002c40337223 */ /* 0x040fe20000000033 */
[C---:B------:R-:W-:Y:S01]  /*0900*/  FFMA R48, R64.reuse, R43, R48 ;  /* 0x0000002b40307223 */ /* 0x040fe20000000030 */
[C---:B------:R-:W-:Y:S01]  /*0910*/  FFMA R55, R64.reuse, R42, R55 ;  /* 0x0000002a40377223 */ /* 0x040fe20000000037 */
[----:B------:R-:W-:Y:S01]  /*0920*/  FFMA R50, R64, R41, R50 ;  /* 0x0000002940327223 */ /* 0x000fe20000000032 */
[----:B------:R-:W-:Y:S01]  /*0930*/  LDS R17, [R34+0x8] ;  /* 0x0000080022117984 */ /* 0x000fe20000000800 */
[-C--:B---3--:R-:W-:Y:S01]  /*0940*/  FFMA R46, R40, R67.reuse, R25 ;  /* 0x00000043282e7223 */ /* 0x088fe20000000019 */
[-C--:B------:R-:W-:Y:S01]  /*0950*/  FFMA R47, R44, R67.reuse, R11 ;  /* 0x000000432c2f7223 */ /* 0x080fe2000000000b */
[-C--:B------:R-:W-:Y:S01]  /*0960*/  FFMA R52, R43, R67.reuse, R14 ;  /* 0x000000432b347223 */ /* 0x080fe2000000000e */
[----:B------:R-:W0:Y:S01]  /*0970*/  LDS R74, [R35+0x188] ;  /* 0x00018800234a7984 */ /* 0x000e220000000800 */
[-C--:B------:R-:W-:Y:S01]  /*0980*/  FFMA R59, R42, R67.reuse, R5 ;  /* 0x000000432a3b7223 */ /* 0x080fe20000000005 */
[----:B------:R-:W-:Y:S01]  /*0990*/  FFMA R58, R41, R67, R58 ;  /* 0x00000043293a7223 */ /* 0x000fe2000000003a */
[-C--:B----4-:R-:W-:Y:S01]  /*09a0*/  FFMA R64, R40, R69.reuse, R19 ;  /* 0x0000004528407223 */ /* 0x090fe20000000013 */
[----:B------:R-:W-:Y:S01]  /*09b0*/  LDS R21, [R34+0xc8] ;  /* 0x0000c80022157984 */ /* 0x000fe20000000800 */
[-C--:B------:R-:W-:Y:S01]  /*09c0*/  FFMA R57, R44, R69.reuse, R57 ;  /* 0x000000452c397223 */ /* 0x080fe20000000039 */
[-C--:B------:R-:W-:Y:S01]  /*09d0*/  FFMA R0, R43, R69.reuse, R0 ;  /* 0x000000452b007223 */ /* 0x080fe20000000000 */
[-C--:B------:R-:W-:Y:S01]  /*09e0*/  FFMA R63, R42, R69.reuse, R63 ;  /* 0x000000452a3f7223 */ /* 0x080fe2000000003f */
[----:B------:R-:W1:Y:S01]  /*09f0*/  LDS R71, [R35+0x18c] ;  /* 0x00018c0023477984 */ /* 0x000e620000000800 */
[----:B------:R-:W-:-:S03]  /*0a00*/  FFMA R60, R41, R69, R60 ;  /* 0x00000045293c7223 */ /* 0x000fc6000000003c */
[----:B------:R-:W2:Y:S04]  /*0a10*/  LDS R65, [R35+0x190] ;  /* 0x0001900023417984 */ /* 0x000ea80000000800 */
[----:B------:R-:W3:Y:S04]  /*0a20*/  LDS R16, [R34+0x38] ;  /* 0x0000380022107984 */ /* 0x000ee80000000800 */
[----:B------:R-:W4:Y:S04]  /*0a30*/  LDS R15, [R34+0x68] ;  /* 0x00006800220f7984 */ /* 0x000f280000000800 */
[----:B------:R-:W1:Y:S04]  /*0a40*/  LDS R18, [R34+0x98] ;  /* 0x0000980022127984 */ /* 0x000e680000000800 */
[----:B------:R-:W4:Y:S04]  /*0a50*/  LDS R73, [R35+0x194] ;  /* 0x0001940023497984 */ /* 0x000f280000000800 */
[----:B------:R-:W4:Y:S04]  /*0a60*/  LDS R75, [R35+0x198] ;  /* 0x00019800234b7984 */ /* 0x000f280000000800 */
[----:B------:R-:W4:Y:S04]  /*0a70*/  LDS R67, [R35+0x19c] ;  /* 0x00019c0023437984 */ /* 0x000f280000000800 */
[----:B------:R-:W4:Y:S01]  /*0a80*/  LDS R69, [R35+0x1a0] ;  /* 0x0001a00023457984 */ /* 0x000f220000000800 */
[----:B------:R-:W-:-:S04]  /*0a90*/  IADD3 R22, P6, R22, 0xc, RZ ;  /* 0x0000000c16167810 */ /* 0x000fc80007fde0ff */
[----:B------:R-:W-:Y:S02]  /*0aa0*/  IADD3.X R23, RZ, R23, RZ, P6, !PT ;  /* 0x00000017ff177210 */ /* 0x000fe400037fe4ff */
[----:B------:R-:W-:Y:S01]  /*0ab0*/  ISETP.NE.AND P6, PT, R66, 0x140, PT ;  /* 0x000001404200780c */ /* 0x000fe20003fc5270 */
[-C--:B-----5:R-:W-:Y:S01]  /*0ac0*/  FFMA R20, R41, R28.reuse, R10 ;  /* 0x0000001c29147223 */ /* 0x0a0fe2000000000a */
[-C--:B------:R-:W-:Y:S01]  /*0ad0*/  FFMA R38, R40, R28.reuse, R27 ;  /* 0x0000001c28267223 */ /* 0x080fe2000000001b */
[-C--:B------:R-:W-:Y:S01]  /*0ae0*/  FFMA R45, R44, R28.reuse, R45 ;  /* 0x0000001c2c2d7223 */ /* 0x080fe2000000002d */
[CC--:B------:R-:W-:Y:S01]  /*0af0*/  FFMA R24, R43.reuse, R28.reuse, R24 ;  /* 0x0000001c2b187223 */ /* 0x0c0fe20000000018 */
[----:B------:R-:W-:Y:S01]  /*0b00*/  FFMA R61, R42, R28, R61 ;  /* 0x0000001c2a3d7223 */ /* 0x000fe2000000003d */
[-C--:B------:R-:W-:Y:S01]  /*0b10*/  FFMA R62, R40, R68.reuse, R7 ;  /* 0x00000044283e7223 */ /* 0x080fe20000000007 */
[-C--:B------:R-:W-:Y:S01]  /*0b20*/  FFMA R13, R44, R68.reuse, R13 ;  /* 0x000000442c0d7223 */ /* 0x080fe2000000000d */
[-C--:B------:R-:W-:Y:S01]  /*0b30*/  FFMA R6, R43, R68.reuse, R6 ;  /* 0x000000442b067223 */ /* 0x080fe20000000006 */
[-C--:B------:R-:W-:Y:S01]  /*0b40*/  FFMA R3, R42, R68.reuse, R3 ;  /* 0x000000442a037223 */ /* 0x080fe20000000003 */
[----:B------:R-:W-:Y:S01]  /*0b50*/  FFMA R8, R41, R68, R8 ;  /* 0x0000004429087223 */ /* 0x000fe20000000008 */
[-C--:B------:R-:W-:Y:S01]  /*0b60*/  FFMA R68, R40, R70.reuse, R9 ;  /* 0x0000004628447223 */ /* 0x080fe20000000009 */
[-C--:B------:R-:W-:Y:S01]  /*0b70*/  FFMA R49, R44, R70.reuse, R49 ;  /* 0x000000462c317223 */ /* 0x080fe20000000031 */
[-C--:B------:R-:W-:Y:S01]  /*0b80*/  FFMA R72, R43, R70.reuse, R2 ;  /* 0x000000462b487223 */ /* 0x080fe20000000002 */
[-C--:B------:R-:W-:Y:S01]  /*0b90*/  FFMA R53, R42, R70.reuse, R53 ;  /* 0x000000462a357223 */ /* 0x080fe20000000035 */
[----:B------:R-:W-:Y:S01]  /*0ba0*/  FFMA R54, R41, R70, R54 ;  /* 0x0000004629367223 */ /* 0x000fe20000000036 */
[C---:B0-----:R-:W-:Y:S01]  /*0bb0*/  FFMA R44, R17.reuse, R74, R4 ;  /* 0x0000004a112c7223 */ /* 0x041fe20000000004 */
[----:B-1----:R-:W-:Y:S01]  /*0bc0*/  FFMA R39, R17, R71, R12 ;  /* 0x0000004711277223 */ /* 0x002fe2000000000c */
[----:B--2---:R-:W-:Y:S01]  /*0bd0*/  FFMA R11, R21, R65, R20 ;  /* 0x00000041150b7223 */ /* 0x004fe20000000014 */
[C---:B---3--:R-:W-:Y:S01]  /*0be0*/  FFMA R43, R74.reuse, R16, R51 ;  /* 0x000000104a2b7223 */ /* 0x048fe20000000033 */
[C---:B----4-:R-:W-:Y:S01]  /*0bf0*/  FFMA R42, R74.reuse, R15, R48 ;  /* 0x0000000f4a2a7223 */ /* 0x050fe20000000030 */
[C---:B------:R-:W-:Y:S01]  /*0c00*/  FFMA R41, R74.reuse, R18, R55 ;  /* 0x000000124a297223 */ /* 0x040fe20000000037 */
[----:B------:R-:W-:Y:S01]  /*0c10*/  FFMA R40, R74, R21, R50 ;  /* 0x000000154a287223 */ /* 0x000fe20000000032 */
[-C--:B------:R-:W-:Y:S01]  /*0c20*/  FFMA R37, R16, R71.reuse, R37 ;  /* 0x0000004710257223 */ /* 0x080fe20000000025 */
[-C--:B------:R-:W-:Y:S01]  /*0c30*/  FFMA R36, R15, R71.reuse, R36 ;  /* 0x000000470f247223 */ /* 0x080fe20000000024 */
[-C--:B------:R-:W-:Y:S01]  /*0c40*/  FFMA R31, R18, R71.reuse, R31 ;  /* 0x00000047121f7223 */ /* 0x080fe2000000001f */
        /* <DEDUP_REMOVED lines=25> */
[----:B------:R-:W-:Y:S05]  /*0de0*/  @P6 BRA `(.L_x_2) ;  /* 0xfffff54000006947 */ /* 0x000fea000383ffff */
[----:B------:R-:W-:Y:S01]  /*0df0*/  MOV R80, 0x4 ;  /* 0x0000000400507802 */ /* 0x000fe20000000f00 */
[----:B------:R-:W-:-:S04]  /*0e00*/  IMAD R29, R30, 0x14, R29 ;  /* 0x000000141e1d7824 */ /* 0x000fc800078e021d */
[C---:B------:R-:W-:Y:S02]  /*0e10*/  IMAD R63, R29.reuse, 0x7, R26 ;  /* 0x000000071d3f7824 */ /* 0x040fe400078e021a */
[----:B------:R-:W-:-:S03]  /*0e20*/  IMAD.WIDE R32, R29, R80, c[0x0][0x178] ;  /* 0x00005e001d207625 */ /* 0x000fc600078e0250 */
[----:B------:R-:W-:Y:S02]  /*0e30*/  LEA R63, R63, -R63, 0x3 ;  /* 0x8000003f3f3f7211 */ /* 0x000fe400078e18ff */
[----:B------:R0:W2:Y:S04]  /*0e40*/  LDG.E.CONSTANT R64, [R32.64] ;  /* 0x0000000420407981 */ /* 0x0000a8000c1e9900 */
[----:B------:R0:W3:Y:S01]  /*0e50*/  LDG.E.CONSTANT R67, [R32.64+0x10] ;  /* 0x0000100420437981 */ /* 0x0000e2000c1e9900 */
[----:B------:R-:W-:-:S03]  /*0e60*/  IMAD.WIDE R22, R63, R80, c[0x0][0x180] ;  /* 0x000060003f167625 */ /* 0x000fc600078e0250 */
[----:B------:R0:W4:Y:S04]  /*0e70*/  LDG.E.CONSTANT R69, [R32.64+0x20] ;  /* 0x0000200420457981 */ /* 0x000128000c1e9900 */
[----:B------:R0:W5:Y:S04]  /*0e80*/  LDG.E.CONSTANT R73, [R32.64+0x30] ;  /* 0x0000300420497981 */ /* 0x000168000c1e9900 */
[----:B------:R0:W5:Y:S04]  /*0e90*/  LDG.E.CONSTANT R70, [R32.64+0x40] ;  /* 0x0000400420467981 */ /* 0x000168000c1e9900 */
[----:B------:R1:W5:Y:S04]  /*0ea0*/  LDG.E.CONSTANT R65, [R22.64] ;  /* 0x0000000416417981 */ /* 0x000368000c1e9900 */
[----:B------:R1:W5:Y:S04]  /*0eb0*/  LDG.E.CONSTANT R66, [R22.64+0x310] ;  /* 0x0003100416427981 */ /* 0x000368000c1e9900 */
        /* <DEDUP_REMOVED lines=24> */
[----:B0-----:R1:W5:Y:S04]  /*1040*/  LDG.E.CONSTANT R33, [R22.64+0x324] ;  /* 0x0003240416217981 */ /* 0x001368000c1e9900 */
[----:B------:R1:W5:Y:S04]  /*1050*/  LDG.E.CONSTANT R45, [R22.64+0x634] ;  /* 0x00063404162d7981 */ /* 0x000368000c1e9900 */
[----:B------:R1:W5:Y:S04]  /*1060*/  LDG.E.CONSTANT R35, [R22.64+0x944] ;  /* 0x0009440416237981 */ /* 0x000368000c1e9900 */
[----:B------:R1:W5:Y:S04]  /*1070*/  LDG.E.CONSTANT R34, [R22.64+0xc54] ;  /* 0x000c540416227981 */ /* 0x000368000c1e9900 */
[----:B------:R1:W5:Y:S04]  /*1080*/  LDG.E.CONSTANT R32, [R22.64+0x18] ;  /* 0x0000180416207981 */ /* 0x000368000c1e9900 */
[----:B------:R1:W5:Y:S04]  /*1090*/  LDG.E.CONSTANT R26, [R22.64+0x328] ;  /* 0x00032804161a7981 */ /* 0x000368000c1e9900 */
[----:B------:R1:W5:Y:S04]  /*10a0*/  LDG.E.CONSTANT R30, [R22.64+0x638] ;  /* 0x00063804161e7981 */ /* 0x000368000c1e9900 */
[----:B------:R1:W5:Y:S04]  /*10b0*/  LDG.E.CONSTANT R29, [R22.64+0x948] ;  /* 0x00094804161d7981 */ /* 0x000368000c1e9900 */
[----:B------:R1:W5:Y:S01]  /*10c0*/  LDG.E.CONSTANT R52, [R22.64+0xc58] ;  /* 0x000c580416347981 */ /* 0x000362000c1e9900 */
[--C-:B--2---:R-:W-:Y:S01]  /*10d0*/  FADD R79, R38, R64.reuse ;  /* 0x00000040264f7221 */ /* 0x104fe20000000000 */
[--C-:B------:R-:W-:Y:S01]  /*10e0*/  FADD R38, R25, R64.reuse ;  /* 0x0000004019267221 */ /* 0x100fe20000000000 */
[--C-:B------:R-:W-:Y:S01]  /*10f0*/  FADD R44, R44, R64.reuse ;  /* 0x000000402c2c7221 */ /* 0x100fe20000000000 */
[--C-:B------:R-:W-:Y:S01]  /*1100*/  FADD R39, R39, R64.reuse ;  /* 0x0000004027277221 */ /* 0x100fe20000000000 */
[--C-:B---3--:R-:W-:Y:S01]  /*1110*/  FADD R81, R13, R67.reuse ;  /* 0x000000430d517221 */ /* 0x108fe20000000000 */
[--C-:B------:R-:W-:Y:S01]  /*1120*/  FADD R25, R14, R67.reuse ;  /* 0x000000430e197221 */ /* 0x100fe20000000000 */
[----:B------:R-:W-:Y:S01]  /*1130*/  FADD R13, R16, R67 ;  /* 0x00000043100d7221 */ /* 0x000fe20000000000 */
[--C-:B------:R-:W-:Y:S01]  /*1140*/  FADD R20, R20, R64.reuse ;  /* 0x0000004014147221 */ /* 0x100fe20000000000 */
[--C-:B----4-:R-:W-:Y:S01]  /*1150*/  FADD R42, R42, R69.reuse ;  /* 0x000000452a2a7221 */ /* 0x110fe20000000000 */
[--C-:B------:R-:W-:Y:S01]  /*1160*/  FADD R36, R36, R69.reuse ;  /* 0x0000004524247221 */ /* 0x100fe20000000000 */
[--C-:B-1----:R-:W-:Y:S01]  /*1170*/  FADD R23, R24, R69.reuse ;  /* 0x0000004518177221 */ /* 0x102fe20000000000 */
[--C-:B------:R-:W-:Y:S01]  /*1180*/  FADD R14, R5, R69.reuse ;  /* 0x00000045050e7221 */ /* 0x100fe20000000000 */
[--C-:B------:R-:W-:Y:S01]  /*1190*/  FADD R6, R6, R69.reuse ;  /* 0x0000004506067221 */ /* 0x100fe20000000000 */
[--C-:B------:R-:W-:Y:S01]  /*11a0*/  FADD R16, R0, R69.reuse ;  /* 0x0000004500107221 */ /* 0x100fe20000000000 */
[----:B------:R-:W-:Y:S01]  /*11b0*/  FADD R69, R15, R69 ;  /* 0x000000450f457221 */ /* 0x000fe20000000000 */
[--C-:B------:R-:W-:Y:S01]  /*11c0*/  FADD R19, R19, R64.reuse ;  /* 0x0000004013137221 */ /* 0x100fe20000000000 */
[----:B------:R-:W-:Y:S01]  /*11d0*/  FADD R17, R17, R64 ;  /* 0x0000004011117221 */ /* 0x000fe20000000000 */
[--C-:B------:R-:W-:Y:S01]  /*11e0*/  FADD R43, R43, R67.reuse ;  /* 0x000000432b2b7221 */ /* 0x100fe20000000000 */
[--C-:B------:R-:W-:Y:S01]  /*11f0*/  FADD R37, R37, R67.reuse ;  /* 0x0000004325257221 */ /* 0x100fe20000000000 */
[--C-:B------:R-:W-:Y:S01]  /*1200*/  FADD R28, R28, R67.reuse ;  /* 0x000000431c1c7221 */ /* 0x100fe20000000000 */
[----:B------:R-:W-:Y:S01]  /*1210*/  FADD R12, R12, R67 ;  /* 0x000000430c0c7221 */ /* 0x000fe20000000000 */
[--C-:B-----5:R-:W-:Y:S01]  /*1220*/  FADD R41, R41, R73.reuse ;  /* 0x0000004929297221 */ /* 0x120fe20000000000 */
[--C-:B------:R-:W-:Y:S01]  /*1230*/  FADD R31, R31, R73.reuse ;  /* 0x000000491f1f7221 */ /* 0x100fe20000000000 */
[--C-:B------:R-:W-:Y:S01]  /*1240*/  FADD R10, R10, R73.reuse ;  /* 0x000000490a0a7221 */ /* 0x100fe20000000000 */
[--C-:B------:R-:W-:Y:S01]  /*1250*/  FADD R5, R2, R73.reuse ;  /* 0x0000004902057221 */ /* 0x100fe20000000000 */
[--C-:B------:R-:W-:Y:S01]  /*1260*/  FADD R15, R3, R73.reuse ;  /* 0x00000049030f7221 */ /* 0x100fe20000000000 */
[--C-:B------:R-:W-:Y:S01]  /*1270*/  FADD R4, R4, R73.reuse ;  /* 0x0000004904047221 */ /* 0x100fe20000000000 */
[----:B------:R-:W-:Y:S01]  /*1280*/  FADD R18, R18, R73 ;  /* 0x0000004912127221 */ /* 0x000fe20000000000 */
[--C-:B------:R-:W-:Y:S01]  /*1290*/  FADD R40, R40, R70.reuse ;  /* 0x0000004628287221 */ /* 0x100fe20000000000 */
[--C-:B------:R-:W-:Y:S01]  /*12a0*/  FADD R27, R27, R70.reuse ;  /* 0x000000461b1b7221 */ /* 0x100fe20000000000 */
[--C-:B------:R-:W-:Y:S01]  /*12b0*/  FADD R11, R11, R70.reuse ;  /* 0x000000460b0b7221 */ /* 0x100fe20000000000 */
[--C-:B------:R-:W-:Y:S01]  /*12c0*/  FADD R0, R7, R70.reuse ;  /* 0x0000004607007221 */ /* 0x100fe20000000000 */
[--C-:B------:R-:W-:Y:S01]  /*12d0*/  FADD R8, R8, R70.reuse ;  /* 0x0000004608087221 */ /* 0x100fe20000000000 */
[--C-:B------:R-:W-:Y:S01]  /*12e0*/  FADD R9, R9, R70.reuse ;  /* 0x0000004609097221 */ /* 0x100fe20000000000 */
[----:B------:R-:W-:Y:S01]  /*12f0*/  FADD R21, R21, R70 ;  /* 0x0000004615157221 */ /* 0x000fe20000000000 */
[----:B------:R-:W-:Y:S01]  /*1300*/  FADD R65, R44, R65 ;  /* 0x000000412c417221 */ /* 0x000fe20000000000 */
[----:B------:R-:W-:Y:S01]  /*1310*/  IMAD.WIDE R2, R63, R80, c[0x0][0x160] ;  /* 0x000058003f027625 */ /* 0x000fe200078e0250 */
[----:B------:R-:W-:Y:S01]  /*1320*/  FADD R43, R43, R66 ;  /* 0x000000422b2b7221 */ /* 0x000fe20000000000 */
[----:B------:R-:W-:Y:S01]  /*1330*/  FADD R71, R42, R71 ;  /* 0x000000472a477221 */ /* 0x000fe20000000000 */
[----:B------:R-:W-:Y:S01]  /*1340*/  FADD R41, R41, R68 ;  /* 0x0000004429297221 */ /* 0x000fe20000000000 */
[----:B------:R-:W-:Y:S01]  /*1350*/  FADD R75, R40, R75 ;  /* 0x0000004b284b7221 */ /* 0x000fe20000000000 */
[----:B------:R-:W-:Y:S01]  /*1360*/  FADD R39, R39, R72 ;  /* 0x0000004827277221 */ /* 0x000fe20000000000 */
[----:B------:R-:W-:Y:S01]  /*1370*/  STG.E [R2.64], R65 ;  /* 0x0000004102007986 */ /* 0x000fe2000c101904 */
[----:B------:R-:W-:-:S03]  /*1380*/  FADD R37, R37, R74 ;  /* 0x0000004a25257221 */ /* 0x000fc60000000000 */
[----:B------:R-:W-:Y:S01]  /*1390*/  STG.E [R2.64+0x310], R43 ;  /* 0x0003102b02007986 */ /* 0x000fe2000c101904 */
        /* <DEDUP_REMOVED lines=55> */
[----:B------:R-:W-:Y:S04]  /*1710*/  STG.E [R2.64+0xc54], R9 ;  /* 0x000c540902007986 */ /* 0x000fe8000c101904 */
[----:B------:R-:W-:Y:S04]  /*1720*/  STG.E [R2.64+0x18], R17 ;  /* 0x0000181102007986 */ /* 0x000fe8000c101904 */
[----:B------:R-:W-:Y:S04]  /*1730*/  STG.E [R2.64+0x328], R13 ;  /* 0x0003280d02007986 */ /* 0x000fe8000c101904 */
[----:B------:R-:W-:Y:S04]  /*1740*/  STG.E [R2.64+0x638], R69 ;  /* 0x0006384502007986 */ /* 0x000fe8000c101904 */
[----:B------:R-:W-:Y:S04]  /*1750*/  STG.E [R2.64+0x948], R29 ;  /* 0x0009481d02007986 */ /* 0x000fe8000c101904 */
[----:B------:R-:W-:Y:S01]  /*1760*/  STG.E [R2.64+0xc58], R21 ;  /* 0x000c581502007986 */ /* 0x000fe2000c101904 */
[----:B------:R-:W-:Y:S05]  /*1770*/  EXIT ;  /* 0x000000000000794d */ /* 0x000fea0003800000 */
.L_x_3:
        /* <DEDUP_REMOVED lines=16> */
.L_x_238:


//--------------------- .text.tvmgen_default_fused_nn_conv2d_add_clip_12_kernel --------------------------
	.section	.text.tvmgen_default_fused_nn_conv2d_add_clip_12_kernel,"ax",@progbits
	.sectionflags	@"SHF_BARRIERS=1"
	.sectioninfo	@"SHI_REGISTERS=72"
	.align	128
        .global         tvmgen_default_fused_nn_conv2d_add_clip_12_kernel
        .type           tvmgen_default_fused_nn_conv2d_add_clip_12_kernel,@function
        .size           tvmgen_default_fused_nn_conv2d_add_clip_12_kernel,(.L_x_239 - tvmgen_default_fused_nn_conv2d_add_clip_12_kernel)
        .other          tvmgen_default_fused_nn_conv2d_add_clip_12_kernel,@"STO_CUDA_ENTRY STV_DEFAULT"
tvmgen_default_fused_nn_conv2d_add_clip_12_kernel:
.text.tvmgen_default_fused_nn_conv2d_add_clip_12_kernel:
        /* <DEDUP_REMOVED lines=12> */
[----:B------:R-:W-:-:S02]  /*00c0*/  MOV R41, RZ ;  /* 0x000000ff00297202 */ /* 0x000fc40000000f00 */
[----:B------:R-:W-:Y:S02]  /*00d0*/  MOV R45, RZ ;  /* 0x000000ff002d7202 */ /* 0x000fe40000000f00 */
[----:B------:R-:W-:Y:S02]  /*00e0*/  MOV R53, RZ ;  /* 0x000000ff00357202 */ /* 0x000fe40000000f00 */
[----:B------:R-:W-:Y:S02]  /*00f0*/  MOV R57, RZ ;  /* 0x000000ff00397202 */ /* 0x000fe40000000f00 */
[----:B------:R-:W-:Y:S02]  /*0100*/  MOV R43, RZ ;  /* 0x000000ff002b7202 */ /* 0x000fe40000000f00 */
[----:B------:R-:W-:Y:S02]  /*0110*/  MOV R61, RZ ;  /* 0x000000ff003d7202 */ /* 0x000fe40000000f00 */
[----:B------:R-:W-:-:S02]  /*0120*/  MOV R63, RZ ;  /* 0x000000ff003f7202 */ /* 0x000fc40000000f00 */
[C---:B0-----:R-:W-:Y:S02]  /*0130*/  SHF.L.U32 R8, R0.reuse, 0x1, RZ ;  /* 0x0000000100087819 */ /* 0x041fe400000006ff */
[C---:B------:R-:W-:Y:S02]  /*0140*/  LEA R19, R0.reuse, R0, 0x1 ;  /* 0x0000000000137211 */ /* 0x040fe400078e08ff */
[----:B------:R-:W-:Y:S01]  /*0150*/  SHF.L.U32 R2, R0, 0x2, RZ ;  /* 0x0000000200027819 */ /* 0x000fe200000006ff */
[----:B------:R-:W-:Y:S01]  /*0160*/  IMAD.HI R4, R8, 0x4bda12f7, RZ ;  /* 0x4bda12f708047827 */ /* 0x000fe200078e02ff */
[C---:B------:R-:W-:Y:S02]  /*0170*/  IADD3 R15, R19.reuse, 0x1, RZ ;  /* 0x00000001130f7810 */ /* 0x040fe40007ffe0ff */
[----:B------:R-:W-:Y:S01]  /*0180*/  IADD3 R20, R2, 0x3, RZ ;  /* 0x0000000302147810 */ /* 0x000fe20007ffe0ff */
[----:B------:R-:W-:Y:S01]  /*0190*/  IMAD.HI R18, R19, -0x6db6db6d, R18 ;  /* 0x9249249313127827 */ /* 0x000fe200078e0212 */
[----:B------:R-:W-:-:S02]  /*01a0*/  SHF.R.U32.HI R5, RZ, 0x1f, R4 ;  /* 0x0000001fff057819 */ /* 0x000fc40000011604 */
[C---:B------:R-:W-:Y:S01]  /*01b0*/  IADD3 R11, R15.reuse, R0, RZ ;  /* 0x000000000f0b7210 */ /* 0x040fe20007ffe0ff */
[----:B------:R-:W-:Y:S01]  /*01c0*/  IMAD.HI R6, R15, -0x6db6db6d, R14 ;  /* 0x924924930f067827 */ /* 0x000fe200078e020e */
[----:B------:R-:W-:Y:S02]  /*01d0*/  LEA.HI.SX32 R10, R4, R5, 0x1d ;  /* 0x00000005040a7211 */ /* 0x000fe400078feaff */
[----:B------:R-:W-:Y:S01]  /*01e0*/  IADD3 R13, -R8, R11, RZ ;  /* 0x0000000b080d7210 */ /* 0x000fe20007ffe1ff */
[----:B------:R-:W-:Y:S01]  /*01f0*/  IMAD.HI R4, R2, 0x2aaaaaab, RZ ;  /* 0x2aaaaaab02047827 */ /* 0x000fe200078e02ff */
[----:B------:R-:W-:Y:S02]  /*0200*/  IADD3 R17, R19, 0x2, RZ ;  /* 0x0000000213117810 */ /* 0x000fe40007ffe0ff */
[----:B------:R-:W-:Y:S01]  /*0210*/  SHF.R.U32.HI R5, RZ, 0x1f, R18 ;  /* 0x0000001fff057819 */ /* 0x000fe20000011612 */
[----:B------:R-:W-:Y:S01]  /*0220*/  IMAD.HI R12, R13, 0x4bda12f7, RZ ;  /* 0x4bda12f70d0c7827 */ /* 0x000fe200078e02ff */
[----:B------:R-:W-:-:S02]  /*0230*/  LEA.HI R9, R4, R4, RZ, 0x1 ;  /* 0x0000000404097211 */ /* 0x000fc400078f08ff */
[----:B-1----:R-:W-:Y:S01]  /*0240*/  IADD3 R10, R10, R3, RZ ;  /* 0x000000030a0a7210 */ /* 0x002fe20007ffe0ff */
[----:B------:R-:W-:Y:S01]  /*0250*/  IMAD.HI R4, R20, 0x2aaaaaab, RZ ;  /* 0x2aaaaaab14047827 */ /* 0x000fe200078e02ff */
[----:B------:R-:W-:Y:S02]  /*0260*/  LEA.HI.SX32 R18, R18, R5, 0x1d ;  /* 0x0000000512127211 */ /* 0x000fe400078feaff */
[----:B------:R-:W-:Y:S01]  /*0270*/  SHF.R.U32.HI R5, RZ, 0x1f, R12 ;  /* 0x0000001fff057819 */ /* 0x000fe2000001160c */
[C---:B------:R-:W-:Y:S01]  /*0280*/  IMAD.HI R7, R17.reuse, -0x6db6db6d, R16 ;  /* 0x9249249311077827 */ /* 0x040fe200078e0210 */
[----:B------:R-:W-:Y:S02]  /*0290*/  LEA.HI R21, R4, R4, RZ, 0x1 ;  /* 0x0000000404157211 */ /* 0x000fe400078f08ff */
[----:B------:R-:W-:Y:S01]  /*02a0*/  IADD3 R16, R17, R0, RZ ;  /* 0x0000000011107210 */ /* 0x000fe20007ffe0ff */
[----:B------:R-:W-:Y:S01]  /*02b0*/  IMAD R2, R9, -0x6, R2 ;  /* 0xfffffffa09027824 */ /* 0x000fe200078e0202 */
[----:B------:R-:W-:Y:S01]  /*02c0*/  ISETP.GE.AND P0, PT, R10, 0x4, PT ;  /* 0x000000040a00780c */ /* 0x000fe20003f06270 */
[----:B------:R-:W-:Y:S01]  /*02d0*/  IMAD.HI R9, R11, 0x2aaaaaab, RZ ;  /* 0x2aaaaaab0b097827 */ /* 0x000fe200078e02ff */
[----:B------:R-:W-:-:S02]  /*02e0*/  SHF.R.U32.HI R10, RZ, 0x1f, R7 ;  /* 0x0000001fff0a7819 */ /* 0x000fc40000011607 */
[----:B------:R-:W-:Y:S01]  /*02f0*/  LEA.HI.SX32 R14, R12, R5, 0x1d ;  /* 0x000000050c0e7211 */ /* 0x000fe200078feaff */
[----:B------:R-:W-:Y:S01]  /*0300*/  IMAD R4, R21, -0x6, R20 ;  /* 0xfffffffa15047824 */ /* 0x000fe200078e0214 */
[----:B------:R-:W-:Y:S01]  /*0310*/  SHF.R.U32.HI R5, RZ, 0x1f, R6 ;  /* 0x0000001fff057819 */ /* 0x000fe20000011606 */
[----:B------:R-:W-:Y:S01]  /*0320*/  IMAD.HI R20, R16, 0x2aaaaaab, RZ ;  /* 0x2aaaaaab10147827 */ /* 0x000fe200078e02ff */
[----:B------:R-:W-:Y:S02]  /*0330*/  LEA.HI R12, R9, R9, RZ, 0x1 ;  /* 0x00000009090c7211 */ /* 0x000fe400078f08ff */
[----:B------:R-:W-:Y:S01]  /*0340*/  LEA.HI.SX32 R24, R7, R10, 0x1d ;  /* 0x0000000a07187211 */ /* 0x000fe200078feaff */
[----:B------:R-:W-:Y:S01]  /*0350*/  IMAD.HI R8, R8, 0x55555556, RZ ;  /* 0x5555555608087827 */ /* 0x000fe200078e02ff */
[----:B------:R-:W-:Y:S01]  /*0360*/  LEA.HI R9, R20, R20, RZ, 0x1 ;  /* 0x0000001414097211 */ /* 0x000fe200078f08ff */
[----:B------:R-:W0:Y:S01]  /*0370*/  S2R R10, SR_CTAID.Y ;  /* 0x00000000000a7919 */ /* 0x000e220000002600 */
[----:B------:R-:W-:Y:S01]  /*0380*/  LEA.HI.SX32 R20, R6, R5, 0x1d ;  /* 0x0000000506147211 */ /* 0x000fe200078feaff */
[----:B------:R-:W-:Y:S01]  /*0390*/  IMAD R5, R12, -0x6, R11 ;  /* 0xfffffffa0c057824 */ /* 0x000fe200078e020b */
[----:B------:R-:W-:Y:S01]  /*03a0*/  MOV R12, 0x18 ;  /* 0x00000018000c7802 */ /* 0x000fe20000000f00 */
[----:B------:R-:W-:Y:S01]  /*03b0*/  IMAD R6, R9, -0x6, R16 ;  /* 0xfffffffa09067824 */ /* 0x000fe200078e0210 */
[-C--:B------:R-:W-:Y:S01]  /*03c0*/  IADD3 R14, R14, R3.reuse, RZ ;  /* 0x000000030e0e7210 */ /* 0x080fe20007ffe0ff */
[C-C-:B------:R-:W-:Y:S01]  /*03d0*/  IMAD R11, R3.reuse, 0x2a, R19.reuse ;  /* 0x0000002a030b7824 */ /* 0x140fe200078e0213 */
[----:B------:R-:W-:Y:S01]  /*03e0*/  MOV R7, RZ ;  /* 0x000000ff00077202 */ /* 0x000fe20000000f00 */
[C---:B------:R-:W-:Y:S01]  /*03f0*/  IMAD R9, R3.reuse, R12, 0x2a0 ;  /* 0x000002a003097424 */ /* 0x040fe200078e020c */
[----:B------:R-:W-:Y:S01]  /*0400*/  LEA.HI R12, R8, R8, RZ, 0x1 ;  /* 0x00000008080c7211 */ /* 0x000fe200078f08ff */
[----:B------:R-:W-:Y:S01]  /*0410*/  IMAD R8, R3, 0x3, R18 ;  /* 0x0000000303087824 */ /* 0x000fe200078e0212 */
[----:B------:R-:W-:Y:S01]  /*0420*/  ISETP.GE.AND P1, PT, R14, 0x4, PT ;  /* 0x000000040e00780c */ /* 0x000fe20003f26270 */
[C---:B------:R-:W-:Y:S01]  /*0430*/  IMAD R14, R18.reuse, -0xe, R19 ;  /* 0xfffffff2120e7824 */ /* 0x040fe200078e0213 */
[-C--:B------:R-:W-:Y:S01]  /*0440*/  IADD3 R18, R18, R3.reuse, RZ ;  /* 0x0000000312127210 */ /* 0x080fe20007ffe0ff */
[C---:B------:R-:W-:Y:S01]  /*0450*/  IMAD R16, R24.reuse, -0xe, R17 ;  /* 0xfffffff218107824 */ /* 0x040fe200078e0211 */
[----:B------:R-:W-:Y:S01]  /*0460*/  SHF.R.S32.HI R17, RZ, 0x1, R8 ;  /* 0x00000001ff117819 */ /* 0x000fe20000011408 */
[----:B------:R-:W-:Y:S01]  /*0470*/  IMAD.HI R13, R13, 0x55555556, RZ ;  /* 0x555555560d0d7827 */ /* 0x000fe200078e02ff */
[----:B------:R-:W-:-:S02]  /*0480*/  IADD3 R8, R24, R3, RZ ;  /* 0x0000000318087210 */ /* 0x000fc40007ffe0ff */
[----:B------:R-:W-:Y:S01]  /*0490*/  MOV R39, RZ ;  /* 0x000000ff00277202 */ /* 0x000fe20000000f00 */
[C---:B------:R-:W-:Y:S01]  /*04a0*/  IMAD R15, R20.reuse, -0xe, R15 ;  /* 0xfffffff2140f7824 */ /* 0x040fe200078e020f */
[----:B------:R-:W-:Y:S01]  /*04b0*/  LEA.HI R13, R13, R13, RZ, 0x1 ;  /* 0x0000000d0d0d7211 */ /* 0x000fe200078f08ff */
[C---:B------:R-:W-:Y:S01]  /*04c0*/  IMAD R19, R3.reuse, 0x3, R20 ;  /* 0x0000000303137824 */ /* 0x040fe200078e0214 */
[----:B------:R-:W-:Y:S01]  /*04d0*/  IADD3 R20, R20, R3, RZ ;  /* 0x0000000314147210 */ /* 0x000fe20007ffe0ff */
[----:B------:R-:W-:Y:S01]  /*04e0*/  IMAD R21, R3, 0x3, R24 ;  /* 0x0000000303157824 */ /* 0x000fe200078e0218 */
[C---:B------:R-:W-:Y:S02]  /*04f0*/  ISETP.LT.AND P0, PT, R0.reuse, 0xe, !P0 ;  /* 0x0000000e0000780c */ /* 0x040fe40004701270 */
[----:B------:R-:W-:Y:S02]  /*0500*/  ISETP.LT.AND P1, PT, R0, 0xd, !P1 ;  /* 0x0000000d0000780c */ /* 0x000fe40004f21270 */
[----:B------:R-:W-:-:S02]  /*0510*/  LOP3.LUT R18, R18, 0x1, RZ, 0xc0, !PT ;  /* 0x0000000112127812 */ /* 0x000fc400078ec0ff */
[----:B------:R-:W-:Y:S02]  /*0520*/  SHF.R.S32.HI R19, RZ, 0x1, R19 ;  /* 0x00000001ff137819 */ /* 0x000fe40000011413 */
[----:B------:R-:W-:Y:S02]  /*0530*/  LOP3.LUT R20, R20, 0x1, RZ, 0xc0, !PT ;  /* 0x0000000114147812 */ /* 0x000fe400078ec0ff */
[----:B------:R-:W-:Y:S02]  /*0540*/  SHF.R.S32.HI R21, RZ, 0x1, R21 ;  /* 0x00000001ff157819 */ /* 0x000fe40000011415 */
[----:B0-----:R-:W-:Y:S02]  /*0550*/  LOP3.LUT R8, R8, 0x1, RZ, 0xc0, !PT ;  /* 0x0000000108087812 */ /* 0x001fe400078ec0ff */
.L_x_4:
[----:B------:R-:W0:Y:S01]  /*0560*/  @P0 S2R R28, SR_CTAID.Z ;  /* 0x00000000001c0919 */ /* 0x000e220000002700 */
[----:B------:R-:W-:Y:S01]  /*0570*/  IMAD R29, R7, 0x2a, R10 ;  /* 0x0000002a071d7824 */ /* 0x000fe200078e020a */
[----:B------:R-:W-:Y:S01]  /*0580*/  MOV R30, 0x4 ;  /* 0x00000004001e7802 */ /* 0x000fe20000000f00 */
[----:B------:R-:W-:Y:S01]  /*0590*/  ULDC.64 UR4, c[0x0][0x118] ;  /* 0x0000460000047ab9 */ /* 0x000fe20000000a00 */
[----:B------:R-:W1:Y:S01]  /*05a0*/  @P1 S2R R32, SR_CTAID.Z ;  /* 0x0000000000201919 */ /* 0x000e620000002700 */
[----:B------:R-:W-:-:S03]  /*05b0*/  IMAD R29, R29, 0x1c, RZ ;  /* 0x0000001c1d1d7824 */ /* 0x000fc600078e02ff */
[----:B------:R-:W-:Y:S02]  /*05c0*/  BAR.SYNC.DEFER_BLOCKING 0x0 ;  /* 0x0000000000007b1d */ /* 0x000fe40000010000 */
[-C--:B------:R-:W-:Y:S02]  /*05d0*/  IADD3 R24, R14, R29.reuse, RZ ;  /* 0x0000001d0e187210 */ /* 0x080fe40007ffe0ff */
[----:B------:R-:W-:-:S03]  /*05e0*/  IADD3 R26, R15, R29, RZ ;  /* 0x0000001d0f1a7210 */ /* 0x000fc60007ffe0ff */
[----:B------:R-:W-:Y:S02]  /*05f0*/  IMAD R25, R17, 0xc4, R24 ;  /* 0x000000c411197824 */ /* 0x000fe400078e0218 */
[----:B------:R-:W-:Y:S02]  /*0600*/  IMAD R27, R19, 0xc4, R26 ;  /* 0x000000c4131b7824 */ /* 0x000fe400078e021a */
[----:B------:R-:W-:Y:S02]  /*0610*/  IMAD R25, R18, 0xe, R25 ;  /* 0x0000000e12197824 */ /* 0x000fe400078e0219 */
[----:B------:R-:W-:Y:S02]  /*0620*/  IMAD R31, R20, 0xe, R27 ;  /* 0x0000000e141f7824 */ /* 0x000fe400078e021b */
[----:B------:R-:W-:Y:S01]  /*0630*/  IMAD.WIDE R26, R25, R30, c[0x0][0x168] ;  /* 0x00005a00191a7625 */ /* 0x000fe200078e021e */
[-C--:B0-----:R-:W-:Y:S02]  /*0640*/  @P0 LEA R28, R28, R3.reuse, 0x2 ;  /* 0x000000031c1c0211 */ /* 0x081fe400078e10ff */
[----:B-1----:R-:W-:-:S03]  /*0650*/  @P1 LEA R24, R32, R3, 0x2 ;  /* 0x0000000320181211 */ /* 0x002fc600078e10ff */
[--C-:B------:R-:W-:Y:S01]  /*0660*/  @P0 IMAD R32, R28, 0x90, R7.reuse ;  /* 0x000000901c200824 */ /* 0x100fe200078e0207 */
[----:B------:R-:W-:Y:S01]  /*0670*/  IADD3 R28, R16, R29, RZ ;  /* 0x0000001d101c7210 */ /* 0x000fe20007ffe0ff */
[----:B------:R0:W2:Y:S01]  /*0680*/  LDG.E.CONSTANT R40, [R26.64] ;  /* 0x000000041a287981 */ /* 0x0000a2000c1e9900 */
[----:B------:R-:W-:Y:S02]  /*0690*/  @P1 IMAD R33, R24, 0x90, R7 ;  /* 0x0000009018211824 */ /* 0x000fe400078e0207 */
[----:B------:R-:W-:-:S04]  /*06a0*/  IMAD.WIDE R24, R31, R30, c[0x0][0x168] ;  /* 0x00005a001f187625 */ /* 0x000fc800078e021e */
[----:B------:R-:W-:Y:S01]  /*06b0*/  @P0 IMAD R31, R32, 0x6, RZ ;  /* 0x00000006201f0824 */ /* 0x000fe200078e02ff */
[----:B------:R1:W3:Y:S01]  /*06c0*/  LDG.E.CONSTANT R42, [R24.64] ;  /* 0x00000004182a7981 */ /* 0x0002e2000c1e9900 */
[----:B------:R-:W-:Y:S02]  /*06d0*/  @P1 IMAD R35, R33, 0x6, RZ ;  /* 0x0000000621231824 */ /* 0x000fe400078e02ff */
[----:B------:R-:W-:Y:S01]  /*06e0*/  IMAD R29, R21, 0xc4, R28 ;  /* 0x000000c4151d7824 */ /* 0x000fe200078e021c */
[-C--:B------:R-:W-:Y:S02]  /*06f0*/  @P0 IADD3 R33, R2, R31.reuse, RZ ;  /* 0x0000001f02210210 */ /* 0x080fe40007ffe0ff */
[----:B------:R-:W-:Y:S02]  /*0700*/  @P0 IADD3 R31, R5, R31, RZ ;  /* 0x0000001f051f0210 */ /* 0x000fe40007ffe0ff */
[-C--:B------:R-:W-:Y:S02]  /*0710*/  @P1 IADD3 R28, R6, R35.reuse, RZ ;  /* 0x00000023061c1210 */ /* 0x080fe40007ffe0ff */
[----:B------:R-:W-:Y:S01]  /*0720*/  @P1 IADD3 R32, R4, R35, RZ ;  /* 0x0000002304201210 */ /* 0x000fe20007ffe0ff */
[----:B------:R-:W-:-:S02]  /*0730*/  IMAD R29, R8, 0xe, R29 ;  /* 0x0000000e081d7824 */ /* 0x000fc400078e021d */
[C---:B------:R-:W-:Y:S02]  /*0740*/  @P0 IMAD R33, R12.reuse, 0x60, R33 ;  /* 0x000000600c210824 */ /* 0x040fe400078e0221 */
[----:B------:R-:W-:Y:S02]  /*0750*/  @P0 IMAD R31, R12, 0x60, R31 ;  /* 0x000000600c1f0824 */ /* 0x000fe400078e021f */
[C---:B0-----:R-:W-:Y:S02]  /*0760*/  @P1 IMAD R27, R13.reuse, 0x60, R28 ;  /* 0x000000600d1b1824 */ /* 0x041fe400078e021c */
[----:B------:R-:W-:Y:S02]  /*0770*/  @P1 IMAD R65, R13, 0x60, R32 ;  /* 0x000000600d411824 */ /* 0x000fe400078e0220 */
[----:B------:R-:W-:-:S04]  /*0780*/  IMAD.WIDE R36, R29, R30, c[0x0][0x168] ;  /* 0x00005a001d247625 */ /* 0x000fc800078e021e */
[-C--:B------:R-:W-:Y:S01]  /*0790*/  @P0 IMAD.WIDE R34, R33, R30.reuse, c[0x0][0x170] ;  /* 0x00005c0021220625 */ /* 0x080fe200078e021e */
[----:B------:R-:W4:Y:S03]  /*07a0*/  LDG.E.CONSTANT R44, [R36.64] ;  /* 0x00000004242c7981 */ /* 0x000f26000c1e9900 */
[-C--:B------:R-:W-:Y:S01]  /*07b0*/  @P0 IMAD.WIDE R32, R31, R30.reuse, c[0x0][0x170] ;  /* 0x00005c001f200625 */ /* 0x080fe200078e021e */
[----:B-1----:R-:W5:Y:S03]  /*07c0*/  @P0 LDG.E.CONSTANT R24, [R34.64] ;  /* 0x0000000422180981 */ /* 0x002f66000c1e9900 */
[-C--:B------:R-:W-:Y:S01]  /*07d0*/  @P1 IMAD.WIDE R28, R27, R30.reuse, c[0x0][0x170] ;  /* 0x00005c001b1c1625 */ /* 0x080fe200078e021e */
[----:B------:R-:W5:Y:S03]  /*07e0*/  @P0 LDG.E.CONSTANT R25, [R32.64] ;  /* 0x0000000420190981 */ /* 0x000f66000c1e9900 */
[----:B------:R-:W-:-:S02]  /*07f0*/  @P1 IMAD.WIDE R26, R65, R30, c[0x0][0x170] ;  /* 0x00005c00411a1625 */ /* 0x000fc400078e021e */
[----:B------:R-:W5:Y:S04]  /*0800*/  @P1 LDG.E.CONSTANT R30, [R28.64] ;  /* 0x000000041c1e1981 */ /* 0x000f68000c1e9900 */
[----:B------:R-:W5:Y:S01]  /*0810*/  @P1 LDG.E.CONSTANT R31, [R26.64] ;  /* 0x000000041a1f1981 */ /* 0x000f62000c1e9900 */
[----:B------:R-:W-:-:S05]  /*0820*/  SHF.L.U32 R54, R0, 0x2, RZ ;  /* 0x0000000200367819 */ /* 0x000fca00000006ff */
[C-C-:B------:R-:W-:Y:S02]  /*0830*/  @P0 IMAD R52, R3.reuse, 0x36, R54.reuse ;  /* 0x0000003603340824 */ /* 0x140fe400078e0236 */
[----:B------:R-:W-:Y:S01]  /*0840*/  @P1 IMAD R54, R3, 0x36, R54 ;  /* 0x0000003603361824 */ /* 0x000fe200078e0236 */
[----:B--2---:R-:W-:Y:S04]  /*0850*/  STS [R11.X4], R40 ;  /* 0x000000280b007388 */ /* 0x004fe80000004800 */
[----:B---3--:R-:W-:Y:S04]  /*0860*/  STS [R11.X4+0x4], R42 ;  /* 0x0000042a0b007388 */ /* 0x008fe80000004800 */
[----:B----4-:R-:W-:Y:S04]  /*0870*/  STS [R11.X4+0x8], R44 ;  /* 0x0000082c0b007388 */ /* 0x010fe80000004800 */
[----:B-----5:R-:W-:Y:S04]  /*0880*/  @P0 STS.64 [R52.X4+0x2a0], R24 ;  /* 0x0002a01834000388 */ /* 0x020fe80000004a00 */
[----:B------:R-:W-:Y:S04]  /*0890*/  @P1 STS.64 [R54.X4+0x2a8], R30 ;  /* 0x0002a81e36001388 */ /* 0x000fe80000004a00 */
[----:B------:R-:W-:Y:S06]  /*08a0*/  BAR.SYNC.DEFER_BLOCKING 0x0 ;  /* 0x0000000000007b1d */ /* 0x000fec0000010000 */
[----:B------:R-:W-:Y:S04]  /*08b0*/  LDS R38, [R0.X4] ;  /* 0x0000000000267984 */ /* 0x000fe80000004800 */
[----:B------:R-:W0:Y:S04]  /*08c0*/  LDS.64 R26, [R9] ;  /* 0x00000000091a7984 */ /* 0x000e280000000a00 */
[----:B------:R-:W1:Y:S04]  /*08d0*/  LDS R65, [R0.X4+0x38] ;  /* 0x0000380000417984 */ /* 0x000e680000004800 */
[----:B------:R-:W2:Y:S04]  /*08e0*/  LDS.64 R36, [R9+0x60] ;  /* 0x0000600009247984 */ /* 0x000ea80000000a00 */
[----:B------:R-:W3:Y:S04]  /*08f0*/  LDS R58, [R0.X4+0x70] ;  /* 0x00007000003a7984 */ /* 0x000ee80000004800 */
[----:B------:R-:W4:Y:S04]  /*0900*/  LDS R60, [R0.X4+0xa8] ;  /* 0x0000a800003c7984 */ /* 0x000f280000004800 */
[----:B------:R-:W5:Y:S04]  /*0910*/  LDS.64 R24, [R9+0x180] ;  /* 0x0001800009187984 */ /* 0x000f680000000a00 */
[----:B------:R-:W5:Y:S04]  /*0920*/  LDS.64 R28, [R9+0xc0] ;  /* 0x0000c000091c7984 */ /* 0x000f680000000a00 */
[----:B------:R-:W-:Y:S04]  /*0930*/  LDS.64 R30, [R9+0x300] ;  /* 0x00030000091e7984 */ /* 0x000fe80000000a00 */
[----:B------:R-:W5:Y:S04]  /*0940*/  LDS.64 R32, [R9+0x120] ;  /* 0x0001200009207984 */ /* 0x000f680000000a00 */
[----:B------:R-:W-:Y:S01]  /*0950*/  LDS R42, [R0.X4+0x150] ;  /* 0x00015000002a7984 */ /* 0x000fe20000004800 */
[----:B0-----:R-:W-:-:S03]  /*0960*/  FFMA R35, R26, R38, R59 ;  /* 0x000000261a237223 */ /* 0x001fc6000000003b */
[----:B------:R-:W-:Y:S01]  /*0970*/  LDS R40, [R0.X4+0x188] ;  /* 0x0001880000287984 */ /* 0x000fe20000004800 */
[-C--:B-1----:R-:W-:Y:S01]  /*0980*/  FFMA R69, R26, R65.reuse, R22 ;  /* 0x000000411a457223 */ /* 0x082fe20000000016 */
[----:B--2---:R-:W-:Y:S01]  /*0990*/  FFMA R59, R38, R36, R23 ;  /* 0x00000024263b7223 */ /* 0x004fe20000000017 */
[----:B------:R-:W-:Y:S01]  /*09a0*/  FFMA R67, R36, R65, R55 ;  /* 0x0000004124437223 */ /* 0x000fe20000000037 */
[----:B------:R-:W0:Y:S01]  /*09b0*/  LDS.64 R22, [R9+0x1e0] ;  /* 0x0001e00009167984 */ /* 0x000e220000000a00 */
[----:B---3--:R-:W-:-:S03]  /*09c0*/  FFMA R55, R58, R27, R35 ;  /* 0x0000001b3a377223 */ /* 0x008fc60000000023 */
[----:B------:R-:W1:Y:S01]  /*09d0*/  LDS.64 R34, [R9+0x240] ;  /* 0x0002400009227984 */ /* 0x000e620000000a00 */
[----:B----4-:R-:W-:-:S03]  /*09e0*/  FFMA R44, R60, R27, R69 ;  /* 0x0000001b3c2c7223 */ /* 0x010fc60000000045 */
[----:B------:R-:W2:Y:S01]  /*09f0*/  LDS.64 R26, [R9+0x2a0] ;  /* 0x0002a000091a7984 */ /* 0x000ea20000000a00 */
[----:B------:R-:W-:Y:S01]  /*0a00*/  FFMA R52, R58, R37, R59 ;  /* 0x000000253a347223 */ /* 0x000fe2000000003b */
[----:B-----5:R-:W-:Y:S01]  /*0a10*/  FFMA R62, R38, R24, R49 ;  /* 0x00000018263e7223 */ /* 0x020fe20000000031 */
[----:B------:R-:W-:Y:S01]  /*0a20*/  FFMA R53, R24, R65, R53 ;  /* 0x0000004118357223 */ /* 0x000fe20000000035 */
[----:B------:R-:W-:Y:S01]  /*0a30*/  FFMA R59, R60, R37, R67 ;  /* 0x000000253c3b7223 */ /* 0x000fe20000000043 */
[----:B------:R-:W-:Y:S01]  /*0a40*/  FFMA R69, R28, R65, R47 ;  /* 0x000000411c457223 */ /* 0x000fe2000000002f */
[----:B------:R-:W-:Y:S01]  /*0a50*/  FFMA R67, R38, R28, R41 ;  /* 0x0000001c26437223 */ /* 0x000fe20000000029 */
[----:B------:R-:W-:Y:S02]  /*0a60*/  LDS.64 R36, [R9+0x8] ;  /* 0x0000080009247984 */ /* 0x000fe40000000a00 */
[----:B------:R-:W-:Y:S02]  /*0a70*/  FFMA R49, R60, R29, R69 ;  /* 0x0000001d3c317223 */ /* 0x000fe40000000045 */
[----:B------:R-:W-:Y:S01]  /*0a80*/  LDS R41, [R0.X4+0x118] ;  /* 0x0001180000297984 */ /* 0x000fe20000004800 */
[----:B------:R-:W-:Y:S01]  /*0a90*/  FFMA R45, R38, R32, R45 ;  /* 0x00000020262d7223 */ /* 0x000fe2000000002d */
[----:B------:R-:W-:Y:S01]  /*0aa0*/  FFMA R51, R32, R65, R51 ;  /* 0x0000004120337223 */ /* 0x000fe20000000033 */
[----:B------:R-:W-:-:S02]  /*0ab0*/  FFMA R32, R58, R29, R67 ;  /* 0x0000001d3a207223 */ /* 0x000fc40000000043 */
[----:B------:R-:W3:Y:S01]  /*0ac0*/  LDS.64 R28, [R9+0xc8] ;  /* 0x0000c800091c7984 */ /* 0x000ee20000000a00 */
[-C--:B------:R-:W-:Y:S01]  /*0ad0*/  FFMA R64, R58, R33.reuse, R45 ;  /* 0x000000213a407223 */ /* 0x080fe2000000002d */
[----:B------:R-:W-:Y:S01]  /*0ae0*/  FFMA R45, R60, R33, R51 ;  /* 0x000000213c2d7223 */ /* 0x000fe20000000033 */
[----:B------:R-:W-:Y:S01]  /*0af0*/  FFMA R51, R58, R25, R62 ;  /* 0x000000193a337223 */ /* 0x000fe2000000003e */
[C---:B0-----:R-:W-:Y:S01]  /*0b00*/  FFMA R24, R38.reuse, R22, R57 ;  /* 0x0000001626187223 */ /* 0x041fe20000000039 */
[----:B-1----:R-:W-:Y:S01]  /*0b10*/  FFMA R47, R38, R34, R46 ;  /* 0x00000022262f7223 */ /* 0x002fe2000000002e */
[-C--:B------:R-:W-:Y:S01]  /*0b20*/  FFMA R57, R34, R65.reuse, R50 ;  /* 0x0000004122397223 */ /* 0x080fe20000000032 */
[C---:B------:R-:W-:Y:S01]  /*0b30*/  FFMA R34, R38.reuse, R30, R63 ;  /* 0x0000001e26227223 */ /* 0x040fe2000000003f */
[----:B--2---:R-:W-:Y:S01]  /*0b40*/  FFMA R54, R38, R26, R43 ;  /* 0x0000001a26367223 */ /* 0x004fe2000000002b */
[-C--:B------:R-:W-:Y:S01]  /*0b50*/  FFMA R30, R30, R65.reuse, R39 ;  /* 0x000000411e1e7223 */ /* 0x080fe20000000027 */
[----:B------:R-:W0:Y:S01]  /*0b60*/  LDS R43, [R0.X4+0xe0] ;  /* 0x0000e000002b7984 */ /* 0x000e220000004800 */
[----:B------:R-:W-:-:S03]  /*0b70*/  FFMA R22, R22, R65, R48 ;  /* 0x0000004116167223 */ /* 0x000fc60000000030 */
[----:B------:R-:W1:Y:S01]  /*0b80*/  LDS.64 R38, [R9+0x68] ;  /* 0x0000680009267984 */ /* 0x000e620000000a00 */
[-C--:B------:R-:W-:Y:S01]  /*0b90*/  FFMA R50, R58, R23.reuse, R24 ;  /* 0x000000173a327223 */ /* 0x080fe20000000018 */
[C---:B------:R-:W-:Y:S01]  /*0ba0*/  FFMA R62, R60.reuse, R23, R22 ;  /* 0x000000173c3e7223 */ /* 0x040fe20000000016 */
[----:B------:R-:W-:Y:S01]  /*0bb0*/  FFMA R53, R60, R25, R53 ;  /* 0x000000193c357223 */ /* 0x000fe20000000035 */
[----:B------:R-:W2:Y:S04]  /*0bc0*/  LDS.64 R22, [R9+0x128] ;  /* 0x0001280009167984 */ /* 0x000ea80000000a00 */
[----:B------:R-:W4:Y:S01]  /*0bd0*/  LDS.64 R24, [R9+0x188] ;  /* 0x0001880009187984 */ /* 0x000f220000000a00 */
[----:B------:R-:W-:Y:S01]  /*0be0*/  FFMA R56, R26, R65, R61 ;  /* 0x000000411a387223 */ /* 0x000fe2000000003d */
[-C--:B------:R-:W-:Y:S01]  /*0bf0*/  FFMA R46, R58, R35.reuse, R47 ;  /* 0x000000233a2e7223 */ /* 0x080fe2000000002f */
[----:B------:R-:W-:Y:S01]  /*0c00*/  FFMA R48, R60, R35, R57 ;  /* 0x000000233c307223 */ /* 0x000fe20000000039 */
[-C--:B------:R-:W-:Y:S01]  /*0c10*/  FFMA R54, R58, R27.reuse, R54 ;  /* 0x0000001b3a367223 */ /* 0x080fe20000000036 */
[----:B------:R-:W-:Y:S01]  /*0c20*/  FFMA R56, R60, R27, R56 ;  /* 0x0000001b3c387223 */ /* 0x000fe20000000038 */
[-C--:B------:R-:W-:Y:S01]  /*0c30*/  FFMA R58, R58, R31.reuse, R34 ;  /* 0x0000001f3a3a7223 */ /* 0x080fe20000000022 */
[----:B------:R-:W5:Y:S01]  /*0c40*/  LDS.64 R26, [R9+0x1e8] ;  /* 0x0001e800091a7984 */ /* 0x000f620000000a00 */
[----:B------:R-:W-:Y:S01]  /*0c50*/  FFMA R60, R60, R31, R30 ;  /* 0x0000001f3c3c7223 */ /* 0x000fe2000000001e */
[----:B---3--:R-:W-:-:S02]  /*0c60*/  FFMA R57, R28, R41, R49 ;  /* 0x000000291c397223 */ /* 0x008fc40000000031 */
[----:B------:R-:W3:Y:S04]  /*0c70*/  LDS.64 R30, [R9+0x248] ;  /* 0x00024800091e7984 */ /* 0x000ee80000000a00 */
[----:B------:R-:W3:Y:S01]  /*0c80*/  LDS.64 R34, [R9+0x308] ;  /* 0x0003080009227984 */ /* 0x000ee20000000a00 */
[----:B0-----:R-:W-:Y:S01]  /*0c90*/  FFMA R55, R36, R43, R55 ;  /* 0x0000002b24377223 */ /* 0x001fe20000000037 */
[C---:B-1----:R-:W-:Y:S01]  /*0ca0*/  FFMA R52, R43.reuse, R38, R52 ;  /* 0x000000262b347223 */ /* 0x042fe20000000034 */
[----:B------:R-:W-:Y:S02]  /*0cb0*/  FFMA R38, R38, R41, R59 ;  /* 0x0000002926267223 */ /* 0x000fe4000000003b */
[C---:B------:R-:W-:Y:S01]  /*0cc0*/  FFMA R59, R42.reuse, R37, R55 ;  /* 0x000000252a3b7223 */ /* 0x040fe20000000037 */
[C---:B------:R-:W-:Y:S01]  /*0cd0*/  FFMA R55, R43.reuse, R28, R32 ;  /* 0x0000001c2b377223 */ /* 0x040fe20000000020 */
[----:B------:R-:W-:Y:S03]  /*0ce0*/  LDS R61, [R0.X4+0x1f8] ;  /* 0x0001f800003d7984 */ /* 0x000fe60000004800 */
[-C--:B------:R-:W-:Y:S01]  /*0cf0*/  FFMA R49, R42, R29.reuse, R55 ;  /* 0x0000001d2a317223 */ /* 0x080fe20000000037 */
[----:B------:R-:W-:Y:S01]  /*0d00*/  FFMA R55, R40, R29, R57 ;  /* 0x0000001d28377223 */ /* 0x000fe20000000039 */
[----:B------:R-:W0:Y:S01]  /*0d10*/  LDS.64 R32, [R9+0x2a8] ;  /* 0x0002a80009207984 */ /* 0x000e220000000a00 */
[C---:B--2---:R-:W-:Y:S01]  /*0d20*/  FFMA R29, R43.reuse, R22, R64 ;  /* 0x000000162b1d7223 */ /* 0x044fe20000000040 */
[-C--:B------:R-:W-:Y:S01]  /*0d30*/  FFMA R57, R22, R41.reuse, R45 ;  /* 0x0000002916397223 */ /* 0x080fe2000000002d */
[C---:B----4-:R-:W-:Y:S01]  /*0d40*/  FFMA R22, R43.reuse, R24, R51 ;  /* 0x000000182b167223 */ /* 0x050fe20000000033 */
[-C--:B------:R-:W-:Y:S01]  /*0d50*/  FFMA R24, R24, R41.reuse, R53 ;  /* 0x0000002918187223 */ /* 0x080fe20000000035 */
[----:B------:R-:W-:Y:S01]  /*0d60*/  FFMA R47, R36, R41, R44 ;  /* 0x00000029242f7223 */ /* 0x000fe2000000002c */
[----:B------:R-:W-:Y:S01]  /*0d70*/  FFMA R51, R40, R23, R57 ;  /* 0x0000001728337223 */ /* 0x000fe20000000039 */
[-C--:B------:R-:W-:Y:S01]  /*0d80*/  FFMA R53, R42, R25.reuse, R22 ;  /* 0x000000192a357223 */ /* 0x080fe20000000016 */
[C---:B------:R-:W-:Y:S01]  /*0d90*/  FFMA R57, R40.reuse, R25, R24 ;  /* 0x0000001928397223 */ /* 0x040fe20000000018 */
[----:B------:R-:W-:Y:S04]  /*0da0*/  LDS R44, [R0.X4+0x1c0] ;  /* 0x0001c000002c7984 */ /* 0x000fe80000004800 */
[----:B------:R-:W1:Y:S01]  /*0db0*/  LDS.64 R24, [R9+0x70] ;  /* 0x0000700009187984 */ /* 0x000e620000000a00 */
[----:B------:R-:W-:Y:S01]  /*0dc0*/  FFMA R47, R40, R37, R47 ;  /* 0x00000025282f7223 */ /* 0x000fe2000000002f */
[----:B------:R-:W-:Y:S01]  /*0dd0*/  FFMA R37, R42, R39, R52 ;  /* 0x000000272a257223 */ /* 0x000fe20000000034 */
[C---:B-----5:R-:W-:Y:S01]  /*0de0*/  FFMA R63, R43.reuse, R26, R50 ;  /* 0x0000001a2b3f7223 */ /* 0x060fe20000000032 */
[-C--:B------:R-:W-:Y:S01]  /*0df0*/  FFMA R65, R26, R41.reuse, R62 ;  /* 0x000000291a417223 */ /* 0x080fe2000000003e */
[C---:B---3--:R-:W-:Y:S01]  /*0e00*/  FFMA R50, R43.reuse, R30, R46 ;  /* 0x0000001e2b327223 */ /* 0x048fe2000000002e */
[----:B------:R-:W-:Y:S01]  /*0e10*/  FFMA R52, R30, R41, R48 ;  /* 0x000000291e347223 */ /* 0x000fe20000000030 */
[C---:B------:R-:W-:Y:S01]  /*0e20*/  FFMA R45, R42.reuse, R23, R29 ;  /* 0x000000172a2d7223 */ /* 0x040fe2000000001d */
[-C--:B------:R-:W-:Y:S01]  /*0e30*/  FFMA R46, R42, R27.reuse, R63 ;  /* 0x0000001b2a2e7223 */ /* 0x080fe2000000003f */
[----:B------:R-:W-:Y:S01]  /*0e40*/  FFMA R48, R40, R27, R65 ;  /* 0x0000001b28307223 */ /* 0x000fe20000000041 */
[-C--:B------:R-:W-:Y:S01]  /*0e50*/  FFMA R50, R42, R31.reuse, R50 ;  /* 0x0000001f2a327223 */ /* 0x080fe20000000032 */
[C---:B------:R-:W-:Y:S01]  /*0e60*/  FFMA R52, R40.reuse, R31, R52 ;  /* 0x0000001f28347223 */ /* 0x040fe20000000034 */
[----:B------:R-:W2:Y:S01]  /*0e70*/  LDS.64 R22, [R9+0x10] ;  /* 0x0000100009167984 */ /* 0x000ea20000000a00 */
[----:B------:R-:W-:Y:S01]  /*0e80*/  FFMA R31, R43, R34, R58 ;  /* 0x000000222b1f7223 */ /* 0x000fe2000000003a */
[----:B------:R-:W-:-:S02]  /*0e90*/  FFMA R39, R40, R39, R38 ;  /* 0x0000002728277223 */ /* 0x000fc40000000026 */
[----:B------:R-:W3:Y:S01]  /*0ea0*/  LDS.64 R28, [R9+0xd0] ;  /* 0x0000d000091c7984 */ /* 0x000ee20000000a00 */
[----:B0-----:R-:W-:Y:S01]  /*0eb0*/  FFMA R27, R43, R32, R54 ;  /* 0x000000202b1b7223 */ /* 0x001fe20000000036 */
[-C--:B------:R-:W-:Y:S01]  /*0ec0*/  FFMA R63, R32, R41.reuse, R56 ;  /* 0x00000029203f7223 */ /* 0x080fe20000000038 */
[----:B------:R-:W-:Y:S01]  /*0ed0*/  FFMA R41, R34, R41, R60 ;  /* 0x0000002922297223 */ /* 0x000fe2000000003c */
[----:B------:R-:W0:Y:S01]  /*0ee0*/  LDS R56, [R0.X4+0x230] ;  /* 0x0002300000387984 */ /* 0x000e220000004800 */
[-C--:B------:R-:W-:Y:S01]  /*0ef0*/  FFMA R43, R42, R33.reuse, R27 ;  /* 0x000000212a2b7223 */ /* 0x080fe2000000001b */
[----:B------:R-:W-:Y:S01]  /*0f00*/  FFMA R58, R40, R33, R63 ;  /* 0x00000021283a7223 */ /* 0x000fe2000000003f */
[-C--:B------:R-:W-:Y:S01]  /*0f10*/  FFMA R42, R42, R35.reuse, R31 ;  /* 0x000000232a2a7223 */ /* 0x080fe2000000001f */
[----:B------:R-:W4:Y:S01]  /*0f20*/  LDS R54, [R0.X4+0x268] ;  /* 0x0002680000367984 */ /* 0x000f220000004800 */
[----:B------:R-:W-:-:S03]  /*0f30*/  FFMA R40, R40, R35, R41 ;  /* 0x0000002328287223 */ /* 0x000fc60000000029 */
[----:B------:R-:W5:Y:S01]  /*0f40*/  LDS.64 R30, [R9+0x190] ;  /* 0x00019000091e7984 */ /* 0x000f620000000a00 */
[----:B-1----:R-:W-:-:S03]  /*0f50*/  FFMA R60, R44, R24, R37 ;  /* 0x000000182c3c7223 */ /* 0x002fc60000000025 */
[----:B------:R-:W1:Y:S01]  /*0f60*/  LDS.64 R34, [R9+0x1f0] ;  /* 0x0001f00009227984 */ /* 0x000e620000000a00 */
[----:B------:R-:W-:-:S03]  /*0f70*/  FFMA R24, R24, R61, R39 ;  /* 0x0000003d18187223 */ /* 0x000fc60000000027 */
[----:B------:R-:W1:Y:S04]  /*0f80*/  LDS.64 R32, [R9+0x250] ;  /* 0x0002500009207984 */ /* 0x000e680000000a00 */
[----:B------:R-:W1:Y:S04]  /*0f90*/  LDS.64 R38, [R9+0x310] ;  /* 0x0003100009267984 */ /* 0x000e680000000a00 */
[----:B------:R-:W1:Y:S04]  /*0fa0*/  LDS.64 R26, [R9+0x130] ;  /* 0x00013000091a7984 */ /* 0x000e680000000a00 */
[----:B------:R-:W1:Y:S01]  /*0fb0*/  LDS.64 R36, [R9+0x2b0] ;  /* 0x0002b00009247984 */ /* 0x000e620000000a00 */
[----:B------:R-:W-:Y:S01]  /*0fc0*/  IADD3 R7, R7, 0x1, RZ ;  /* 0x0000000107077810 */ /* 0x000fe20007ffe0ff */
[C---:B--2---:R-:W-:Y:S01]  /*0fd0*/  FFMA R59, R22.reuse, R44, R59 ;  /* 0x0000002c163b7223 */ /* 0x044fe2000000003b */
[----:B------:R-:W-:-:S02]  /*0fe0*/  FFMA R47, R22, R61, R47 ;  /* 0x0000003d162f7223 */ /* 0x000fc4000000002f */
[----:B------:R-:W-:Y:S01]  /*0ff0*/  ISETP.GE.U32.AND P2, PT, R7, 0x10, PT ;  /* 0x000000100700780c */ /* 0x000fe20003f46070 */
[----:B---3--:R-:W-:Y:S01]  /*1000*/  FFMA R62, R44, R28, R49 ;  /* 0x0000001c2c3e7223 */ /* 0x008fe20000000031 */
[----:B------:R-:W-:Y:S01]  /*1010*/  FFMA R28, R28, R61, R55 ;  /* 0x0000003d1c1c7223 */ /* 0x000fe20000000037 */
[-C--:B0-----:R-:W-:Y:S01]  /*1020*/  FFMA R59, R56, R23.reuse, R59 ;  /* 0x00000017383b7223 */ /* 0x081fe2000000003b */
[----:B----4-:R-:W-:Y:S01]  /*1030*/  FFMA R22, R54, R23, R47 ;  /* 0x0000001736167223 */ /* 0x010fe2000000002f */
[-C--:B------:R-:W-:Y:S01]  /*1040*/  FFMA R23, R56, R25.reuse, R60 ;  /* 0x0000001938177223 */ /* 0x080fe2000000003c */
[----:B------:R-:W-:Y:S01]  /*1050*/  FFMA R55, R54, R25, R24 ;  /* 0x0000001936377223 */ /* 0x000fe20000000018 */
[-C--:B-----5:R-:W-:Y:S01]  /*1060*/  FFMA R57, R30, R61.reuse, R57 ;  /* 0x0000003d1e397223 */ /* 0x0a0fe20000000039 */
[----:B------:R-:W-:Y:S01]  /*1070*/  FFMA R24, R44, R30, R53 ;  /* 0x0000001e2c187223 */ /* 0x000fe20000000035 */
[----:B-1----:R-:W-:Y:S02]  /*1080*/  FFMA R25, R34, R61, R48 ;  /* 0x0000003d22197223 */ /* 0x002fe40000000030 */
[----:B------:R-:W-:Y:S01]  /*1090*/  FFMA R53, R54, R31, R57 ;  /* 0x0000001f36357223 */ /* 0x000fe20000000039 */
[C---:B------:R-:W-:Y:S01]  /*10a0*/  FFMA R57, R44.reuse, R34, R46 ;  /* 0x000000222c397223 */ /* 0x040fe2000000002e */
[----:B------:R-:W-:Y:S01]  /*10b0*/  FFMA R50, R44, R32, R50 ;  /* 0x000000202c327223 */ /* 0x000fe20000000032 */
[----:B------:R-:W-:Y:S01]  /*10c0*/  FFMA R48, R54, R35, R25 ;  /* 0x0000002336307223 */ /* 0x000fe20000000019 */
[-C--:B------:R-:W-:Y:S01]  /*10d0*/  FFMA R52, R32, R61.reuse, R52 ;  /* 0x0000003d20347223 */ /* 0x080fe20000000034 */
[----:B------:R-:W-:Y:S01]  /*10e0*/  FFMA R42, R44, R38, R42 ;  /* 0x000000262c2a7223 */ /* 0x000fe2000000002a */
[-C--:B------:R-:W-:Y:S01]  /*10f0*/  FFMA R40, R38, R61.reuse, R40 ;  /* 0x0000003d26287223 */ /* 0x080fe20000000028 */
[----:B------:R-:W-:Y:S01]  /*1100*/  FFMA R45, R44, R26, R45 ;  /* 0x0000001a2c2d7223 */ /* 0x000fe2000000002d */
[-C--:B------:R-:W-:Y:S01]  /*1110*/  FFMA R51, R26, R61.reuse, R51 ;  /* 0x0000003d1a337223 */ /* 0x080fe20000000033 */
[----:B------:R-:W-:Y:S01]  /*1120*/  FFMA R43, R44, R36, R43 ;  /* 0x000000242c2b7223 */ /* 0x000fe2000000002b */
[----:B------:R-:W-:Y:S01]  /*1130*/  FFMA R25, R36, R61, R58 ;  /* 0x0000003d24197223 */ /* 0x000fe2000000003a */
[C---:B------:R-:W-:Y:S01]  /*1140*/  FFMA R46, R56.reuse, R33, R50 ;  /* 0x00000021382e7223 */ /* 0x040fe20000000032 */
[C---:B------:R-:W-:Y:S01]  /*1150*/  FFMA R63, R56.reuse, R39, R42 ;  /* 0x00000027383f7223 */ /* 0x040fe2000000002a */
[-C--:B------:R-:W-:Y:S01]  /*1160*/  FFMA R41, R56, R29.reuse, R62 ;  /* 0x0000001d38297223 */ /* 0x080fe2000000003e */
[----:B------:R-:W-:Y:S01]  /*1170*/  FFMA R47, R54, R29, R28 ;  /* 0x0000001d362f7223 */ /* 0x000fe2000000001c */
[-C--:B------:R-:W-:Y:S01]  /*1180*/  FFMA R45, R56, R27.reuse, R45 ;  /* 0x0000001b382d7223 */ /* 0x080fe2000000002d */
[----:B------:R-:W-:Y:S01]  /*1190*/  FFMA R51, R54, R27, R51 ;  /* 0x0000001b36337223 */ /* 0x000fe20000000033 */
[C---:B------:R-:W-:Y:S01]  /*11a0*/  FFMA R49, R56.reuse, R31, R24 ;  /* 0x0000001f38317223 */ /* 0x040fe20000000018 */
[----:B------:R-:W-:Y:S01]  /*11b0*/  FFMA R57, R56, R35, R57 ;  /* 0x0000002338397223 */ /* 0x000fe20000000039 */
[----:B------:R-:W-:Y:S01]  /*11c0*/  FFMA R50, R54, R33, R52 ;  /* 0x0000002136327223 */ /* 0x000fe20000000034 */
[-C--:B------:R-:W-:Y:S01]  /*11d0*/  FFMA R43, R56, R37.reuse, R43 ;  /* 0x00000025382b7223 */ /* 0x080fe2000000002b */
[C---:B------:R-:W-:Y:S01]  /*11e0*/  FFMA R61, R54.reuse, R37, R25 ;  /* 0x00000025363d7223 */ /* 0x040fe20000000019 */
[----:B------:R-:W-:Y:S01]  /*11f0*/  FFMA R39, R54, R39, R40 ;  /* 0x0000002736277223 */ /* 0x000fe20000000028 */
[----:B------:R-:W-:Y:S05]  /*1200*/  @!P2 BRA `(.L_x_4) ;  /* 0xfffff3500000a947 */ /* 0x000fea000383ffff */
[----:B------:R-:W0:Y:S01]  /*1210*/  S2R R9, SR_CTAID.Z ;  /* 0x0000000000097919 */ /* 0x000e220000002700 */
[----:B------:R-:W-:Y:S01]  /*1220*/  MOV R11, 0x4 ;  /* 0x00000004000b7802 */ /* 0x000fe20000000f00 */
[----:B------:R-:W-:Y:S01]  /*1230*/  ULDC.64 UR4, c[0x0][0x118] ;  /* 0x0000460000047ab9 */ /* 0x000fe20000000a00 */
[----:B0-----:R-:W-:-:S04]  /*1240*/  IMAD R12, R9, 0x24, R3 ;  /* 0x00000024090c7824 */ /* 0x001fc800078e0203 */
[----:B------:R-:W-:-:S05]  /*1250*/  IMAD.WIDE R12, R12, R11, c[0x0][0x178] ;  /* 0x00005e000c0c7625 */ /* 0x000fca00078e020b */
[----:B------:R-:W2:Y:S04]  /*1260*/  LDG.E.CONSTANT R2, [R12.64] ;  /* 0x000000040c027981 */ /* 0x000ea8000c1e9900 */
[----:B------:R-:W3:Y:S04]  /*1270*/  LDG.E.CONSTANT R16, [R12.64+0x20] ;  /* 0x000020040c107981 */ /* 0x000ee8000c1e9900 */
[----:B------:R-:W4:Y:S04]  /*1280*/  LDG.E.CONSTANT R14, [R12.64+0x10] ;  /* 0x000010040c0e7981 */ /* 0x000f28000c1e9900 */
[----:B------:R-:W5:Y:S04]  /*1290*/  LDG.E.CONSTANT R7, [R12.64+0x50] ;  /* 0x000050040c077981 */ /* 0x000f68000c1e9900 */
[----:B------:R-:W5:Y:S04]  /*12a0*/  LDG.E.CONSTANT R8, [R12.64+0x40] ;  /* 0x000040040c087981 */ /* 0x000f68000c1e9900 */
[----:B------:R-:W5:Y:S04]  /*12b0*/  LDG.E.CONSTANT R5, [R12.64+0x60] ;  /* 0x000060040c057981 */ /* 0x000f68000c1e9900 */
[----:B------:R-:W5:Y:S04]  /*12c0*/  LDG.E.CONSTANT R18, [R12.64+0x30] ;  /* 0x000030040c127981 */ /* 0x000f68000c1e9900 */
[----:B------:R-:W5:Y:S04]  /*12d0*/  LDG.E.CONSTANT R4, [R12.64+0x70] ;  /* 0x000070040c047981 */ /* 0x000f68000c1e9900 */
[----:B------:R-:W5:Y:S01]  /*12e0*/  LDG.E.CONSTANT R6, [R12.64+0x80] ;  /* 0x000080040c067981 */ /* 0x000f62000c1e9900 */
[----:B------:R-:W-:-:S04]  /*12f0*/  IMAD R0, R3, 0xc4, R0 ;  /* 0x000000c403007824 */ /* 0x000fc800078e0200 */
[----:B------:R-:W-:-:S04]  /*1300*/  IMAD R3, R9, 0x1b90, R0 ;  /* 0x00001b9009037824 */ /* 0x000fc800078e0200 */
[----:B------:R-:W-:Y:S01]  /*1310*/  IMAD R3, R10, 0x1c, R3 ;  /* 0x0000001c0a037824 */ /* 0x000fe200078e0203 */
[--C-:B--2---:R-:W-:Y:S01]  /*1320*/  FADD R59, R59, R2.reuse ;  /* 0x000000023b3b7221 */ /* 0x104fe20000000000 */
[----:B------:R-:W-:Y:S01]  /*1330*/  FADD R2, R22, R2 ;  /* 0x0000000216027221 */ /* 0x000fe20000000000 */
[--C-:B---3--:R-:W-:Y:S01]  /*1340*/  FADD R41, R41, R16.reuse ;  /* 0x0000001029297221 */ /* 0x108fe20000000000 */
[----:B------:R-:W-:-:S03]  /*1350*/  FADD R16, R47, R16 ;  /* 0x000000102f107221 */ /* 0x000fc60000000000 */
[----:B------:R-:W-:Y:S01]  /*1360*/  FMNMX R0, R2, 6, PT ;  /* 0x40c0000002007809 */ /* 0x000fe20003800000 */
[--C-:B----4-:R-:W-:Y:S01]  /*1370*/  FADD R23, R23, R14.reuse ;  /* 0x0000000e17177221 */ /* 0x110fe20000000000 */
[----:B------:R-:W-:Y:S01]  /*1380*/  FADD R14, R55, R14 ;  /* 0x0000000e370e7221 */ /* 0x000fe20000000000 */
[----:B------:R-:W-:Y:S01]  /*1390*/  IMAD.WIDE R2, R3, R11, c[0x0][0x160] ;  /* 0x0000580003027625 */ /* 0x000fe200078e020b */
[----:B------:R-:W-:Y:S01]  /*13a0*/  FMNMX R9, RZ, R0, !PT ;  /* 0x00000000ff097209 */ /* 0x000fe20007800000 */
[--C-:B-----5:R-:W-:Y:S01]  /*13b0*/  FADD R57, R57, R7.reuse ;  /* 0x0000000739397221 */ /* 0x120fe20000000000 */
[----:B------:R-:W-:Y:S01]  /*13c0*/  FMNMX R16, R16, 6, PT ;  /* 0x40c0000010107809 */ /* 0x000fe20003800000 */
[----:B------:R-:W-:Y:S01]  /*13d0*/  FADD R7, R48, R7 ;  /* 0x0000000730077221 */ /* 0x000fe20000000000 */
[----:B------:R-:W-:Y:S01]  /*13e0*/  FMNMX R14, R14, 6, PT ;  /* 0x40c000000e0e7809 */ /* 0x000fe20003800000 */
[--C-:B------:R-:W-:Y:S01]  /*13f0*/  FADD R49, R49, R8.reuse ;  /* 0x0000000831317221 */ /* 0x100fe20000000000 */
[----:B------:R-:W-:Y:S01]  /*1400*/  FADD R8, R53, R8 ;  /* 0x0000000835087221 */ /* 0x000fe20000000000 */
[----:B------:R0:W-:Y:S01]  /*1410*/  STG.E [R2.64+0x38], R9 ;  /* 0x0000380902007986 */ /* 0x0001e2000c101904 */
[----:B------:R-:W-:Y:S01]  /*1420*/  FADD R46, R46, R5 ;  /* 0x000000052e2e7221 */ /* 0x000fe20000000000 */
[----:B------:R-:W-:-:S02]  /*1430*/  FMNMX R11, RZ, R16, !PT ;  /* 0x00000010ff0b7209 */ /* 0x000fc40007800000 */
[----:B------:R-:W-:Y:S01]  /*1440*/  FMNMX R7, R7, 6, PT ;  /* 0x40c0000007077809 */ /* 0x000fe20003800000 */
[--C-:B------:R-:W-:Y:S01]  /*1450*/  FADD R45, R45, R18.reuse ;  /* 0x000000122d2d7221 */ /* 0x100fe20000000000 */
[----:B------:R-:W-:Y:S01]  /*1460*/  FMNMX R8, R8, 6, PT ;  /* 0x40c0000008087809 */ /* 0x000fe20003800000 */
[----:B------:R-:W-:Y:S01]  /*1470*/  FADD R18, R51, R18 ;  /* 0x0000001233127221 */ /* 0x000fe20000000000 */
[----:B------:R-:W-:Y:S01]  /*1480*/  FMNMX R46, R46, 6, PT ;  /* 0x40c000002e2e7809 */ /* 0x000fe20003800000 */
[----:B------:R-:W-:Y:S01]  /*1490*/  FADD R43, R43, R4 ;  /* 0x000000042b2b7221 */ /* 0x000fe20000000000 */
[----:B0-----:R-:W-:Y:S01]  /*14a0*/  FMNMX R9, RZ, R14, !PT ;  /* 0x0000000eff097209 */ /* 0x001fe20007800000 */
[----:B------:R-:W-:Y:S01]  /*14b0*/  FADD R5, R50, R5 ;  /* 0x0000000532057221 */ /* 0x000fe20000000000 */
[----:B------:R-:W-:Y:S01]  /*14c0*/  FADD R63, R63, R6 ;  /* 0x000000063f3f7221 */ /* 0x000fe20000000000 */
[----:B------:R-:W-:Y:S01]  /*14d0*/  FADD R4, R61, R4 ;  /* 0x000000043d047221 */ /* 0x000fe20000000000 */
[----:B------:R-:W-:Y:S01]  /*14e0*/  FADD R6, R39, R6 ;  /* 0x0000000627067221 */ /* 0x000fe20000000000 */
[----:B------:R0:W-:Y:S01]  /*14f0*/  STG.E [R2.64+0x18b8], R11 ;  /* 0x0018b80b02007986 */ /* 0x0001e2000c101904 */
[----:B------:R-:W-:-:S03]  /*1500*/  FMNMX R59, R59, 6, PT ;  /* 0x40c000003b3b7809 */ /* 0x000fc60003800000 */
[----:B------:R1:W-:Y:S01]  /*1510*/  STG.E [R2.64+0xc78], R9 ;  /* 0x000c780902007986 */ /* 0x0003e2000c101904 */
[----:B------:R-:W-:Y:S02]  /*1520*/  FMNMX R23, R23, 6, PT ;  /* 0x40c0000017177809 */ /* 0x000fe40003800000 */
[----:B------:R-:W-:Y:S02]  /*1530*/  FMNMX R41, R41, 6, PT ;  /* 0x40c0000029297809 */ /* 0x000fe40003800000 */
[----:B------:R-:W-:Y:S02]  /*1540*/  FMNMX R45, R45, 6, PT ;  /* 0x40c000002d2d7809 */ /* 0x000fe40003800000 */
[----:B0-----:R-:W-:Y:S02]  /*1550*/  FMNMX R11, RZ, R7, !PT ;  /* 0x00000007ff0b7209 */ /* 0x001fe40007800000 */
[----:B------:R-:W-:Y:S02]  /*1560*/  FMNMX R7, RZ, R46, !PT ;  /* 0x0000002eff077209 */ /* 0x000fe40007800000 */
[----:B-1----:R-:W-:-:S02]  /*1570*/  FMNMX R9, RZ, R8, !PT ;  /* 0x00000008ff097209 */ /* 0x002fc40007800000 */
[----:B------:R-:W-:Y:S02]  /*1580*/  FMNMX R18, R18, 6, PT ;  /* 0x40c0000012127809 */ /* 0x000fe40003800000 */
[----:B------:R-:W-:Y:S02]  /*1590*/  FMNMX R49, R49, 6, PT ;  /* 0x40c0000031317809 */ /* 0x000fe40003800000 */
[----:B------:R-:W-:Y:S02]  /*15a0*/  FMNMX R57, R57, 6, PT ;  /* 0x40c0000039397809 */ /* 0x000fe40003800000 */
[----:B------:R-:W-:Y:S02]  /*15b0*/  FMNMX R5, R5, 6, PT ;  /* 0x40c0000005057809 */ /* 0x000fe40003800000 */
[----:B------:R-:W-:Y:S02]  /*15c0*/  FMNMX R43, R43, 6, PT ;  /* 0x40c000002b2b7809 */ /* 0x000fe40003800000 */
[----:B------:R-:W-:-:S02]  /*15d0*/  FMNMX R4, R4, 6, PT ;  /* 0x40c0000004047809 */ /* 0x000fc40003800000 */
[----:B------:R-:W-:Y:S02]  /*15e0*/  FMNMX R63, R63, 6, PT ;  /* 0x40c000003f3f7809 */ /* 0x000fe40003800000 */
[----:B------:R-:W-:Y:S01]  /*15f0*/  FMNMX R6, R6, 6, PT ;  /* 0x40c0000006067809 */ /* 0x000fe20003800000 */
[----:B------:R-:W-:Y:S01]  /*1600*/  STG.E [R2.64+0x3138], R9 ;  /* 0x0031380902007986 */ /* 0x000fe2000c101904 */
[----:B------:R-:W-:Y:S02]  /*1610*/  FMNMX R59, RZ, R59, !PT ;  /* 0x0000003bff3b7209 */ /* 0x000fe40007800000 */
[----:B------:R-:W-:Y:S01]  /*1620*/  FMNMX R23, RZ, R23, !PT ;  /* 0x00000017ff177209 */ /* 0x000fe20007800000 */
[----:B------:R0:W-:Y:S01]  /*1630*/  STG.E [R2.64+0x4980], R7 ;  /* 0x0049800702007986 */ /* 0x0001e2000c101904 */
[----:B------:R-:W-:Y:S02]  /*1640*/  FMNMX R41, RZ, R41, !PT ;  /* 0x00000029ff297209 */ /* 0x000fe40007800000 */
[----:B------:R-:W-:-:S02]  /*1650*/  FMNMX R45, RZ, R45, !PT ;  /* 0x0000002dff2d7209 */ /* 0x000fc40007800000 */
[----:B------:R-:W-:Y:S02]  /*1660*/  FMNMX R13, RZ, R18, !PT ;  /* 0x00000012ff0d7209 */ /* 0x000fe40007800000 */
[----:B------:R-:W-:Y:S02]  /*1670*/  FMNMX R49, RZ, R49, !PT ;  /* 0x00000031ff317209 */ /* 0x000fe40007800000 */
[----:B------:R-:W-:Y:S02]  /*1680*/  FMNMX R57, RZ, R57, !PT ;  /* 0x00000039ff397209 */ /* 0x000fe40007800000 */
[----:B------:R-:W-:Y:S02]  /*1690*/  FMNMX R5, RZ, R5, !PT ;  /* 0x00000005ff057209 */ /* 0x000fe40007800000 */
[----:B------:R-:W-:Y:S02]  /*16a0*/  FMNMX R43, RZ, R43, !PT ;  /* 0x0000002bff2b7209 */ /* 0x000fe40007800000 */
[----:B0-----:R-:W-:-:S02]  /*16b0*/  FMNMX R7, RZ, R4, !PT ;  /* 0x00000004ff077209 */ /* 0x001fc40007800000 */
[----:B------:R-:W-:Y:S02]  /*16c0*/  FMNMX R63, RZ, R63, !PT ;  /* 0x0000003fff3f7209 */ /* 0x000fe40007800000 */
[----:B------:R-:W-:Y:S01]  /*16d0*/  FMNMX R9, RZ, R6, !PT ;  /* 0x00000006ff097209 */ /* 0x000fe20007800000 */
[----:B------:R-:W-:Y:S04]  /*16e0*/  STG.E [R2.64], R59 ;  /* 0x0000003b02007986 */ /* 0x000fe8000c101904 */
        /* <DEDUP_REMOVED lines=13> */
.L_x_5:
        /* <DEDUP_REMOVED lines=12> */
.L_x_239:


//--------------------- .text.tvmgen_default_fused_nn_conv2d_add_clip_5_kernel --------------------------
	.section	.text.tvmgen_default_fused_nn_conv2d_add_clip_5_kernel,"ax",@progbits
	.sectionflags	@"SHF_BARRIERS=1"
	.sectioninfo	@"SHI_REGISTERS=40"
	.align	128
        .global         tvmgen_default_fused_nn_conv2d_add_clip_5_kernel
        .type           tvmgen_default_fused_nn_conv2d_add_clip_5_kernel,@function
        .size           tvmgen_default_fused_nn_conv2d_add_clip_5_kernel,(.L_x_240 - tvmgen_default_fused_nn_conv2d_add_clip_5_kernel)
        .other          tvmgen_default_fused_nn_conv2d_add_clip_5_kernel,@"STO_CUDA_ENTRY STV_DEFAULT"
tvmgen_default_fused_nn_conv2d_add_clip_5_kernel:
.text.tvmgen_default_fused_nn_conv2d_add_clip_5_kernel:
[----:B------:R-:W-:Y:S02]  /*0000*/  MOV R1, c[0x0][0x28] ;  /* 0x00000a0000017a02 */ /* 0x000fe40000000f00 */
[----:B------:R-:W0:Y:S01]  /*0010*/  S2R R32, SR_TID.Y ;  /* 0x0000000000207919 */ /* 0x000e220000002200 */
[----:B------:R-:W-:Y:S01]  /*0020*/  IMAD.MOV.U32 R5, RZ, RZ, 0x1 ;  /* 0x00000001ff057424 */ /* 0x000fe200078e00ff */
[----:B------:R-:W-:Y:S01]  /*0030*/  ULDC.64 UR4, c[0x0][0x118] ;  /* 0x0000460000047ab9 */ /* 0x000fe20000000a00 */
[----:B------:R-:W-:Y:S01]  /*0040*/  BSSY B0, `(.L_x_6) ;  /* 0x0000034000007945 */ /* 0x000fe20003800000 */
[----:B------:R-:W1:Y:S04]  /*0050*/  S2R R0, SR_CTAID.Y ;  /* 0x0000000000007919 */ /* 0x000e680000002600 */
[----:B------:R-:W2:Y:S04]  /*0060*/  S2R R2, SR_CTAID.Z ;  /* 0x0000000000027919 */ /* 0x000ea80000002700 */
[----:B------:R-:W3:Y:S04]  /*0070*/  S2R R35, SR_TID.X ;  /* 0x0000000000237919 */ /* 0x000ee80000002100 */
[----:B------:R-:W4:Y:S01]  /*0080*/  S2R R3, SR_CTAID.X ;  /* 0x0000000000037919 */ /* 0x000f220000002500 */
[----:B0-----:R-:W-:-:S02]  /*0090*/  ISETP.GT.AND P0, PT, R32, 0x95, PT ;  /* 0x000000952000780c */ /* 0x001fc40003f04270 */
[----:B------:R-:W-:Y:S01]  /*00a0*/  SHF.L.U32 R8, R32, 0x1, RZ ;  /* 0x0000000120087819 */ /* 0x000fe200000006ff */
[C---:B-1----:R-:W-:Y:S02]  /*00b0*/  IMAD R34, R0.reuse, 0x620, RZ ;  /* 0x0000062000227824 */ /* 0x042fe400078e02ff */
[----:B------:R-:W-:Y:S02]  /*00c0*/  IMAD R0, R0, 0x1c, -R5 ;  /* 0x0000001c00007824 */ /* 0x000fe400078e0a05 */
[----:B--2---:R-:W-:Y:S01]  /*00d0*/  IMAD R4, R2, 0x3100, R34 ;  /* 0x0000310002047824 */ /* 0x004fe200078e0222 */
[--C-:B---3--:R-:W-:Y:S01]  /*00e0*/  SHF.R.S32.HI R5, RZ, 0x1, R35.reuse ;  /* 0x00000001ff057819 */ /* 0x108fe20000011423 */
[----:B------:R-:W-:-:S03]  /*00f0*/  IMAD R13, R32, 0x8, R35 ;  /* 0x00000008200d7824 */ /* 0x000fc600078e0223 */
[C---:B----4-:R-:W-:Y:S01]  /*0100*/  LEA R7, R3.reuse, R4, 0x3 ;  /* 0x0000000403077211 */ /* 0x050fe200078e18ff */
[----:B------:R-:W-:Y:S01]  /*0110*/  IMAD R6, R32, 0x4, R5 ;  /* 0x0000000420067824 */ /* 0x000fe200078e0205 */
[----:B------:R-:W-:Y:S02]  /*0120*/  LEA R4, R3, 0xffffffff, 0x3 ;  /* 0xffffffff03047811 */ /* 0x000fe400078e18ff */
[----:B------:R-:W-:Y:S02]  /*0130*/  LEA.HI.SX32 R5, R35, R8, 0x1e ;  /* 0x0000000823057211 */ /* 0x000fe400078ff2ff */
[----:B------:R-:W-:Y:S01]  /*0140*/  IADD3 R7, R7, -0x39, RZ ;  /* 0xffffffc707077810 */ /* 0x000fe20007ffe0ff */
[----:B------:R-:W-:Y:S05]  /*0150*/  @P0 BRA `(.L_x_7) ;  /* 0x0000022000000947 */ /* 0x000fea0003800000 */
[----:B------:R-:W-:Y:S01]  /*0160*/  IMAD.HI R8, R6, 0x1b4e81b5, RZ ;  /* 0x1b4e81b506087827 */ /* 0x000fe200078e02ff */
[----:B------:R-:W-:Y:S04]  /*0170*/  BSSY B1, `(.L_x_8) ;  /* 0x000001f000017945 */ /* 0x000fe80003800000 */
[----:B------:R-:W-:-:S04]  /*0180*/  SHF.R.U32.HI R9, RZ, 0x1f, R8 ;  /* 0x0000001fff097819 */ /* 0x000fc80000011608 */
[----:B------:R-:W-:-:S05]  /*0190*/  LEA.HI.SX32 R9, R8, R9, 0x1c ;  /* 0x0000000908097211 */ /* 0x000fca00078fe2ff */
[----:B------:R-:W-:-:S04]  /*01a0*/  IMAD R9, R9, -0x96, R6 ;  /* 0xffffff6a09097824 */ /* 0x000fc800078e0206 */
[----:B------:R-:W-:-:S05]  /*01b0*/  IMAD.HI R9, R9, 0x66666667, RZ ;  /* 0x6666666709097827 */ /* 0x000fca00078e02ff */
[----:B------:R-:W-:-:S04]  /*01c0*/  SHF.R.S32.HI R8, RZ, 0x1, R9 ;  /* 0x00000001ff087819 */ /* 0x000fc80000011409 */
[----:B------:R-:W-:-:S04]  /*01d0*/  LEA.HI R9, R9, R8, RZ, 0x1 ;  /* 0x0000000809097211 */ /* 0x000fc800078f08ff */
[----:B------:R-:W-:-:S04]  /*01e0*/  IADD3 R8, R0, R9, RZ ;  /* 0x0000000900087210 */ /* 0x000fc80007ffe0ff */
[----:B------:R-:W-:Y:S01]  /*01f0*/  ISETP.GT.U32.AND P0, PT, R8, 0x37, PT ;  /* 0x000000370800780c */ /* 0x000fe20003f04070 */
[----:B------:R-:W-:-:S12]  /*0200*/  IMAD.MOV.U32 R8, RZ, RZ, RZ ;  /* 0x000000ffff087224 */ /* 0x000fd800078e00ff */
[----:B------:R-:W-:Y:S05]  /*0210*/  @P0 BRA `(.L_x_9) ;  /* 0x0000014000000947 */ /* 0x000fea0003800000 */
[----:B------:R-:W-:-:S05]  /*0220*/  IMAD.HI R10, R13, 0x66666667, RZ ;  /* 0x666666670d0a7827 */ /* 0x000fca00078e02ff */
[----:B------:R-:W-:-:S04]  /*0230*/  SHF.R.U32.HI R11, RZ, 0x1f, R10 ;  /* 0x0000001fff0b7819 */ /* 0x000fc8000001160a */
[----:B------:R-:W-:-:S05]  /*0240*/  LEA.HI.SX32 R10, R10, R11, 0x1e ;  /* 0x0000000b0a0a7211 */ /* 0x000fca00078ff2ff */
[----:B------:R-:W-:-:S05]  /*0250*/  IMAD R10, R10, -0xa, R13 ;  /* 0xfffffff60a0a7824 */ /* 0x000fca00078e020d */
[----:B------:R-:W-:-:S04]  /*0260*/  IADD3 R11, R4, R10, RZ ;  /* 0x0000000a040b7210 */ /* 0x000fc80007ffe0ff */
[----:B------:R-:W-:-:S13]  /*0270*/  ISETP.GT.U32.AND P0, PT, R11, 0x37, PT ;  /* 0x000000370b00780c */ /* 0x000fda0003f04070 */
[----:B------:R-:W-:Y:S05]  /*0280*/  @P0 BRA `(.L_x_9) ;  /* 0x000000d000000947 */ /* 0x000fea0003800000 */
[----:B------:R-:W-:-:S04]  /*0290*/  IMAD.HI R8, R5, 0x1b4e81b5, RZ ;  /* 0x1b4e81b505087827 */ /* 0x000fc800078e02ff */
[----:B------:R-:W-:Y:S01]  /*02a0*/  IMAD.IADD R10, R7, 0x1, R10 ;  /* 0x00000001070a7824 */ /* 0x000fe200078e020a */
[----:B------:R-:W-:-:S04]  /*02b0*/  SHF.R.U32.HI R11, RZ, 0x1f, R8 ;  /* 0x0000001fff0b7819 */ /* 0x000fc80000011608 */
[----:B------:R-:W-:-:S05]  /*02c0*/  LEA.HI.SX32 R8, R8, R11, 0x1b ;  /* 0x0000000b08087211 */ /* 0x000fca00078fdaff */
[----:B------:R-:W-:-:S04]  /*02d0*/  IMAD R8, R8, -0x12c, R5 ;  /* 0xfffffed408087824 */ /* 0x000fc800078e0205 */
[----:B------:R-:W-:-:S05]  /*02e0*/  IMAD.HI R8, R8, 0x1b4e81b5, RZ ;  /* 0x1b4e81b508087827 */ /* 0x000fca00078e02ff */
[----:B------:R-:W-:-:S04]  /*02f0*/  SHF.R.U32.HI R11, RZ, 0x1f, R8 ;  /* 0x0000001fff0b7819 */ /* 0x000fc80000011608 */
[----:B------:R-:W-:Y:S02]  /*0300*/  LEA.HI.SX32 R11, R8, R11, 0x1d ;  /* 0x0000000b080b7211 */ /* 0x000fe400078feaff */
[----:B------:R-:W-:-:S03]  /*0310*/  MOV R8, 0x4 ;  /* 0x0000000400087802 */ /* 0x000fc60000000f00 */
[----:B------:R-:W-:-:S04]  /*0320*/  IMAD R10, R11, 0xc40, R10 ;  /* 0x00000c400b0a7824 */ /* 0x000fc800078e020a */
[----:B------:R-:W-:-:S04]  /*0330*/  IMAD R9, R9, 0x38, R10 ;  /* 0x0000003809097824 */ /* 0x000fc800078e020a */
[----:B------:R-:W-:-:S06]  /*0340*/  IMAD.WIDE R8, R9, R8, c[0x0][0x168] ;  /* 0x00005a0009087625 */ /* 0x000fcc00078e0208 */
[----:B------:R0:W5:Y:S02]  /*0350*/  LDG.E.CONSTANT R8, [R8.64] ;  /* 0x0000000408087981 */ /* 0x000164000c1e9900 */
.L_x_9:
[----:B------:R-:W-:Y:S05]  /*0360*/  BSYNC B1 ;  /* 0x0000000000017941 */ /* 0x000fea0003800000 */
.L_x_8:
[----:B-----5:R1:W-:Y:S02]  /*0370*/  STS [R13.X4], R8 ;  /* 0x000000080d007388 */ /* 0x0203e40000004800 */
.L_x_7:
[----:B------:R-:W-:Y:S05]  /*0380*/  BSYNC B0 ;  /* 0x0000000000007941 */ /* 0x000fea0003800000 */
.L_x_6:
[----:B------:R-:W-:Y:S01]  /*0390*/  ISETP.GT.AND P0, PT, R32, 0x79, PT ;  /* 0x000000792000780c */ /* 0x000fe20003f04270 */
[----:B------:R-:W-:-:S12]  /*03a0*/  BSSY B0, `(.L_x_10) ;  /* 0x0000027000007945 */ /* 0x000fd80003800000 */
[----:B------:R-:W-:Y:S05]  /*03b0*/  @P0 BRA `(.L_x_11) ;  /* 0x0000025000000947 */ /* 0x000fea0003800000 */
[----:B-1----:R-:W-:Y:S01]  /*03c0*/  IADD3 R8, R6, 0x70, RZ ;  /* 0x0000007006087810 */ /* 0x002fe20007ffe0ff */
[----:B------:R-:W-:Y:S04]  /*03d0*/  BSSY B1, `(.L_x_12) ;  /* 0x0000022000017945 */ /* 0x000fe80003800000 */
[----:B0-----:R-:W-:-:S05]  /*03e0*/  IMAD.HI R9, R8, 0x1b4e81b5, RZ ;  /* 0x1b4e81b508097827 */ /* 0x001fca00078e02ff */
[----:B------:R-:W-:-:S04]  /*03f0*/  SHF.R.U32.HI R10, RZ, 0x1f, R9 ;  /* 0x0000001fff0a7819 */ /* 0x000fc80000011609 */
[----:B------:R-:W-:-:S05]  /*0400*/  LEA.HI.SX32 R9, R9, R10, 0x1c ;  /* 0x0000000a09097211 */ /* 0x000fca00078fe2ff */
[----:B------:R-:W-:-:S04]  /*0410*/  IMAD R9, R9, -0x96, R8 ;  /* 0xffffff6a09097824 */ /* 0x000fc800078e0208 */
[----:B------:R-:W-:-:S05]  /*0420*/  IMAD.HI R9, R9, 0x66666667, RZ ;  /* 0x6666666709097827 */ /* 0x000fca00078e02ff */
[----:B------:R-:W-:-:S04]  /*0430*/  SHF.R.S32.HI R8, RZ, 0x1, R9 ;  /* 0x00000001ff087819 */ /* 0x000fc80000011409 */
[----:B------:R-:W-:-:S05]  /*0440*/  LEA.HI R9, R9, R8, RZ, 0x1 ;  /* 0x0000000809097211 */ /* 0x000fca00078f08ff */
[----:B------:R-:W-:-:S05]  /*0450*/  IMAD.IADD R8, R0, 0x1, R9 ;  /* 0x0000000100087824 */ /* 0x000fca00078e0209 */
[----:B------:R-:W-:Y:S02]  /*0460*/  ISETP.GE.U32.AND P0, PT, R8, 0x38, PT ;  /* 0x000000380800780c */ /* 0x000fe40003f06070 */
[----:B------:R-:W-:-:S11]  /*0470*/  MOV R8, RZ ;  /* 0x000000ff00087202 */ /* 0x000fd60000000f00 */
[----:B------:R-:W-:Y:S05]  /*0480*/  @P0 BRA `(.L_x_13) ;  /* 0x0000016000000947 */ /* 0x000fea0003800000 */
[----:B------:R-:W-:-:S05]  /*0490*/  IADD3 R10, R13, 0xe0, RZ ;  /* 0x000000e00d0a7810 */ /* 0x000fca0007ffe0ff */
[----:B------:R-:W-:-:S05]  /*04a0*/  IMAD.HI R11, R10, 0x66666667, RZ ;  /* 0x666666670a0b7827 */ /* 0x000fca00078e02ff */
[----:B------:R-:W-:-:S04]  /*04b0*/  SHF.R.U32.HI R12, RZ, 0x1f, R11 ;  /* 0x0000001fff0c7819 */ /* 0x000fc8000001160b */
[----:B------:R-:W-:-:S05]  /*04c0*/  LEA.HI.SX32 R11, R11, R12, 0x1e ;  /* 0x0000000c0b0b7211 */ /* 0x000fca00078ff2ff */
[----:B------:R-:W-:-:S04]  /*04d0*/  IMAD R11, R11, -0xa, R10 ;  /* 0xfffffff60b0b7824 */ /* 0x000fc800078e020a */
[----:B------:R-:W-:-:S05]  /*04e0*/  IMAD.IADD R10, R4, 0x1, R11 ;  /* 0x00000001040a7824 */ /* 0x000fca00078e020b */
[----:B------:R-:W-:-:S13]  /*04f0*/  ISETP.GT.U32.AND P0, PT, R10, 0x37, PT ;  /* 0x000000370a00780c */ /* 0x000fda0003f04070 */
[----:B------:R-:W-:Y:S05]  /*0500*/  @P0 BRA `(.L_x_13) ;  /* 0x000000e000000947 */ /* 0x000fea0003800000 */
[----:B------:R-:W-:Y:S02]  /*0510*/  IADD3 R8, R5, 0x38, RZ ;  /* 0x0000003805087810 */ /* 0x000fe40007ffe0ff */
[----:B------:R-:W-:-:S03]  /*0520*/  IADD3 R11, R7, R11, RZ ;  /* 0x0000000b070b7210 */ /* 0x000fc60007ffe0ff */
[----:B------:R-:W-:-:S05]  /*0530*/  IMAD.HI R10, R8, 0x1b4e81b5, RZ ;  /* 0x1b4e81b5080a7827 */ /* 0x000fca00078e02ff */
[----:B------:R-:W-:-:S04]  /*0540*/  SHF.R.U32.HI R15, RZ, 0x1f, R10 ;  /* 0x0000001fff0f7819 */ /* 0x000fc8000001160a */
[----:B------:R-:W-:-:S05]  /*0550*/  LEA.HI.SX32 R15, R10, R15, 0x1b ;  /* 0x0000000f0a0f7211 */ /* 0x000fca00078fdaff */
[----:B------:R-:W-:-:S04]  /*0560*/  IMAD R15, R15, -0x12c, R8 ;  /* 0xfffffed40f0f7824 */ /* 0x000fc800078e0208 */
[----:B------:R-:W-:-:S05]  /*0570*/  IMAD.HI R15, R15, 0x1b4e81b5, RZ ;  /* 0x1b4e81b50f0f7827 */ /* 0x000fca00078e02ff */
[----:B------:R-:W-:-:S04]  /*0580*/  SHF.R.U32.HI R8, RZ, 0x1f, R15 ;  /* 0x0000001fff087819 */ /* 0x000fc8000001160f */
[----:B------:R-:W-:-:S05]  /*0590*/  LEA.HI.SX32 R8, R15, R8, 0x1d ;  /* 0x000000080f087211 */ /* 0x000fca00078feaff */
[----:B------:R-:W-:Y:S01]  /*05a0*/  IMAD R8, R8, 0xc40, R11 ;  /* 0x00000c4008087824 */ /* 0x000fe200078e020b */
[----:B------:R-:W-:-:S03]  /*05b0*/  MOV R11, 0x4 ;  /* 0x00000004000b7802 */ /* 0x000fc60000000f00 */
[----:B------:R-:W-:-:S04]  /*05c0*/  IMAD R8, R9, 0x38, R8 ;  /* 0x0000003809087824 */ /* 0x000fc800078e0208 */
[----:B------:R-:W-:-:S06]  /*05d0*/  IMAD.WIDE R8, R8, R11, c[0x0][0x168] ;  /* 0x00005a0008087625 */ /* 0x000fcc00078e020b */
[----:B------:R0:W5:Y:S02]  /*05e0*/  LDG.E.CONSTANT R8, [R8.64] ;  /* 0x0000000408087981 */ /* 0x000164000c1e9900 */
.L_x_13:
[----:B------:R-:W-:Y:S05]  /*05f0*/  BSYNC B1 ;  /* 0x0000000000017941 */ /* 0x000fea0003800000 */
.L_x_12:
[----:B-----5:R1:W-:Y:S02]  /*0600*/  STS [R13.X4+0x380], R8 ;  /* 0x000380080d007388 */ /* 0x0203e40000004800 */
.L_x_11:
[----:B------:R-:W-:Y:S05]  /*0610*/  BSYNC B0 ;  /* 0x0000000000007941 */ /* 0x000fea0003800000 */
.L_x_10:
        /* <DEDUP_REMOVED lines=20> */
[----:B------:R-:W-:-:S05]  /*0760*/  IMAD R11, R11, -0xa, R10 ;  /* 0xfffffff60b0b7824 */ /* 0x000fca00078e020a */
[----:B------:R-:W-:-:S04]  /*0770*/  IADD3 R10, R4, R11, RZ ;  /* 0x0000000b040a7210 */ /* 0x000fc80007ffe0ff */
[----:B------:R-:W-:-:S13]  /*0780*/  ISETP.GT.U32.AND P0, PT, R10, 0x37, PT ;  /* 0x000000370a00780c */ /* 0x000fda0003f04070 */
[----:B------:R-:W-:Y:S05]  /*0790*/  @P0 BRA `(.L_x_17) ;  /* 0x000000e000000947 */ /* 0x000fea0003800000 */
[----:B------:R-:W-:Y:S01]  /*07a0*/  IADD3 R8, R5, 0x70, RZ ;  /* 0x0000007005087810 */ /* 0x000fe20007ffe0ff */
[----:B------:R-:W-:-:S04]  /*07b0*/  IMAD.IADD R11, R7, 0x1, R11 ;  /* 0x00000001070b7824 */ /* 0x000fc800078e020b */
        /* <DEDUP_REMOVED lines=12> */
.L_x_17:
[----:B------:R-:W-:Y:S05]  /*0880*/  BSYNC B1 ;  /* 0x0000000000017941 */ /* 0x000fea0003800000 */
.L_x_16:
[----:B-----5:R1:W-:Y:S02]  /*0890*/  STS [R13.X4+0x700], R8 ;  /* 0x000700080d007388 */ /* 0x0203e40000004800 */
.L_x_15:
[----:B------:R-:W-:Y:S05]  /*08a0*/  BSYNC B0 ;  /* 0x0000000000007941 */ /* 0x000fea0003800000 */
.L_x_14:
        /* <DEDUP_REMOVED lines=11> */
[----:B------:R-:W-:-:S04]  /*0960*/  LEA.HI R9, R9, R8, RZ, 0x1 ;  /* 0x0000000809097211 */ /* 0x000fc800078f08ff */
[----:B------:R-:W-:-:S04]  /*0970*/  IADD3 R8, R0, R9, RZ ;  /* 0x0000000900087210 */ /* 0x000fc80007ffe0ff */
[----:B------:R-:W-:Y:S01]  /*0980*/  ISETP.GE.U32.AND P0, PT, R8, 0x38, PT ;  /* 0x000000380800780c */ /* 0x000fe20003f06070 */
[----:B------:R-:W-:-:S12]  /*0990*/  IMAD.MOV.U32 R8, RZ, RZ, RZ ;  /* 0x000000ffff087224 */ /* 0x000fd800078e00ff */
        /* <DEDUP_REMOVED lines=18> */
[----:B------:R-:W-:Y:S02]  /*0ac0*/  IMAD R8, R8, 0xc40, R11 ;  /* 0x00000c4008087824 */ /* 0x000fe400078e020b */
[----:B------:R-:W-:Y:S02]  /*0ad0*/  IMAD.MOV.U32 R11, RZ, RZ, 0x4 ;  /* 0x00000004ff0b7424 */ /* 0x000fe400078e00ff */
[----:B------:R-:W-:-:S04]  /*0ae0*/  IMAD R8, R9, 0x38, R8 ;  /* 0x0000003809087824 */ /* 0x000fc800078e0208 */
[----:B------:R-:W-:-:S06]  /*0af0*/  IMAD.WIDE R8, R8, R11, c[0x0][0x168] ;  /* 0x00005a0008087625 */ /* 0x000fcc00078e020b */
[----:B------:R0:W5:Y:S02]  /*0b00*/  LDG.E.CONSTANT R8, [R8.64] ;  /* 0x0000000408087981 */ /* 0x000164000c1e9900 */
.L_x_21:
[----:B------:R-:W-:Y:S05]  /*0b10*/  BSYNC B1 ;  /* 0x0000000000017941 */ /* 0x000fea0003800000 */
.L_x_20:
[----:B-----5:R1:W-:Y:S02]  /*0b20*/  STS [R13.X4+0xa80], R8 ;  /* 0x000a80080d007388 */ /* 0x0203e40000004800 */
.L_x_19:
[----:B------:R-:W-:Y:S05]  /*0b30*/  BSYNC B0 ;  /* 0x0000000000007941 */ /* 0x000fea0003800000 */
.L_x_18:
        /* <DEDUP_REMOVED lines=38> */
.L_x_25:
[----:B------:R-:W-:Y:S05]  /*0da0*/  BSYNC B1 ;  /* 0x0000000000017941 */ /* 0x000fea0003800000 */
.L_x_24:
[----:B-----5:R1:W-:Y:S02]  /*0db0*/  STS [R13.X4+0xe00], R8 ;  /* 0x000e00080d007388 */ /* 0x0203e40000004800 */
.L_x_23:
[----:B------:R-:W-:Y:S05]  /*0dc0*/  BSYNC B0 ;  /* 0x0000000000007941 */ /* 0x000fea0003800000 */
.L_x_22:
[----:B------:R-:W-:Y:S01]  /*0dd0*/  ISETP.GT.AND P0, PT, R32, 0x9, PT ;  /* 0x000000092000780c */ /* 0x000fe20003f04270 */
[----:B------:R-:W-:-:S12]  /*0de0*/  BSSY B0, `(.L_x_26) ;  /* 0x0000027000007945 */ /* 0x000fd80003800000 */
[----:B------:R-:W-:Y:S05]  /*0df0*/  @P0 BRA `(.L_x_27) ;  /* 0x0000025000000947 */ /* 0x000fea0003800000 */
[----:B------:R-:W-:Y:S01]  /*0e00*/  IADD3 R6, R6, 0x230, RZ ;  /* 0x0000023006067810 */ /* 0x000fe20007ffe0ff */
[----:B------:R-:W-:Y:S04]  /*0e10*/  BSSY B1, `(.L_x_28) ;  /* 0x0000022000017945 */ /* 0x000fe80003800000 */
[----:B-1----:R-:W-:-:S05]  /*0e20*/  IMAD.HI R8, R6, 0x1b4e81b5, RZ ;  /* 0x1b4e81b506087827 */ /* 0x002fca00078e02ff */
[----:B0-----:R-:W-:-:S04]  /*0e30*/  SHF.R.U32.HI R9, RZ, 0x1f, R8 ;  /* 0x0000001fff097819 */ /* 0x001fc80000011608 */
[----:B------:R-:W-:-:S05]  /*0e40*/  LEA.HI.SX32 R9, R8, R9, 0x1c ;  /* 0x0000000908097211 */ /* 0x000fca00078fe2ff */
[----:B------:R-:W-:-:S04]  /*0e50*/  IMAD R9, R9, -0x96, R6 ;  /* 0xffffff6a09097824 */ /* 0x000fc800078e0206 */
[----:B------:R-:W-:-:S05]  /*0e60*/  IMAD.HI R9, R9, 0x66666667, RZ ;  /* 0x6666666709097827 */ /* 0x000fca00078e02ff */
[----:B------:R-:W-:-:S04]  /*0e70*/  SHF.R.S32.HI R6, RZ, 0x1, R9 ;  /* 0x00000001ff067819 */ /* 0x000fc80000011409 */
[----:B------:R-:W-:Y:S02]  /*0e80*/  LEA.HI R9, R9, R6, RZ, 0x1 ;  /* 0x0000000609097211 */ /* 0x000fe400078f08ff */
[----:B------:R-:W-:-:S03]  /*0e90*/  MOV R6, RZ ;  /* 0x000000ff00067202 */ /* 0x000fc60000000f00 */
[----:B------:R-:W-:-:S05]  /*0ea0*/  IMAD.IADD R0, R0, 0x1, R9 ;  /* 0x0000000100007824 */ /* 0x000fca00078e0209 */
[----:B------:R-:W-:-:S13]  /*0eb0*/  ISETP.GE.U32.AND P0, PT, R0, 0x38, PT ;  /* 0x000000380000780c */ /* 0x000fda0003f06070 */
        /* <DEDUP_REMOVED lines=23> */
.L_x_29:
[----:B------:R-:W-:Y:S05]  /*1030*/  BSYNC B1 ;  /* 0x0000000000017941 */ /* 0x000fea0003800000 */
.L_x_28:
[----:B-----5:R1:W-:Y:S02]  /*1040*/  STS [R13.X4+0x1180], R6 ;  /* 0x001180060d007388 */ /* 0x0203e40000004800 */
.L_x_27:
[----:B------:R-:W-:Y:S05]  /*1050*/  BSYNC B0 ;  /* 0x0000000000007941 */ /* 0x000fea0003800000 */
.L_x_26:
[----:B------:R-:W-:Y:S02]  /*1060*/  ISETP.GT.AND P0, PT, R5, 0x8, PT ;  /* 0x000000080500780c */ /* 0x000fe40003f04270 */
[----:B------:R-:W-:Y:S02]  /*1070*/  MOV R0, 0x4 ;  /* 0x0000000400007802 */ /* 0x000fe40000000f00 */
[----:B------:R-:W-:-:S13]  /*1080*/  ISETP.GT.OR P0, PT, R32, 0x4, P0 ;  /* 0x000000042000780c */ /* 0x000fda0000704670 */
[----:B0-----:R-:W-:-:S04]  /*1090*/  @!P0 IMAD R9, R2, 0x24, R13 ;  /* 0x0000002402098824 */ /* 0x001fc800078e020d */
[----:B-1----:R-:W-:-:S05]  /*10a0*/  @!P0 IMAD.WIDE R8, R9, R0, c[0x0][0x170] ;  /* 0x00005c0009088625 */ /* 0x002fca00078e0200 */
[----:B------:R-:W2:Y:S01]  /*10b0*/  @!P0 LDG.E.CONSTANT R12, [R8.64] ;  /* 0x00000004080c8981 */ /* 0x000ea2000c1e9900 */
[----:B------:R-:W-:-:S03]  /*10c0*/  IMAD R33, R32, 0xa, R35 ;  /* 0x0000000a20217824 */ /* 0x000fc600078e0223 */
[----:B--2---:R-:W-:Y:S04]  /*10d0*/  @!P0 STS [R13.X4+0x12c0], R12 ;  /* 0x0012c00c0d008388 */ /* 0x004fe80000004800 */
[----:B------:R-:W-:Y:S06]  /*10e0*/  BAR.SYNC.DEFER_BLOCKING 0x0 ;  /* 0x0000000000007b1d */ /* 0x000fec0000010000 */
[----:B------:R-:W-:Y:S04]  /*10f0*/  LDS R15, [R33.X4] ;  /* 0x00000000210f7984 */ /* 0x000fe80000004800 */
[----:B------:R-:W0:Y:S04]  /*1100*/  LDS.128 R20, [0x12c0] ;  /* 0x0012c000ff147984 */ /* 0x000e280000000c00 */
[----:B------:R-:W1:Y:S04]  /*1110*/  LDS R17, [R33.X4+0x4] ;  /* 0x0000040021117984 */ /* 0x000e680000004800 */
[----:B------:R-:W2:Y:S04]  /*1120*/  LDS R14, [R33.X4+0x8] ;  /* 0x00000800210e7984 */ /* 0x000ea80000004800 */
[----:B------:R-:W-:Y:S04]  /*1130*/  LDS R24, [R33.X4+0x4b0] ;  /* 0x0004b00021187984 */ /* 0x000fe80000004800 */
[----:B------:R-:W-:Y:S04]  /*1140*/  LDS R18, [R33.X4+0xe10] ;  /* 0x000e100021127984 */ /* 0x000fe80000004800 */
[----:B------:R-:W3:Y:S04]  /*1150*/  LDS.128 R4, [0x12e0] ;  /* 0x0012e000ff047984 */ /* 0x000ee80000000c00 */
[----:B------:R-:W4:Y:S04]  /*1160*/  LDS.128 R8, [0x1320] ;  /* 0x00132000ff087984 */ /* 0x000f280000000c00 */
[----:B------:R-:W-:Y:S04]  /*1170*/  LDS R25, [R33.X4+0xe14] ;  /* 0x000e140021197984 */ /* 0x000fe80000004800 */
[----:B------:R-:W5:Y:S04]  /*1180*/  LDS.128 R28, [0x1330] ;  /* 0x00133000ff1c7984 */ /* 0x000f680000000c00 */
[----:B------:R-:W5:Y:S01]  /*1190*/  LDS R19, [R33.X4+0x4b4] ;  /* 0x0004b40021137984 */ /* 0x000f620000004800 */
[----:B0-----:R-:W-:-:S03]  /*11a0*/  FFMA R20, R20, R15, RZ ;  /* 0x0000000f14147223 */ /* 0x001fc600000000ff */
[----:B------:R-:W-:Y:S01]  /*11b0*/  LDS R16, [R33.X4+0x964] ;  /* 0x0009640021107984 */ /* 0x000fe20000004800 */
[----:B-1----:R-:W-:Y:S01]  /*11c0*/  FFMA R17, R17, R21, R20 ;  /* 0x0000001511117223 */ /* 0x002fe20000000014 */
[----:B------:R-:W-:-:S03]  /*11d0*/  IMAD.SHL.U32 R21, R2, 0x4, RZ ;  /* 0x0000000402157824 */ /* 0x000fc600078e00ff */
[----:B--2---:R-:W-:Y:S01]  /*11e0*/  FFMA R22, R14, R22, R17 ;  /* 0x000000160e167223 */ /* 0x004fe20000000011 */
[----:B------:R-:W-:Y:S01]  /*11f0*/  IMAD.WIDE R20, R21, R0, c[0x0][0x178] ;  /* 0x00005e0015147625 */ /* 0x000fe200078e0200 */
[----:B------:R-:W-:Y:S04]  /*1200*/  LDS R17, [R33.X4+0x960] ;  /* 0x0009600021117984 */ /* 0x000fe80000004800 */
[----:B------:R-:W0:Y:S04]  /*1210*/  LDS.128 R12, [0x1300] ;  /* 0x00130000ff0c7984 */ /* 0x000e280000000c00 */
[----:B------:R1:W2:Y:S01]  /*1220*/  LDG.E.CONSTANT R37, [R20.64] ;  /* 0x0000000414257981 */ /* 0x0002a2000c1e9900 */
[----:B---3--:R-:W-:-:S03]  /*1230*/  FFMA R24, R5, R24, RZ ;  /* 0x0000001805187223 */ /* 0x008fc600000000ff */
[----:B------:R1:W3:Y:S01]  /*1240*/  LDG.E.CONSTANT R36, [R20.64+0x4] ;  /* 0x0000040414247981 */ /* 0x0002e2000c1e9900 */
[----:B----4-:R-:W-:-:S03]  /*1250*/  FFMA R27, R11, R18, RZ ;  /* 0x000000120b1b7223 */ /* 0x010fc600000000ff */
[----:B------:R1:W4:Y:S04]  /*1260*/  LDG.E.CONSTANT R11, [R20.64+0x8] ;  /* 0x00000804140b7981 */ /* 0x000328000c1e9900 */
[----:B------:R1:W4:Y:S01]  /*1270*/  LDG.E.CONSTANT R5, [R20.64+0xc] ;  /* 0x00000c0414057981 */ /* 0x000322000c1e9900 */
[----:B-----5:R-:W-:-:S03]  /*1280*/  FFMA R28, R28, R25, R27 ;  /* 0x000000191c1c7223 */ /* 0x020fc6000000001b */
[----:B------:R-:W5:Y:S01]  /*1290*/  LDS R25, [R33.X4+0xe18] ;  /* 0x000e180021197984 */ /* 0x000f620000004800 */
[----:B------:R-:W-:-:S03]  /*12a0*/  FFMA R6, R19, R6, R24 ;  /* 0x0000000613067223 */ /* 0x000fc60000000018 */
[----:B-1----:R-:W-:Y:S04]  /*12b0*/  LDS R21, [R33.X4+0x28] ;  /* 0x0000280021157984 */ /* 0x002fe80000004800 */
[----:B------:R-:W-:Y:S01]  /*12c0*/  LDS R20, [R33.X4+0x98c] ;  /* 0x00098c0021147984 */ /* 0x000fe20000004800 */
[----:B0-----:R-:W-:-:S03]  /*12d0*/  FFMA R17, R14, R17, RZ ;  /* 0x000000110e117223 */ /* 0x001fc600000000ff */
[----:B------:R-:W-:Y:S01]  /*12e0*/  LDS R14, [R33.X4+0x968] ;  /* 0x00096800210e7984 */ /* 0x000fe20000004800 */
[----:B------:R-:W-:-:S03]  /*12f0*/  FFMA R15, R16, R15, R17 ;  /* 0x0000000f100f7223 */ /* 0x000fc60000000011 */
[----:B------:R-:W0:Y:S01]  /*1300*/  LDS.128 R16, [0x1310] ;  /* 0x00131000ff107984 */ /* 0x000e220000000c00 */
[----:B-----5:R-:W-:-:S03]  /*1310*/  FFMA R29, R25, R29, R28 ;  /* 0x0000001d191d7223 */ /* 0x020fc6000000001c */
[----:B------:R-:W1:Y:S01]  /*1320*/  LDS R25, [R33.X4+0x988] ;  /* 0x0009880021197984 */ /* 0x000e620000004800 */
[----:B0-----:R-:W-:-:S03]  /*1330*/  FFMA R14, R16, R14, R15 ;  /* 0x0000000e100e7223 */ /* 0x001fc6000000000f */
[----:B------:R-:W0:Y:S04]  /*1340*/  LDS R15, [R33.X4+0x4b8] ;  /* 0x0004b800210f7984 */ /* 0x000e280000004800 */
[----:B------:R-:W-:Y:S01]  /*1350*/  LDS R16, [R33.X4+0xe38] ;  /* 0x000e380021107984 */ /* 0x000fe20000004800 */
[----:B-1----:R-:W-:-:S03]  /*1360*/  FFMA R17, R25, R17, R14 ;  /* 0x0000001119117223 */ /* 0x002fc6000000000e */
[----:B------:R-:W-:Y:S04]  /*1370*/  LDS R14, [R33.X4+0x2c] ;  /* 0x00002c00210e7984 */ /* 0x000fe80000004800 */
[----:B------:R-:W1:Y:S01]  /*1380*/  LDS.128 R24, [0x12d0] ;  /* 0x0012d000ff187984 */ /* 0x000e620000000c00 */
[----:B------:R-:W-:-:S03]  /*1390*/  FFMA R18, R20, R18, R17 ;  /* 0x0000001214127223 */ /* 0x000fc60000000011 */
[----:B------:R-:W-:Y:S01]  /*13a0*/  LDS R17, [R33.X4+0x30] ;  /* 0x0000300021117984 */ /* 0x000fe20000004800 */
[----:B0-----:R-:W-:Y:S01]  /*13b0*/  FFMA R7, R15, R7, R6 ;  /* 0x000000070f077223 */ /* 0x001fe20000000006 */
[----:B------:R-:W-:Y:S02]  /*13c0*/  FFMA R15, R21, R23, R22 ;  /* 0x00000017150f7223 */ /* 0x000fe40000000016 */
[----:B------:R-:W-:Y:S04]  /*13d0*/  LDS R6, [R33.X4+0x4d8] ;  /* 0x0004d80021067984 */ /* 0x000fe80000004800 */
[----:B------:R-:W0:Y:S01]  /*13e0*/  LDS.128 R20, [0x12f0] ;  /* 0x0012f000ff147984 */ /* 0x000e220000000c00 */
[----:B-1----:R-:W-:-:S03]  /*13f0*/  FFMA R14, R24, R14, R15 ;  /* 0x0000000e180e7223 */ /* 0x002fc6000000000f */
[----:B------:R-:W1:Y:S01]  /*1400*/  LDS R15, [R33.X4+0x4dc] ;  /* 0x0004dc00210f7984 */ /* 0x000e620000004800 */
[----:B0-----:R-:W-:-:S03]  /*1410*/  FFMA R6, R20, R6, R7 ;  /* 0x0000000614067223 */ /* 0x001fc60000000007 */
[----:B------:R-:W0:Y:S01]  /*1420*/  LDS R7, [R33.X4+0xe3c] ;  /* 0x000e3c0021077984 */ /* 0x000e220000004800 */
[----:B------:R-:W-:-:S03]  /*1430*/  FFMA R30, R16, R30, R29 ;  /* 0x0000001e101e7223 */ /* 0x000fc6000000001d */
[----:B------:R-:W5:Y:S01]  /*1440*/  LDS R16, [R33.X4+0x50] ;  /* 0x0000500021107984 */ /* 0x000f620000004800 */
[----:B------:R-:W-:-:S03]  /*1450*/  FFMA R17, R17, R25, R14 ;  /* 0x0000001911117223 */ /* 0x000fc6000000000e */
[----:B------:R-:W5:Y:S01]  /*1460*/  LDS R14, [R33.X4+0x4e0] ;  /* 0x0004e000210e7984 */ /* 0x000f620000004800 */
[----:B------:R-:W-:-:S03]  /*1470*/  IADD3 R35, R34, R35, RZ ;  /* 0x0000002322237210 */ /* 0x000fc60007ffe0ff */
[----:B------:R-:W-:Y:S01]  /*1480*/  LDS R25, [R33.X4+0x54] ;  /* 0x0000540021197984 */ /* 0x000fe20000004800 */
[----:B-1----:R-:W-:-:S03]  /*1490*/  FFMA R21, R15, R21, R6 ;  /* 0x000000150f157223 */ /* 0x002fc60000000006 */
[----:B------:R-:W1:Y:S04]  /*14a0*/  LDS R15, [R33.X4+0x990] ;  /* 0x00099000210f7984 */ /* 0x000e680000004800 */
[----:B------:R-:W-:Y:S01]  /*14b0*/  LDS R6, [R33.X4+0xe40] ;  /* 0x000e400021067984 */ /* 0x000fe20000004800 */
[----:B0-----:R-:W-:-:S03]  /*14c0*/  FFMA R7, R7, R31, R30 ;  /* 0x0000001f07077223 */ /* 0x001fc6000000001e */
[----:B------:R-:W0:Y:S01]  /*14d0*/  LDS.128 R28, [0x1340] ;  /* 0x00134000ff1c7984 */ /* 0x000e220000000c00 */
[----:B------:R-:W-:Y:S01]  /*14e0*/  IMAD R35, R2, 0x3100, R35 ;  /* 0x0000310002237824 */ /* 0x000fe200078e0223 */
[----:B-----5:R-:W-:Y:S02]  /*14f0*/  FFMA R26, R16, R26, R17 ;  /* 0x0000001a101a7223 */ /* 0x020fe40000000011 */
[----:B------:R-:W5:Y:S01]  /*1500*/  LDS R16, [R33.X4+0x9b0] ;  /* 0x0009b00021107984 */ /* 0x000f620000004800 */
[----:B------:R-:W-:-:S03]  /*1510*/  IMAD R32, R32, 0x38, R35 ;  /* 0x0000003820207824 */ /* 0x000fc600078e0223 */
[----:B------:R-:W5:Y:S01]  /*1520*/  LDS R35, [R33.X4+0x500] ;  /* 0x0005000021237984 */ /* 0x000f620000004800 */
[----:B------:R-:W-:-:S03]  /*1530*/  FFMA R22, R14, R22, R21 ;  /* 0x000000160e167223 */ /* 0x000fc60000000015 */
[----:B------:R-:W5:Y:S01]  /*1540*/  LDS R21, [R33.X4+0x504] ;  /* 0x0005040021157984 */ /* 0x000f620000004800 */
[----:B-1----:R-:W-:-:S03]  /*1550*/  FFMA R19, R15, R19, R18 ;  /* 0x000000130f137223 */ /* 0x002fc60000000012 */
[----:B------:R-:W1:Y:S04]  /*1560*/  LDS R18, [R33.X4+0xe60] ;  /* 0x000e600021127984 */ /* 0x000e680000004800 */
[----:B------:R-:W1:Y:S04]  /*1570*/  LDS R17, [R33.X4+0xe64] ;  /* 0x000e640021117984 */ /* 0x000e680000004800 */
[----:B------:R-:W1:Y:S04]  /*1580*/  LDS R15, [R33.X4+0x58] ;  /* 0x00005800210f7984 */ /* 0x000e680000004800 */
[----:B------:R-:W1:Y:S04]  /*1590*/  LDS R2, [R33.X4+0x508] ;  /* 0x0005080021027984 */ /* 0x000e680000004800 */
[----:B------:R-:W1:Y:S01]  /*15a0*/  LDS R14, [R33.X4+0xe68] ;  /* 0x000e6800210e7984 */ /* 0x000e620000004800 */
[----:B0-----:R-:W-:-:S03]  /*15b0*/  FFMA R28, R28, R6, R7 ;  /* 0x000000061c1c7223 */ /* 0x001fc60000000007 */
[----:B------:R-:W0:Y:S04]  /*15c0*/  LDS R6, [R33.X4+0x9b4] ;  /* 0x0009b40021067984 */ /* 0x000e280000004800 */
[----:B------:R-:W2:Y:S01]  /*15d0*/  LDS R7, [R33.X4+0x9b8] ;  /* 0x0009b80021077984 */ /* 0x000ea20000004800 */
[----:B-----5:R-:W-:Y:S01]  /*15e0*/  FFMA R19, R16, R8, R19 ;  /* 0x0000000810137223 */ /* 0x020fe20000000013 */
[----:B------:R-:W-:Y:S01]  /*15f0*/  FFMA R22, R35, R23, R22 ;  /* 0x0000001723167223 */ /* 0x000fe20000000016 */
[----:B------:R-:W-:-:S03]  /*1600*/  FFMA R26, R25, R27, R26 ;  /* 0x0000001b191a7223 */ /* 0x000fc6000000001a */
[----:B------:R-:W-:Y:S01]  /*1610*/  FFMA R21, R21, R12, R22 ;  /* 0x0000000c15157223 */ /* 0x000fe20000000016 */
[----:B-1----:R-:W-:-:S04]  /*1620*/  FFMA R18, R18, R29, R28 ;  /* 0x0000001d12127223 */ /* 0x002fc8000000001c */
[----:B------:R-:W-:Y:S01]  /*1630*/  FFMA R17, R17, R30, R18 ;  /* 0x0000001e11117223 */ /* 0x000fe20000000012 */
[----:B------:R-:W-:Y:S01]  /*1640*/  LEA R3, R3, R32, 0x3 ;  /* 0x0000002003037211 */ /* 0x000fe200078e18ff */
[----:B------:R-:W-:Y:S01]  /*1650*/  FFMA R4, R15, R4, R26 ;  /* 0x000000040f047223 */ /* 0x000fe2000000001a */
[----:B------:R-:W-:Y:S01]  /*1660*/  FFMA R13, R2, R13, R21 ;  /* 0x0000000d020d7223 */ /* 0x000fe20000000015 */
[----:B------:R-:W-:Y:S01]  /*1670*/  FFMA R14, R14, R31, R17 ;  /* 0x0000001f0e0e7223 */ /* 0x000fe20000000011 */
[----:B0-----:R-:W-:-:S04]  /*1680*/  FFMA R6, R6, R9, R19 ;  /* 0x0000000906067223 */ /* 0x001fc80000000013 */
[----:B--2---:R-:W-:Y:S01]  /*1690*/  FFMA R6, R7, R10, R6 ;  /* 0x0000000a07067223 */ /* 0x004fe20000000006 */
[----:B------:R-:W-:Y:S01]  /*16a0*/  FADD R4, R4, R37 ;  /* 0x0000002504047221 */ /* 0x000fe20000000000 */
[----:B---3--:R-:W-:Y:S02]  /*16b0*/  FADD R13, R13, R36 ;  /* 0x000000240d0d7221 */ /* 0x008fe40000000000 */
[----:B----4-:R-:W-:Y:S01]  /*16c0*/  FADD R6, R6, R11 ;  /* 0x0000000b06067221 */ /* 0x010fe20000000000 */
[----:B------:R-:W-:Y:S01]  /*16d0*/  FADD R5, R14, R5 ;  /* 0x000000050e057221 */ /* 0x000fe20000000000 */
[----:B------:R-:W-:Y:S01]  /*16e0*/  IMAD.WIDE R2, R3, R0, c[0x0][0x160] ;  /* 0x0000580003027625 */ /* 0x000fe200078e0200 */
[----:B------:R-:W-:Y:S02]  /*16f0*/  FMNMX R4, R4, 6, PT ;  /* 0x40c0000004047809 */ /* 0x000fe40003800000 */
[----:B------:R-:W-:Y:S02]  /*1700*/  FMNMX R13, R13, 6, PT ;  /* 0x40c000000d0d7809 */ /* 0x000fe40003800000 */
[----:B------:R-:W-:-:S02]  /*1710*/  FMNMX R6, R6, 6, PT ;  /* 0x40c0000006067809 */ /* 0x000fc40003800000 */
[----:B------:R-:W-:Y:S02]  /*1720*/  FMNMX R0, R5, 6, PT ;  /* 0x40c0000005007809 */ /* 0x000fe40003800000 */
[----:B------:R-:W-:Y:S02]  /*1730*/  FMNMX R5, RZ, R4, !PT ;  /* 0x00000004ff057209 */ /* 0x000fe40007800000 */
[----:B------:R-:W-:Y:S02]  /*1740*/  FMNMX R13, RZ, R13, !PT ;  /* 0x0000000dff0d7209 */ /* 0x000fe40007800000 */
[----:B------:R-:W-:Y:S02]  /*1750*/  FMNMX R7, RZ, R6, !PT ;  /* 0x00000006ff077209 */ /* 0x000fe40007800000 */
[----:B------:R-:W-:Y:S01]  /*1760*/  FMNMX R9, RZ, R0, !PT ;  /* 0x00000000ff097209 */ /* 0x000fe20007800000 */
[----:B------:R-:W-:Y:S04]  /*1770*/  STG.E [R2.64], R5 ;  /* 0x0000000502007986 */ /* 0x000fe8000c101904 */
[----:B------:R-:W-:Y:S04]  /*1780*/  STG.E [R2.64+0x3100], R13 ;  /* 0x0031000d02007986 */ /* 0x000fe8000c101904 */
[----:B------:R-:W-:Y:S04]  /*1790*/  STG.E [R2.64+0x6200], R7 ;  /* 0x0062000702007986 */ /* 0x000fe8000c101904 */
[----:B------:R-:W-:Y:S01]  /*17a0*/  STG.E [R2.64+0x9300], R9 ;  /* 0x0093000902007986 */ /* 0x000fe2000c101904 */
[----:B------:R-:W-:Y:S05]  /*17b0*/  EXIT ;  /* 0x000000000000794d */ /* 0x000fea0003800000 */
.L_x_30:
        /* <DEDUP_REMOVED lines=12> */
.L_x_240:


//--------------------- .text.tvmgen_default_fused_nn_conv2d_add_3_kernel --------------------------
	.section	.text.tvmgen_default_fused_nn_conv2d_add_3_kernel,"ax",@progbits
	.sectionflags	@"SHF_BARRIERS=1"
	.sectioninfo	@"SHI_REGISTERS=72"
	.align	128
        .global         tvmgen_default_fused_nn_conv2d_add_3_kernel
        .type           tvmgen_default_fused_nn_conv2d_add_3_kernel,@function
        .size           tvmgen_default_fused_nn_conv2d_add_3_kernel,(.L_x_241 - tvmgen_default_fused_nn_conv2d_add_3_kernel)
        .other          tvmgen_default_fused_nn_conv2d_add_3_kernel,@"STO_CUDA_ENTRY STV_DEFAULT"
tvmgen_default_fused_nn_conv2d_add_3_kernel:
.text.tvmgen_default_fused_nn_conv2d_add_3_kernel:
[----:B------:R-:W-:Y:S02]  /*0000*/  MOV R1, c[0x0][0x28] ;  /* 0x00000a0000017a02 */ /* 0x000fe40000000f00 */
[----:B------:R-:W0:Y:S01]  /*0010*/  S2R R0, SR_TID.X ;  /* 0x0000000000007919 */ /* 0x000e220000002100 */
[----:B------:R-:W-:Y:S01]  /*0020*/  MOV R14, 0x4 ;  /* 0x00000004000e7802 */ /* 0x000fe20000000f00 */
[----:B------:R-:W-:Y:S01]  /*0030*/  CS2R R48, SRZ ;  /* 0x0000000000307805 */ /* 0x000fe2000001ff00 */
[----:B------:R-:W-:Y:S01]  /*0040*/  MOV R60, RZ ;  /* 0x000000ff003c7202 */ /* 0x000fe20000000f00 */
[----:B------:R-:W1:Y:S01]  /*0050*/  S2R R2, SR_TID.Z ;  /* 0x0000000000027919 */ /* 0x000e620000002300 */
[----:B------:R-:W-:Y:S01]  /*0060*/  CS2R R32, SRZ ;  /* 0x0000000000207805 */ /* 0x000fe2000001ff00 */
[----:B------:R-:W-:Y:S01]  /*0070*/  CS2R R44, SRZ ;  /* 0x00000000002c7805 */ /* 0x000fe2000001ff00 */
[----:B------:R-:W-:Y:S01]  /*0080*/  CS2R R28, SRZ ;  /* 0x00000000001c7805 */ /* 0x000fe2000001ff00 */
[----:B------:R-:W1:Y:S01]  /*0090*/  S2R R3, SR_CTAID.Z ;  /* 0x0000000000037919 */ /* 0x000e620000002700 */
[----:B------:R-:W-:Y:S01]  /*00a0*/  CS2R R56, SRZ ;  /* 0x0000000000387805 */ /* 0x000fe2000001ff00 */
[----:B------:R-:W-:Y:S01]  /*00b0*/  MOV R63, RZ ;  /* 0x000000ff003f7202 */ /* 0x000fe20000000f00 */
[----:B------:R-:W-:Y:S01]  /*00c0*/  CS2R R42, SRZ ;  /* 0x00000000002a7805 */ /* 0x000fe2000001ff00 */
[----:B------:R-:W2:Y:S01]  /*00d0*/  S2R R4, SR_CTAID.Y ;  /* 0x0000000000047919 */ /* 0x000ea20000002600 */
[----:B------:R-:W-:Y:S01]  /*00e0*/  MOV R34, RZ ;  /* 0x000000ff00227202 */ /* 0x000fe20000000f00 */
[----:B------:R-:W-:Y:S01]  /*00f0*/  CS2R R46, SRZ ;  /* 0x00000000002e7805 */ /* 0x000fe2000001ff00 */
[----:B------:R-:W-:Y:S01]  /*0100*/  CS2R R50, SRZ ;  /* 0x0000000000327805 */ /* 0x000fe2000001ff00 */
[----:B------:R-:W-:Y:S01]  /*0110*/  CS2R R52, SRZ ;  /* 0x0000000000347805 */ /* 0x000fe2000001ff00 */
[----:B------:R-:W-:Y:S01]  /*0120*/  CS2R R58, SRZ ;  /* 0x00000000003a7805 */ /* 0x000fe2000001ff00 */
[----:B------:R-:W-:Y:S01]  /*0130*/  CS2R R54, SRZ ;  /* 0x0000000000367805 */ /* 0x000fe2000001ff00 */
[----:B------:R-:W-:-:S02]  /*0140*/  MOV R38, RZ ;  /* 0x000000ff00267202 */ /* 0x000fc40000000f00 */
[----:B------:R-:W-:Y:S02]  /*0150*/  MOV R30, RZ ;  /* 0x000000ff001e7202 */ /* 0x000fe40000000f00 */
[----:B------:R-:W-:Y:S02]  /*0160*/  MOV R37, RZ ;  /* 0x000000ff00257202 */ /* 0x000fe40000000f00 */
[C---:B0-----:R-:W-:Y:S02]  /*0170*/  LEA R5, R0.reuse, R0, 0x1 ;  /* 0x0000000000057211 */ /* 0x041fe400078e08ff */
[----:B------:R-:W-:Y:S02]  /*0180*/  ISETP.GT.AND P2, PT, R0, 0xa, PT ;  /* 0x0000000a0000780c */ /* 0x000fe40003f44270 */
[----:B------:R-:W-:Y:S02]  /*0190*/  SHF.R.S32.HI R6, RZ, 0x3, R5 ;  /* 0x00000003ff067819 */ /* 0x000fe40000011405 */
[----:B------:R-:W-:-:S02]  /*01a0*/  IADD3 R7, R5, 0x1, RZ ;  /* 0x0000000105077810 */ /* 0x000fc40007ffe0ff */
[----:B-1----:R-:W-:Y:S02]  /*01b0*/  LEA R11, R3, R2, 0x3 ;  /* 0x00000002030b7211 */ /* 0x002fe400078e18ff */
[----:B------:R-:W-:Y:S02]  /*01c0*/  IADD3 R9, R5, 0x2, RZ ;  /* 0x0000000205097810 */ /* 0x000fe40007ffe0ff */
[----:B--2---:R-:W-:Y:S01]  /*01d0*/  LEA R15, R2, R4, 0x1 ;  /* 0x00000004020f7211 */ /* 0x004fe200078e08ff */
[----:B------:R-:W-:Y:S01]  /*01e0*/  IMAD R11, R11, 0x300, RZ ;  /* 0x000003000b0b7824 */ /* 0x000fe200078e02ff */
[----:B------:R-:W-:Y:S02]  /*01f0*/  SHF.R.S32.HI R8, RZ, 0x3, R7 ;  /* 0x00000003ff087819 */ /* 0x000fe40000011407 */
[----:B------:R-:W-:Y:S01]  /*0200*/  LOP3.LUT R7, R7, 0x7, RZ, 0xc0, !PT ;  /* 0x0000000707077812 */ /* 0x000fe200078ec0ff */
[--C-:B------:R-:W-:Y:S01]  /*0210*/  IMAD R13, R6, 0xc0, R11.reuse ;  /* 0x000000c0060d7824 */ /* 0x100fe200078e020b */
[----:B------:R-:W-:Y:S01]  /*0220*/  LOP3.LUT R6, R5, 0x7, RZ, 0xc0, !PT ;  /* 0x0000000705067812 */ /* 0x000fe200078ec0ff */
[----:B------:R-:W-:Y:S01]  /*0230*/  IMAD R10, R15, 0xe, R0 ;  /* 0x0000000e0f0a7824 */ /* 0x000fe200078e0200 */
[----:B------:R-:W-:Y:S01]  /*0240*/  LEA.HI.SX32 R5, R5, R2, 0x1b ;  /* 0x0000000205057211 */ /* 0x000fe200078fdaff */
[----:B------:R-:W-:Y:S01]  /*0250*/  IMAD R8, R8, 0xc0, R11 ;  /* 0x000000c008087824 */ /* 0x000fe200078e020b */
[----:B------:R-:W-:-:S02]  /*0260*/  IADD3 R13, R6, R13, RZ ;  /* 0x0000000d060d7210 */ /* 0x000fc40007ffe0ff */
[----:B------:R-:W-:Y:S02]  /*0270*/  SHF.R.S32.HI R6, RZ, 0x3, R9 ;  /* 0x00000003ff067819 */ /* 0x000fe40000011409 */
[----:B------:R-:W-:Y:S02]  /*0280*/  LEA R10, R10, -R10, 0x3 ;  /* 0x8000000a0a0a7211 */ /* 0x000fe400078e18ff */
[----:B------:R-:W-:Y:S01]  /*0290*/  LOP3.LUT R9, R9, 0x7, RZ, 0xc0, !PT ;  /* 0x0000000709097812 */ /* 0x000fe200078ec0ff */
[----:B------:R-:W-:Y:S01]  /*02a0*/  IMAD R6, R6, 0xc0, R11 ;  /* 0x000000c006067824 */ /* 0x000fe200078e020b */
[----:B------:R-:W-:Y:S01]  /*02b0*/  IADD3 R7, R7, R8, RZ ;  /* 0x0000000807077210 */ /* 0x000fe20007ffe0ff */
[----:B------:R-:W-:Y:S01]  /*02c0*/  IMAD.WIDE R10, R10, R14, c[0x0][0x168] ;  /* 0x00005a000a0a7625 */ /* 0x000fe200078e020e */
[----:B------:R-:W-:Y:S02]  /*02d0*/  ISETP.GT.OR P1, PT, R5, 0x7, P2 ;  /* 0x000000070500780c */ /* 0x000fe40001724670 */
[----:B------:R-:W-:Y:S01]  /*02e0*/  IADD3 R12, R9, R6, RZ ;  /* 0x00000006090c7210 */ /* 0x000fe20007ffe0ff */
[----:B------:R-:W-:Y:S01]  /*02f0*/  IMAD.WIDE R6, R7, R14, c[0x0][0x170] ;  /* 0x00005c0007067625 */ /* 0x000fe200078e020e */
[----:B------:R-:W-:-:S03]  /*0300*/  IADD3 R40, P0, R10, 0xc, RZ ;  /* 0x0000000c0a287810 */ /* 0x000fc60007f1e0ff */
[----:B------:R-:W-:Y:S01]  /*0310*/  IMAD.WIDE R8, R13, R14, c[0x0][0x170] ;  /* 0x00005c000d087625 */ /* 0x000fe200078e020e */
[----:B------:R-:W-:Y:S02]  /*0320*/  MOV R5, R6 ;  /* 0x0000000600057202 */ /* 0x000fe40000000f00 */
[----:B------:R-:W-:Y:S01]  /*0330*/  IADD3.X R41, RZ, R11, RZ, P0, !PT ;  /* 0x0000000bff297210 */ /* 0x000fe200007fe4ff */
[----:B------:R-:W-:Y:S01]  /*0340*/  IMAD.WIDE R12, R12, R14, c[0x0][0x170] ;  /* 0x00005c000c0c7625 */ /* 0x000fe200078e020e */
[----:B------:R-:W-:Y:S02]  /*0350*/  MOV R10, R8 ;  /* 0x00000008000a7202 */ /* 0x000fe40000000f00 */
[----:B------:R-:W-:Y:S02]  /*0360*/  MOV R6, R7 ;  /* 0x0000000700067202 */ /* 0x000fe40000000f00 */
[----:B------:R-:W-:Y:S02]  /*0370*/  MOV R7, R12 ;  /* 0x0000000c00077202 */ /* 0x000fe40000000f00 */
[----:B------:R-:W-:-:S02]  /*0380*/  MOV R8, R13 ;  /* 0x0000000d00087202 */ /* 0x000fc40000000f00 */
[----:B------:R-:W-:Y:S02]  /*0390*/  MOV R11, RZ ;  /* 0x000000ff000b7202 */ /* 0x000fe40000000f00 */
.L_x_32:
[----:B------:R-:W-:Y:S01]  /*03a0*/  LEA R15, R0, R0, 0x1 ;  /* 0x00000000000f7211 */ /* 0x000fe200078e08ff */
[----:B------:R-:W-:Y:S01]  /*03b0*/  ULDC.64 UR4, c[0x0][0x118] ;  /* 0x0000460000047ab9 */ /* 0x000fe20000000a00 */
[----:B------:R-:W-:Y:S02]  /*03c0*/  BAR.SYNC.DEFER_BLOCKING 0x0 ;  /* 0x0000000000007b1d */ /* 0x000fe40000010000 */
[C---:B------:R-:W-:Y:S02]  /*03d0*/  IADD3 R13, R15.reuse, 0x2, RZ ;  /* 0x000000020f0d7810 */ /* 0x040fe40007ffe0ff */
[----:B------:R-:W-:Y:S02]  /*03e0*/  IADD3 R15, R15, 0x1, RZ ;  /* 0x000000010f0f7810 */ /* 0x000fe40007ffe0ff */
[-C--:B------:R-:W-:Y:S01]  /*03f0*/  LEA.HI.SX32 R13, R13, R2.reuse, 0x1b ;  /* 0x000000020d0d7211 */ /* 0x080fe200078fdaff */
[----:B------:R-:W2:Y:S01]  /*0400*/  LDG.E.CONSTANT R14, [R40.64+-0xc] ;  /* 0xfffff404280e7981 */ /* 0x000ea2000c1e9900 */
[----:B------:R-:W-:-:S02]  /*0410*/  LEA.HI.SX32 R12, R15, R2, 0x1b ;  /* 0x000000020f0c7211 */ /* 0x000fc400078fdaff */
[----:B------:R-:W-:Y:S01]  /*0420*/  ISETP.GT.AND P0, PT, R13, 0x7, PT ;  /* 0x000000070d00780c */ /* 0x000fe20003f04270 */
[----:B------:R-:W3:Y:S01]  /*0430*/  LDG.E.CONSTANT R15, [R40.64+-0x8] ;  /* 0xfffff804280f7981 */ /* 0x000ee2000c1e9900 */
[----:B------:R-:W-:Y:S02]  /*0440*/  ISETP.GT.OR P3, PT, R12, 0x7, P2 ;  /* 0x000000070c00780c */ /* 0x000fe40001764670 */
[----:B------:R-:W-:Y:S01]  /*0450*/  ISETP.GT.OR P0, PT, R0, 0x9, P0 ;  /* 0x000000090000780c */ /* 0x000fe20000704670 */
[----:B------:R-:W4:Y:S01]  /*0460*/  LDG.E.CONSTANT R16, [R40.64+-0x4] ;  /* 0xfffffc0428107981 */ /* 0x000f22000c1e9900 */
[----:B------:R-:W-:Y:S02]  /*0470*/  @!P1 MOV R12, R10 ;  /* 0x0000000a000c9202 */ /* 0x000fe40000000f00 */
[----:B------:R-:W-:Y:S01]  /*0480*/  @!P1 MOV R13, R9 ;  /* 0x00000009000d9202 */ /* 0x000fe20000000f00 */
[----:B------:R-:W5:Y:S04]  /*0490*/  LDG.E.CONSTANT R17, [R40.64] ;  /* 0x0000000428117981 */ /* 0x000f68000c1e9900 */
[----:B------:R0:W5:Y:S04]  /*04a0*/  @!P1 LDG.E.CONSTANT R39, [R12.64] ;  /* 0x000000040c279981 */ /* 0x000168000c1e9900 */
[----:B------:R-:W5:Y:S04]  /*04b0*/  LDG.E.CONSTANT R18, [R40.64+0x4] ;  /* 0x0000040428127981 */ /* 0x000f68000c1e9900 */
[----:B------:R-:W5:Y:S01]  /*04c0*/  LDG.E.CONSTANT R31, [R40.64+0x8] ;  /* 0x00000804281f7981 */ /* 0x000f62000c1e9900 */
[----:B0-----:R-:W-:-:S02]  /*04d0*/  @!P3 MOV R12, R5 ;  /* 0x00000005000cb202 */ /* 0x001fc40000000f00 */
[----:B------:R-:W-:Y:S01]  /*04e0*/  @!P3 MOV R13, R6 ;  /* 0x00000006000db202 */ /* 0x000fe20000000f00 */
[----:B------:R-:W5:Y:S04]  /*04f0*/  LDG.E.CONSTANT R35, [R40.64+0xc] ;  /* 0x00000c0428237981 */ /* 0x000f68000c1e9900 */
[----:B------:R0:W5:Y:S02]  /*0500*/  @!P3 LDG.E.CONSTANT R61, [R12.64] ;  /* 0x000000040c3db981 */ /* 0x000164000c1e9900 */
[----:B0-----:R-:W-:Y:S02]  /*0510*/  @!P0 MOV R12, R7 ;  /* 0x00000007000c8202 */ /* 0x001fe40000000f00 */
[----:B------:R-:W-:-:S05]  /*0520*/  @!P0 MOV R13, R8 ;  /* 0x00000008000d8202 */ /* 0x000fca0000000f00 */
[----:B------:R-:W5:Y:S01]  /*0530*/  @!P0 LDG.E.CONSTANT R65, [R12.64] ;  /* 0x000000040c418981 */ /* 0x000f62000c1e9900 */
[C---:B------:R-:W-:Y:S01]  /*0540*/  IMAD R19, R2.reuse, 0xe, R0 ;  /* 0x0000000e02137824 */ /* 0x040fe200078e0200 */
[----:B------:R-:W-:-:S04]  /*0550*/  SHF.L.U32 R36, R2, 0x5, RZ ;  /* 0x0000000502247819 */ /* 0x000fc800000006ff */
[----:B------:R-:W-:Y:S01]  /*0560*/  LEA R69, R19, -R19, 0x3 ;  /* 0x8000001313457211 */ /* 0x000fe200078e18ff */
[C-C-:B------:R-:W-:Y:S02]  /*0570*/  @!P1 IMAD R62, R0.reuse, 0x3, R36.reuse ;  /* 0x00000003003e9824 */ /* 0x140fe400078e0224 */
[C-C-:B------:R-:W-:Y:S02]  /*0580*/  @!P3 IMAD R68, R0.reuse, 0x3, R36.reuse ;  /* 0x000000030044b824 */ /* 0x140fe400078e0224 */
[----:B------:R-:W-:Y:S01]  /*0590*/  @!P0 IMAD R67, R0, 0x3, R36 ;  /* 0x0000000300438824 */ /* 0x000fe200078e0224 */
[----:B--2---:R-:W-:Y:S04]  /*05a0*/  STS [R69.X4], R14 ;  /* 0x0000000e45007388 */ /* 0x004fe80000004800 */
[----:B---3--:R-:W-:Y:S04]  /*05b0*/  STS [R69.X4+0x4], R15 ;  /* 0x0000040f45007388 */ /* 0x008fe80000004800 */
[----:B----4-:R-:W-:Y:S04]  /*05c0*/  STS [R69.X4+0x8], R16 ;  /* 0x0000081045007388 */ /* 0x010fe80000004800 */
[----:B-----5:R-:W-:Y:S04]  /*05d0*/  STS [R69.X4+0xc], R17 ;  /* 0x00000c1145007388 */ /* 0x020fe80000004800 */
[----:B------:R-:W-:Y:S04]  /*05e0*/  STS [R69.X4+0x10], R18 ;  /* 0x0000101245007388 */ /* 0x000fe80000004800 */
[----:B------:R-:W-:Y:S04]  /*05f0*/  STS [R69.X4+0x14], R31 ;  /* 0x0000141f45007388 */ /* 0x000fe80000004800 */
[----:B------:R-:W-:Y:S04]  /*0600*/  STS [R69.X4+0x18], R35 ;  /* 0x0000182345007388 */ /* 0x000fe80000004800 */
[----:B------:R-:W-:Y:S04]  /*0610*/  @!P1 STS [R62.X4+0xc40], R39 ;  /* 0x000c40273e009388 */ /* 0x000fe80000004800 */
[----:B------:R-:W-:Y:S04]  /*0620*/  @!P3 STS [R68.X4+0xc44], R61 ;  /* 0x000c443d4400b388 */ /* 0x000fe80000004800 */
[----:B------:R-:W-:Y:S04]  /*0630*/  @!P0 STS [R67.X4+0xc48], R65 ;  /* 0x000c484143008388 */ /* 0x000fe80000004800 */
[----:B------:R-:W-:Y:S06]  /*0640*/  BAR.SYNC.DEFER_BLOCKING 0x0 ;  /* 0x0000000000007b1d */ /* 0x000fec0000010000 */
[----:B------:R-:W-:Y:S04]  /*0650*/  LDS.128 R12, [R36+0xc40] ;  /* 0x000c4000240c7984 */ /* 0x000fe80000000c00 */
[----:B------:R-:W-:Y:S04]  /*0660*/  LDS.128 R16, [R36+0xd40] ;  /* 0x000d400024107984 */ /* 0x000fe80000000c00 */
[----:B------:R-:W-:Y:S04]  /*0670*/  LDS.128 R20, [R36+0xe40] ;  /* 0x000e400024147984 */ /* 0x000fe80000000c00 */
[----:B------:R-:W0:Y:S04]  /*0680*/  LDS R31, [R0.X4+0x70] ;  /* 0x00007000001f7984 */ /* 0x000e280000004800 */
[----:B------:R-:W1:Y:S04]  /*0690*/  LDS.128 R24, [R36+0xf40] ;  /* 0x000f400024187984 */ /* 0x000e680000000c00 */
[----:B------:R-:W2:Y:S04]  /*06a0*/  LDS R64, [R0.X4+0x38] ;  /* 0x0000380000407984 */ /* 0x000ea80000004800 */
[----:B------:R-:W3:Y:S04]  /*06b0*/  LDS R39, [R0.X4+0x118] ;  /* 0x0001180000277984 */ /* 0x000ee80000004800 */
[----:B------:R-:W4:Y:S04]  /*06c0*/  LDS R66, [R0.X4] ;  /* 0x0000000000427984 */ /* 0x000f280000004800 */
[----:B------:R-:W5:Y:S04]  /*06d0*/  LDS R62, [R0.X4+0xa8] ;  /* 0x0000a800003e7984 */ /* 0x000f680000004800 */
[----:B------:R-:W5:Y:S04]  /*06e0*/  LDS R61, [R0.X4+0xe0] ;  /* 0x0000e000003d7984 */ /* 0x000f680000004800 */
[----:B------:R-:W-:Y:S01]  /*06f0*/  LDS R65, [R0.X4+0x188] ;  /* 0x0001880000417984 */ /* 0x000fe20000004800 */
[-C--:B0-----:R-:W-:Y:S01]  /*0700*/  FFMA R32, R12, R31.reuse, R32 ;  /* 0x0000001f0c207223 */ /* 0x081fe20000000020 */
[-C--:B------:R-:W-:Y:S01]  /*0710*/  FFMA R42, R16, R31.reuse, R42 ;  /* 0x0000001f102a7223 */ /* 0x080fe2000000002a */
[-C--:B------:R-:W-:Y:S01]  /*0720*/  FFMA R43, R20, R31.reuse, R43 ;  /* 0x0000001f142b7223 */ /* 0x080fe2000000002b */
[----:B-1----:R-:W-:-:S02]  /*0730*/  FFMA R31, R24, R31, R44 ;  /* 0x0000001f181f7223 */ /* 0x002fc4000000002c */
[----:B------:R-:W0:Y:S01]  /*0740*/  LDS R44, [R0.X4+0x150] ;  /* 0x00015000002c7984 */ /* 0x000e220000004800 */
[-C--:B--2---:R-:W-:Y:S01]  /*0750*/  FFMA R60, R12, R64.reuse, R60 ;  /* 0x000000400c3c7223 */ /* 0x084fe2000000003c */
[-C--:B------:R-:W-:Y:S01]  /*0760*/  FFMA R34, R16, R64.reuse, R34 ;  /* 0x0000004010227223 */ /* 0x080fe20000000022 */
[-C--:B------:R-:W-:Y:S01]  /*0770*/  FFMA R52, R20, R64.reuse, R52 ;  /* 0x0000004014347223 */ /* 0x080fe20000000034 */
[----:B------:R-:W-:Y:S02]  /*0780*/  FFMA R33, R24, R64, R33 ;  /* 0x0000004018217223 */ /* 0x000fe40000000021 */
[----:B------:R-:W1:Y:S01]  /*0790*/  LDS R64, [R0.X4+0x1c0] ;  /* 0x0001c00000407984 */ /* 0x000e620000004800 */
[-C--:B---3--:R-:W-:Y:S01]  /*07a0*/  FFMA R28, R12, R39.reuse, R28 ;  /* 0x000000270c1c7223 */ /* 0x088fe2000000001c */
[-C--:B------:R-:W-:Y:S01]  /*07b0*/  FFMA R53, R16, R39.reuse, R53 ;  /* 0x0000002710357223 */ /* 0x080fe20000000035 */
[-C--:B------:R-:W-:Y:S01]  /*07c0*/  FFMA R54, R20, R39.reuse, R54 ;  /* 0x0000002714367223 */ /* 0x080fe20000000036 */
[----:B------:R-:W-:-:S02]  /*07d0*/  FFMA R37, R24, R39, R37 ;  /* 0x0000002718257223 */ /* 0x000fc40000000025 */
[----:B------:R-:W2:Y:S01]  /*07e0*/  LDS R39, [R0.X4+0x2a0] ;  /* 0x0002a00000277984 */ /* 0x000ea20000004800 */
[----:B----4-:R-:W-:Y:S01]  /*07f0*/  FFMA R48, R12, R66, R48 ;  /* 0x000000420c307223 */ /* 0x010fe20000000030 */
[----:B------:R-:W-:Y:S01]  /*0800*/  FFMA R35, R66, R24, R59 ;  /* 0x0000001842237223 */ /* 0x000fe2000000003b */
[-C--:B-----5:R-:W-:Y:S01]  /*0810*/  FFMA R45, R12, R62.reuse, R45 ;  /* 0x0000003e0c2d7223 */ /* 0x0a0fe2000000002d */
[-C--:B------:R-:W-:Y:S01]  /*0820*/  FFMA R46, R16, R62.reuse, R46 ;  /* 0x0000003e102e7223 */ /* 0x080fe2000000002e */
[-C--:B------:R-:W-:Y:S01]  /*0830*/  FFMA R47, R20, R62.reuse, R47 ;  /* 0x0000003e142f7223 */ /* 0x080fe2000000002f */
[----:B------:R-:W-:Y:S01]  /*0840*/  FFMA R30, R24, R62, R30 ;  /* 0x0000003e181e7223 */ /* 0x000fe2000000001e */
[-C--:B------:R-:W-:Y:S01]  /*0850*/  FFMA R49, R12, R61.reuse, R49 ;  /* 0x0000003d0c317223 */ /* 0x080fe20000000031 */
[-C--:B------:R-:W-:Y:S01]  /*0860*/  FFMA R50, R16, R61.reuse, R50 ;  /* 0x0000003d10327223 */ /* 0x080fe20000000032 */
[-C--:B------:R-:W-:Y:S01]  /*0870*/  FFMA R51, R20, R61.reuse, R51 ;  /* 0x0000003d14337223 */ /* 0x080fe20000000033 */
[----:B------:R-:W-:Y:S01]  /*0880*/  FFMA R29, R24, R61, R29 ;  /* 0x0000003d181d7223 */ /* 0x000fe2000000001d */
[----:B------:R-:W3:Y:S01]  /*0890*/  LDS R62, [R0.X4+0x1f8] ;  /* 0x0001f800003e7984 */ /* 0x000ee20000004800 */
[----:B------:R-:W-:-:S03]  /*08a0*/  FFMA R63, R66, R16, R63 ;  /* 0x00000010423f7223 */ /* 0x000fc6000000003f */
[----:B------:R-:W4:Y:S04]  /*08b0*/  LDS R61, [R0.X4+0x230] ;  /* 0x00023000003d7984 */ /* 0x000f280000004800 */
[----:B------:R-:W5:Y:S01]  /*08c0*/  LDS R59, [R0.X4+0x268] ;  /* 0x00026800003b7984 */ /* 0x000f620000004800 */
[-C--:B0-----:R-:W-:Y:S01]  /*08d0*/  FFMA R57, R12, R44.reuse, R57 ;  /* 0x0000002c0c397223 */ /* 0x081fe20000000039 */
[-C--:B------:R-:W-:Y:S01]  /*08e0*/  FFMA R58, R16, R44.reuse, R58 ;  /* 0x0000002c103a7223 */ /* 0x080fe2000000003a */
[-C--:B------:R-:W-:Y:S01]  /*08f0*/  FFMA R38, R20, R44.reuse, R38 ;  /* 0x0000002c14267223 */ /* 0x080fe20000000026 */
[----:B------:R-:W-:Y:S01]  /*0900*/  FFMA R56, R24, R44, R56 ;  /* 0x0000002c18387223 */ /* 0x000fe20000000038 */
[----:B------:R-:W-:Y:S01]  /*0910*/  FFMA R16, R65, R13, R48 ;  /* 0x0000000d41107223 */ /* 0x000fe20000000030 */
[----:B------:R-:W0:Y:S01]  /*0920*/  LDS R44, [R0.X4+0x2d8] ;  /* 0x0002d800002c7984 */ /* 0x000e220000004800 */
[----:B-1----:R-:W-:-:S03]  /*0930*/  FFMA R24, R64, R21, R52 ;  /* 0x0000001540187223 */ /* 0x002fc60000000034 */
[----:B------:R-:W1:Y:S04]  /*0940*/  LDS R48, [R0.X4+0x310] ;  /* 0x0003100000307984 */ /* 0x000e680000004800 */
[----:B------:R-:W1:Y:S01]  /*0950*/  LDS R52, [R0.X4+0x348] ;  /* 0x0003480000347984 */ /* 0x000e620000004800 */
[----:B--2---:R-:W-:-:S03]  /*0960*/  FFMA R12, R39, R25, R37 ;  /* 0x00000019270c7223 */ /* 0x004fc60000000025 */
[----:B------:R-:W2:Y:S01]  /*0970*/  LDS R37, [R0.X4+0x428] ;  /* 0x0004280000257984 */ /* 0x000ea20000004800 */
[----:B------:R-:W-:Y:S01]  /*0980*/  FFMA R55, R66, R20, R55 ;  /* 0x0000001442377223 */ /* 0x000fe20000000037 */
[C---:B------:R-:W-:Y:S01]  /*0990*/  FFMA R63, R65.reuse, R17, R63 ;  /* 0x00000011413f7223 */ /* 0x040fe2000000003f */
[C---:B------:R-:W-:Y:S01]  /*09a0*/  FFMA R35, R65.reuse, R25, R35 ;  /* 0x0000001941237223 */ /* 0x040fe20000000023 */
[C---:B------:R-:W-:Y:S01]  /*09b0*/  FFMA R60, R64.reuse, R13, R60 ;  /* 0x0000000d403c7223 */ /* 0x040fe2000000003c */
[----:B------:R-:W-:Y:S01]  /*09c0*/  FFMA R55, R65, R21, R55 ;  /* 0x0000001541377223 */ /* 0x000fe20000000037 */
[C---:B------:R-:W-:Y:S01]  /*09d0*/  FFMA R34, R64.reuse, R17, R34 ;  /* 0x0000001140227223 */ /* 0x040fe20000000022 */
[----:B------:R-:W-:Y:S01]  /*09e0*/  FFMA R33, R64, R25, R33 ;  /* 0x0000001940217223 */ /* 0x000fe20000000021 */
[C---:B---3--:R-:W-:Y:S01]  /*09f0*/  FFMA R32, R62.reuse, R13, R32 ;  /* 0x0000000d3e207223 */ /* 0x048fe20000000020 */
[C---:B------:R-:W-:Y:S01]  /*0a00*/  FFMA R42, R62.reuse, R17, R42 ;  /* 0x000000113e2a7223 */ /* 0x040fe2000000002a */
[C---:B------:R-:W-:Y:S01]  /*0a10*/  FFMA R43, R62.reuse, R21, R43 ;  /* 0x000000153e2b7223 */ /* 0x040fe2000000002b */
[----:B------:R-:W-:Y:S01]  /*0a20*/  FFMA R31, R62, R25, R31 ;  /* 0x000000193e1f7223 */ /* 0x000fe2000000001f */
[C---:B----4-:R-:W-:Y:S01]  /*0a30*/  FFMA R45, R61.reuse, R13, R45 ;  /* 0x0000000d3d2d7223 */ /* 0x050fe2000000002d */
[C---:B------:R-:W-:Y:S01]  /*0a40*/  FFMA R46, R61.reuse, R17, R46 ;  /* 0x000000113d2e7223 */ /* 0x040fe2000000002e */
[C---:B------:R-:W-:Y:S01]  /*0a50*/  FFMA R47, R61.reuse, R21, R47 ;  /* 0x000000153d2f7223 */ /* 0x040fe2000000002f */
[----:B------:R-:W-:Y:S01]  /*0a60*/  FFMA R30, R61, R25, R30 ;  /* 0x000000193d1e7223 */ /* 0x000fe2000000001e */
[C---:B-----5:R-:W-:Y:S01]  /*0a70*/  FFMA R49, R59.reuse, R13, R49 ;  /* 0x0000000d3b317223 */ /* 0x060fe20000000031 */
[C---:B------:R-:W-:Y:S01]  /*0a80*/  FFMA R50, R59.reuse, R17, R50 ;  /* 0x000000113b327223 */ /* 0x040fe20000000032 */
[C---:B------:R-:W-:Y:S01]  /*0a90*/  FFMA R51, R59.reuse, R21, R51 ;  /* 0x000000153b337223 */ /* 0x040fe20000000033 */
[----:B------:R-:W-:Y:S01]  /*0aa0*/  FFMA R29, R59, R25, R29 ;  /* 0x000000193b1d7223 */ /* 0x000fe2000000001d */
[----:B------:R-:W3:Y:S01]  /*0ab0*/  LDS R62, [R0.X4+0x380] ;  /* 0x00038000003e7984 */ /* 0x000ee20000004800 */
[C---:B------:R-:W-:Y:S01]  /*0ac0*/  FFMA R28, R39.reuse, R13, R28 ;  /* 0x0000000d271c7223 */ /* 0x040fe2000000001c */
[C---:B------:R-:W-:Y:S01]  /*0ad0*/  FFMA R53, R39.reuse, R17, R53 ;  /* 0x0000001127357223 */ /* 0x040fe20000000035 */
[----:B------:R-:W-:Y:S01]  /*0ae0*/  FFMA R54, R39, R21, R54 ;  /* 0x0000001527367223 */ /* 0x000fe20000000036 */
[----:B------:R-:W4:Y:S04]  /*0af0*/  LDS R61, [R0.X4+0x3b8] ;  /* 0x0003b800003d7984 */ /* 0x000f280000004800 */
[----:B------:R-:W5:Y:S01]  /*0b00*/  LDS R59, [R0.X4+0x3f0] ;  /* 0x0003f000003b7984 */ /* 0x000f620000004800 */
[C---:B0-----:R-:W-:Y:S01]  /*0b10*/  FFMA R58, R44.reuse, R17, R58 ;  /* 0x000000112c3a7223 */ /* 0x041fe2000000003a */
[C---:B------:R-:W-:Y:S01]  /*0b20*/  FFMA R38, R44.reuse, R21, R38 ;  /* 0x000000152c267223 */ /* 0x040fe20000000026 */
[C---:B------:R-:W-:Y:S01]  /*0b30*/  FFMA R57, R44.reuse, R13, R57 ;  /* 0x0000000d2c397223 */ /* 0x040fe20000000039 */
[----:B------:R-:W0:Y:S01]  /*0b40*/  LDS R39, [R0.X4+0x460] ;  /* 0x0004600000277984 */ /* 0x000e220000004800 */
[----:B------:R-:W-:Y:S01]  /*0b50*/  FFMA R56, R44, R25, R56 ;  /* 0x000000192c387223 */ /* 0x000fe20000000038 */
[C---:B-1----:R-:W-:Y:S01]  /*0b60*/  FFMA R16, R48.reuse, R14, R16 ;  /* 0x0000000e30107223 */ /* 0x042fe20000000010 */
[C---:B------:R-:W-:Y:S01]  /*0b70*/  FFMA R17, R48.reuse, R18, R63 ;  /* 0x0000001230117223 */ /* 0x040fe2000000003f */
[C---:B------:R-:W-:Y:S01]  /*0b80*/  FFMA R55, R48.reuse, R22, R55 ;  /* 0x0000001630377223 */ /* 0x040fe20000000037 */
[----:B------:R-:W-:Y:S01]  /*0b90*/  FFMA R35, R48, R26, R35 ;  /* 0x0000001a30237223 */ /* 0x000fe20000000023 */
[C---:B------:R-:W-:Y:S01]  /*0ba0*/  FFMA R21, R52.reuse, R14, R60 ;  /* 0x0000000e34157223 */ /* 0x040fe2000000003c */
[C---:B------:R-:W-:Y:S01]  /*0bb0*/  FFMA R34, R52.reuse, R18, R34 ;  /* 0x0000001234227223 */ /* 0x040fe20000000022 */
[C---:B------:R-:W-:Y:S01]  /*0bc0*/  FFMA R24, R52.reuse, R22, R24 ;  /* 0x0000001634187223 */ /* 0x040fe20000000018 */
[----:B------:R-:W-:Y:S01]  /*0bd0*/  FFMA R33, R52, R26, R33 ;  /* 0x0000001a34217223 */ /* 0x000fe20000000021 */
[----:B------:R-:W1:Y:S01]  /*0be0*/  LDS R44, [R0.X4+0x508] ;  /* 0x00050800002c7984 */ /* 0x000e620000004800 */
[----:B--2---:R-:W-:-:S03]  /*0bf0*/  FFMA R28, R37, R14, R28 ;  /* 0x0000000e251c7223 */ /* 0x004fc6000000001c */
[----:B------:R-:W2:Y:S01]  /*0c00*/  LDS R48, [R0.X4+0x540] ;  /* 0x0005400000307984 */ /* 0x000ea20000004800 */
[----:B------:R-:W-:-:S03]  /*0c10*/  FFMA R53, R37, R18, R53 ;  /* 0x0000001225357223 */ /* 0x000fc60000000035 */
[----:B------:R-:W2:Y:S01]  /*0c20*/  LDS R52, [R0.X4+0x578] ;  /* 0x0005780000347984 */ /* 0x000ea20000004800 */
[C---:B------:R-:W-:Y:S01]  /*0c30*/  FFMA R54, R37.reuse, R22, R54 ;  /* 0x0000001625367223 */ /* 0x040fe20000000036 */
[----:B------:R-:W-:Y:S02]  /*0c40*/  FFMA R13, R37, R26, R12 ;  /* 0x0000001a250d7223 */ /* 0x000fe4000000000c */
[----:B------:R-:W2:Y:S04]  /*0c50*/  LDS R20, [R0.X4+0x498] ;  /* 0x0004980000147984 */ /* 0x000ea80000004800 */
[----:B------:R-:W2:Y:S04]  /*0c60*/  LDS R25, [R0.X4+0x4d0] ;  /* 0x0004d00000197984 */ /* 0x000ea80000004800 */
[----:B------:R-:W2:Y:S04]  /*0c70*/  LDS R60, [R0.X4+0x5b0] ;  /* 0x0005b000003c7984 */ /* 0x000ea80000004800 */
[----:B------:R-:W2:Y:S01]  /*0c80*/  LDS R37, [R0.X4+0x5e8] ;  /* 0x0005e80000257984 */ /* 0x000ea20000004800 */
        /* <DEDUP_REMOVED lines=12> */
[C---:B0-----:R-:W-:Y:S01]  /*0d50*/  FFMA R14, R39.reuse, R14, R57 ;  /* 0x0000000e270e7223 */ /* 0x041fe20000000039 */
[C---:B------:R-:W-:Y:S01]  /*0d60*/  FFMA R12, R39.reuse, R18, R58 ;  /* 0x00000012270c7223 */ /* 0x040fe2000000003a */
[C---:B------:R-:W-:Y:S01]  /*0d70*/  FFMA R38, R39.reuse, R22, R38 ;  /* 0x0000001627267223 */ /* 0x040fe20000000026 */
[----:B------:R-:W-:Y:S01]  /*0d80*/  FFMA R39, R39, R26, R56 ;  /* 0x0000001a27277223 */ /* 0x000fe20000000038 */
[C---:B-1----:R-:W-:Y:S01]  /*0d90*/  FFMA R26, R44.reuse, R15, R32 ;  /* 0x0000000f2c1a7223 */ /* 0x042fe20000000020 */
[C---:B------:R-:W-:Y:S01]  /*0da0*/  FFMA R42, R44.reuse, R19, R42 ;  /* 0x000000132c2a7223 */ /* 0x040fe2000000002a */
[----:B------:R-:W-:Y:S01]  /*0db0*/  FFMA R43, R44, R23, R43 ;  /* 0x000000172c2b7223 */ /* 0x000fe2000000002b */
[C---:B--2---:R-:W-:Y:S01]  /*0dc0*/  FFMA R45, R48.reuse, R15, R45 ;  /* 0x0000000f302d7223 */ /* 0x044fe2000000002d */
[C---:B------:R-:W-:Y:S01]  /*0dd0*/  FFMA R46, R48.reuse, R19, R46 ;  /* 0x00000013302e7223 */ /* 0x040fe2000000002e */
[----:B------:R-:W-:Y:S01]  /*0de0*/  FFMA R47, R48, R23, R47 ;  /* 0x00000017302f7223 */ /* 0x000fe2000000002f */
[----:B------:R-:W-:Y:S01]  /*0df0*/  FFMA R44, R44, R27, R31 ;  /* 0x0000001b2c2c7223 */ /* 0x000fe2000000001f */
[C---:B------:R-:W-:Y:S01]  /*0e00*/  FFMA R49, R52.reuse, R15, R49 ;  /* 0x0000000f34317223 */ /* 0x040fe20000000031 */
        /* <DEDUP_REMOVED lines=9> */
[C---:B------:R-:W-:Y:S01]  /*0ea0*/  FFMA R24, R25.reuse, R23, R24 ;  /* 0x0000001719187223 */ /* 0x040fe20000000018 */
[----:B------:R-:W-:Y:S01]  /*0eb0*/  FFMA R20, R20, R27, R35 ;  /* 0x0000001b14147223 */ /* 0x000fe20000000023 */
[C---:B------:R-:W-:Y:S01]  /*0ec0*/  FFMA R63, R60.reuse, R15, R28 ;  /* 0x0000000f3c3f7223 */ /* 0x040fe2000000001c */
[----:B------:R-:W-:Y:S01]  /*0ed0*/  FFMA R25, R25, R27, R33 ;  /* 0x0000001b19197223 */ /* 0x000fe20000000021 */
[----:B------:R-:W-:Y:S01]  /*0ee0*/  LDS.128 R28, [R36+0xc50] ;  /* 0x000c5000241c7984 */ /* 0x000fe20000000c00 */
[C---:B------:R-:W-:Y:S01]  /*0ef0*/  FFMA R53, R60.reuse, R19, R53 ;  /* 0x000000133c357223 */ /* 0x040fe20000000035 */
[----:B------:R-:W-:-:S02]  /*0f00*/  FFMA R54, R60, R23, R54 ;  /* 0x000000173c367223 */ /* 0x000fc40000000036 */
[----:B------:R-:W0:Y:S01]  /*0f10*/  LDS R59, [R0.X4+0x738] ;  /* 0x00073800003b7984 */ /* 0x000e220000004800 */
[----:B------:R-:W-:Y:S01]  /*0f20*/  FFMA R60, R60, R27, R13 ;  /* 0x0000001b3c3c7223 */ /* 0x000fe2000000000d */
[C---:B------:R-:W-:Y:S01]  /*0f30*/  FFMA R66, R37.reuse, R15, R14 ;  /* 0x0000000f25427223 */ /* 0x040fe2000000000e */
[C---:B------:R-:W-:Y:S01]  /*0f40*/  FFMA R65, R37.reuse, R19, R12 ;  /* 0x0000001325417223 */ /* 0x040fe2000000000c */
[----:B------:R-:W1:Y:S01]  /*0f50*/  LDS R55, [R0.X4+0x620] ;  /* 0x0006200000377984 */ /* 0x000e620000004800 */
[C---:B------:R-:W-:Y:S01]  /*0f60*/  FFMA R23, R37.reuse, R23, R38 ;  /* 0x0000001725177223 */ /* 0x040fe20000000026 */
[----:B------:R-:W-:Y:S02]  /*0f70*/  FFMA R27, R37, R27, R39 ;  /* 0x0000001b251b7223 */ /* 0x000fe40000000027 */
[----:B------:R-:W2:Y:S04]  /*0f80*/  LDS.128 R32, [R36+0xd50] ;  /* 0x000d500024207984 */ /* 0x000ea80000000c00 */
[----:B------:R-:W3:Y:S04]  /*0f90*/  LDS R56, [R0.X4+0x658] ;  /* 0x0006580000387984 */ /* 0x000ee80000004800 */
[----:B------:R-:W4:Y:S04]  /*0fa0*/  LDS R61, [R0.X4+0x770] ;  /* 0x00077000003d7984 */ /* 0x000f280000004800 */
[----:B------:R-:W5:Y:S04]  /*0fb0*/  LDS.128 R12, [R36+0xe50] ;  /* 0x000e5000240c7984 */ /* 0x000f680000000c00 */
[----:B------:R-:W5:Y:S04]  /*0fc0*/  LDS.128 R36, [R36+0xf50] ;  /* 0x000f500024247984 */ /* 0x000f680000000c00 */
[----:B------:R-:W5:Y:S04]  /*0fd0*/  LDS R57, [R0.X4+0x690] ;  /* 0x0006900000397984 */ /* 0x000f680000004800 */
[----:B------:R-:W5:Y:S04]  /*0fe0*/  LDS R58, [R0.X4+0x6c8] ;  /* 0x0006c800003a7984 */ /* 0x000f680000004800 */
[----:B------:R-:W5:Y:S01]  /*0ff0*/  LDS R62, [R0.X4+0x700] ;  /* 0x00070000003e7984 */ /* 0x000f620000004800 */
[C---:B0-----:R-:W-:Y:S01]  /*1000*/  FFMA R19, R28.reuse, R59, R63 ;  /* 0x0000003b1c137223 */ /* 0x041fe2000000003f */
[----:B-1----:R-:W-:Y:S01]  /*1010*/  FFMA R64, R28, R55, R16 ;  /* 0x000000371c407223 */ /* 0x002fe20000000010 */
[----:B--2---:R-:W-:Y:S01]  /*1020*/  FFMA R63, R55, R32, R17 ;  /* 0x00000020373f7223 */ /* 0x004fe20000000011 */
[-C--:B---3--:R-:W-:Y:S01]  /*1030*/  FFMA R17, R32, R56.reuse, R22 ;  /* 0x0000003820117223 */ /* 0x088fe20000000016 */
[C---:B------:R-:W-:Y:S01]  /*1040*/  FFMA R21, R28.reuse, R56, R21 ;  /* 0x000000381c157223 */ /* 0x040fe20000000015 */
[----:B----4-:R-:W-:-:S02]  /*1050*/  FFMA R16, R28, R61, R66 ;  /* 0x0000003d1c107223 */ /* 0x010fc40000000042 */
[----:B------:R-:W0:Y:S01]  /*1060*/  LDS R66, [R0.X4+0x7e0] ;  /* 0x0007e00000427984 */ /* 0x000e220000004800 */
[C---:B-----5:R-:W-:Y:S01]  /*1070*/  FFMA R22, R55.reuse, R12, R18 ;  /* 0x0000000c37167223 */ /* 0x060fe20000000012 */
[-C--:B------:R-:W-:Y:S01]  /*1080*/  FFMA R18, R12, R56.reuse, R24 ;  /* 0x000000380c127223 */ /* 0x080fe20000000018 */
[----:B------:R-:W-:Y:S02]  /*1090*/  FFMA R67, R36, R56, R25 ;  /* 0x0000003824437223 */ /* 0x000fe40000000019 */
[----:B------:R-:W1:Y:S01]  /*10a0*/  LDS R56, [R0.X4+0x818] ;  /* 0x0008180000387984 */ /* 0x000e620000004800 */
[C---:B------:R-:W-:Y:S01]  /*10b0*/  FFMA R53, R32.reuse, R59, R53 ;  /* 0x0000003b20357223 */ /* 0x040fe20000000035 */
[-C--:B------:R-:W-:Y:S01]  /*10c0*/  FFMA R42, R32, R57.reuse, R42 ;  /* 0x00000039202a7223 */ /* 0x080fe2000000002a */
[-C--:B------:R-:W-:Y:S01]  /*10d0*/  FFMA R26, R28, R57.reuse, R26 ;  /* 0x000000391c1a7223 */ /* 0x080fe2000000001a */
[C---:B------:R-:W-:Y:S01]  /*10e0*/  FFMA R43, R12.reuse, R57, R43 ;  /* 0x000000390c2b7223 */ /* 0x040fe2000000002b */
[----:B------:R-:W-:Y:S01]  /*10f0*/  FFMA R54, R12, R59, R54 ;  /* 0x0000003b0c367223 */ /* 0x000fe20000000036 */
[-C--:B------:R-:W-:Y:S01]  /*1100*/  FFMA R46, R32, R58.reuse, R46 ;  /* 0x0000003a202e7223 */ /* 0x080fe2000000002e */
[C---:B------:R-:W-:Y:S01]  /*1110*/  FFMA R47, R12.reuse, R58, R47 ;  /* 0x0000003a0c2f7223 */ /* 0x040fe2000000002f */
[-C--:B------:R-:W-:Y:S01]  /*1120*/  FFMA R24, R12, R61.reuse, R23 ;  /* 0x0000003d0c187223 */ /* 0x080fe20000000017 */
[CC--:B------:R-:W-:Y:S01]  /*1130*/  FFMA R50, R32.reuse, R62.reuse, R50 ;  /* 0x0000003e20327223 */ /* 0x0c0fe20000000032 */
[----:B------:R-:W-:Y:S01]  /*1140*/  FFMA R32, R32, R61, R65 ;  /* 0x0000003d20207223 */ /* 0x000fe20000000041 */
[----:B------:R-:W-:Y:S01]  /*1150*/  FFMA R51, R12, R62, R51 ;  /* 0x0000003e0c337223 */ /* 0x000fe20000000033 */
[----:B------:R-:W2:Y:S01]  /*1160*/  LDS R65, [R0.X4+0x7a8] ;  /* 0x0007a80000417984 */ /* 0x000ea20000004800 */
[----:B------:R-:W-:Y:S01]  /*1170*/  FFMA R57, R36, R57, R44 ;  /* 0x0000003924397223 */ /* 0x000fe2000000002c */
[----:B------:R-:W-:-:S02]  /*1180*/  FFMA R68, R55, R36, R20 ;  /* 0x0000002437447223 */ /* 0x000fc40000000014 */
[----:B------:R-:W3:Y:S01]  /*1190*/  LDS R12, [R0.X4+0x888] ;  /* 0x00088800000c7984 */ /* 0x000ee20000004800 */
[C---:B------:R-:W-:Y:S01]  /*11a0*/  FFMA R45, R28.reuse, R58, R45 ;  /* 0x0000003a1c2d7223 */ /* 0x040fe2000000002d */
[-C--:B------:R-:W-:Y:S01]  /*11b0*/  FFMA R49, R28, R62.reuse, R49 ;  /* 0x0000003e1c317223 */ /* 0x080fe20000000031 */
[C---:B------:R-:W-:Y:S01]  /*11c0*/  FFMA R20, R36.reuse, R62, R52 ;  /* 0x0000003e24147223 */ /* 0x040fe20000000034 */
[----:B------:R-:W4:Y:S01]  /*11d0*/  LDS R28, [R0.X4+0x850] ;  /* 0x00085000001c7984 */ /* 0x000f220000004800 */
[----:B------:R-:W-:-:S03]  /*11e0*/  FFMA R44, R36, R61, R27 ;  /* 0x0000003d242c7223 */ /* 0x000fc6000000001b */
[----:B------:R-:W5:Y:S04]  /*11f0*/  LDS R23, [R0.X4+0x8c0] ;  /* 0x0008c00000177984 */ /* 0x000f680000004800 */
[----:B------:R-:W5:Y:S01]  /*1200*/  LDS R25, [R0.X4+0x8f8] ;  /* 0x0008f80000197984 */ /* 0x000f620000004800 */
[----:B0-----:R-:W-:Y:S01]  /*1210*/  FFMA R52, R66, R13, R18 ;  /* 0x0000000d42347223 */ /* 0x001fe20000000012 */
[C---:B-1----:R-:W-:Y:S01]  /*1220*/  FFMA R61, R56.reuse, R29, R26 ;  /* 0x0000001d383d7223 */ /* 0x042fe2000000001a */
[C---:B------:R-:W-:Y:S01]  /*1230*/  FFMA R42, R56.reuse, R33, R42 ;  /* 0x00000021382a7223 */ /* 0x040fe2000000002a */
[C---:B------:R-:W-:Y:S01]  /*1240*/  FFMA R43, R56.reuse, R13, R43 ;  /* 0x0000000d382b7223 */ /* 0x040fe2000000002b */
[----:B------:R-:W-:Y:S01]  /*1250*/  FFMA R18, R56, R37, R57 ;  /* 0x0000002538127223 */ /* 0x000fe20000000039 */
[C---:B------:R-:W-:Y:S01]  /*1260*/  FFMA R58, R36.reuse, R58, R48 ;  /* 0x0000003a243a7223 */ /* 0x040fe20000000030 */
[----:B------:R-:W0:Y:S01]  /*1270*/  LDS R56, [R0.X4+0x9a0] ;  /* 0x0009a00000387984 */ /* 0x000e220000004800 */
[----:B------:R-:W-:Y:S01]  /*1280*/  FFMA R59, R36, R59, R60 ;  /* 0x0000003b243b7223 */ /* 0x000fe2000000003c */
[C---:B------:R-:W-:Y:S01]  /*1290*/  FFMA R60, R66.reuse, R29, R21 ;  /* 0x0000001d423c7223 */ /* 0x040fe20000000015 */
[----:B------:R-:W-:Y:S01]  /*12a0*/  FFMA R21, R66, R33, R17 ;  /* 0x0000002142157223 */ /* 0x000fe20000000011 */
[----:B------:R-:W-:Y:S01]  /*12b0*/  LDS R36, [R0.X4+0x9d8] ;  /* 0x0009d80000247984 */ /* 0x000fe20000004800 */
[C---:B--2---:R-:W-:Y:S01]  /*12c0*/  FFMA R48, R65.reuse, R29, R64 ;  /* 0x0000001d41307223 */ /* 0x044fe20000000040 */
[----:B------:R-:W-:-:S02]  /*12d0*/  FFMA R55, R65, R13, R22 ;  /* 0x0000000d41377223 */ /* 0x000fc40000000016 */
[----:B------:R-:W-:Y:S01]  /*12e0*/  LDS R64, [R0.X4+0x968] ;  /* 0x0009680000407984 */ /* 0x000fe20000004800 */
[C---:B---3--:R-:W-:Y:S01]  /*12f0*/  FFMA R49, R12.reuse, R29, R49 ;  /* 0x0000001d0c317223 */ /* 0x048fe20000000031 */
[C---:B------:R-:W-:Y:S01]  /*1300*/  FFMA R50, R12.reuse, R33, R50 ;  /* 0x000000210c327223 */ /* 0x040fe20000000032 */
[C---:B------:R-:W-:Y:S01]  /*1310*/  FFMA R51, R12.reuse, R13, R51 ;  /* 0x0000000d0c337223 */ /* 0x040fe20000000033 */
[----:B------:R-:W-:Y:S01]  /*1320*/  FFMA R27, R12, R37, R20 ;  /* 0x000000250c1b7223 */ /* 0x000fe20000000014 */
[----:B------:R-:W1:Y:S01]  /*1330*/  LDS R22, [R0.X4+0x930] ;  /* 0x0009300000167984 */ /* 0x000e620000004800 */
[C---:B----4-:R-:W-:Y:S01]  /*1340*/  FFMA R45, R28.reuse, R29, R45 ;  /* 0x0000001d1c2d7223 */ /* 0x050fe2000000002d */
[C---:B------:R-:W-:Y:S02]  /*1350*/  FFMA R46, R28.reuse, R33, R46 ;  /* 0x000000211c2e7223 */ /* 0x040fe4000000002e */
[----:B------:R-:W2:Y:S01]  /*1360*/  LDS R26, [R0.X4+0xa10] ;  /* 0x000a1000001a7984 */ /* 0x000ea20000004800 */
[C---:B------:R-:W-:Y:S01]  /*1370*/  FFMA R47, R28.reuse, R13, R47 ;  /* 0x0000000d1c2f7223 */ /* 0x040fe2000000002f */
[----:B------:R-:W-:-:S02]  /*1380*/  FFMA R17, R28, R37, R58 ;  /* 0x000000251c117223 */ /* 0x000fc4000000003a */
[----:B------:R-:W3:Y:S01]  /*1390*/  LDS R12, [R0.X4+0xa48] ;  /* 0x000a4800000c7984 */ /* 0x000ee20000004800 */
[----:B------:R-:W-:Y:S01]  /*13a0*/  FFMA R63, R65, R33, R63 ;  /* 0x00000021413f7223 */ /* 0x000fe2000000003f */
[C---:B-----5:R-:W-:Y:S02]  /*13b0*/  FFMA R28, R23.reuse, R29, R19 ;  /* 0x0000001d171c7223 */ /* 0x060fe40000000013 */
[----:B------:R-:W4:Y:S01]  /*13c0*/  LDS R20, [R0.X4+0xa80] ;  /* 0x000a800000147984 */ /* 0x000f220000004800 */
[C---:B------:R-:W-:Y:S01]  /*13d0*/  FFMA R53, R23.reuse, R33, R53 ;  /* 0x0000002117357223 */ /* 0x040fe20000000035 */
[----:B------:R-:W-:Y:S01]  /*13e0*/  FFMA R54, R23, R13, R54 ;  /* 0x0000000d17367223 */ /* 0x000fe20000000036 */
[C---:B------:R-:W-:Y:S01]  /*13f0*/  FFMA R57, R25.reuse, R29, R16 ;  /* 0x0000001d19397223 */ /* 0x040fe20000000010 */
[C---:B------:R-:W-:Y:S01]  /*1400*/  FFMA R58, R25.reuse, R33, R32 ;  /* 0x00000021193a7223 */ /* 0x040fe20000000020 */
[----:B------:R-:W-:Y:S01]  /*1410*/  FFMA R24, R25, R13, R24 ;  /* 0x0000000d19187223 */ /* 0x000fe20000000018 */
[-C--:B------:R-:W-:Y:S01]  /*1420*/  FFMA R65, R65, R37.reuse, R68 ;  /* 0x0000002541417223 */ /* 0x080fe20000000044 */
[-C--:B------:R-:W-:Y:S01]  /*1430*/  FFMA R62, R66, R37.reuse, R67 ;  /* 0x00000025423e7223 */ /* 0x080fe20000000043 */
[-C--:B------:R-:W-:Y:S01]  /*1440*/  FFMA R23, R23, R37.reuse, R59 ;  /* 0x0000002517177223 */ /* 0x080fe2000000003b */
[----:B------:R-:W-:Y:S01]  /*1450*/  FFMA R25, R25, R37, R44 ;  /* 0x0000002519197223 */ /* 0x000fe2000000002c */
[----:B------:R-:W5:Y:S01]  /*1460*/  LDS R59, [R0.X4+0xab8] ;  /* 0x000ab800003b7984 */ /* 0x000f620000004800 */
[C---:B0-----:R-:W-:Y:S01]  /*1470*/  FFMA R32, R56.reuse, R30, R61 ;  /* 0x0000001e38207223 */ /* 0x041fe2000000003d */
[C---:B------:R-:W-:Y:S01]  /*1480*/  FFMA R42, R56.reuse, R34, R42 ;  /* 0x00000022382a7223 */ /* 0x040fe2000000002a */
[C---:B------:R-:W-:Y:S01]  /*1490*/  FFMA R43, R56.reuse, R14, R43 ;  /* 0x0000000e382b7223 */ /* 0x040fe2000000002b */
[----:B------:R-:W-:Y:S01]  /*14a0*/  FFMA R18, R56, R38, R18 ;  /* 0x0000002638127223 */ /* 0x000fe20000000012 */
[----:B------:R-:W0:Y:S04]  /*14b0*/  LDS R33, [R0.X4+0xaf0] ;  /* 0x000af00000217984 */ /* 0x000e280000004800 */
[----:B------:R-:W0:Y:S04]  /*14c0*/  LDS R44, [R0.X4+0xb28] ;  /* 0x000b2800002c7984 */ /* 0x000e280000004800 */
[----:B------:R-:W0:Y:S04]  /*14d0*/  LDS R29, [R0.X4+0xb98] ;  /* 0x000b9800001d7984 */ /* 0x000e280000004800 */
[----:B------:R-:W0:Y:S04]  /*14e0*/  LDS R37, [R0.X4+0xbd0] ;  /* 0x000bd00000257984 */ /* 0x000e280000004800 */
[----:B------:R-:W0:Y:S04]  /*14f0*/  LDS R56, [R0.X4+0xc08] ;  /* 0x000c080000387984 */ /* 0x000e280000004800 */
[----:B------:R-:W0:Y:S01]  /*1500*/  LDS R16, [R0.X4+0xb60] ;  /* 0x000b600000107984 */ /* 0x000e220000004800 */
[----:B------:R-:W-:-:S02]  /*1510*/  IADD3 R40, P0, R40, 0x1880, RZ ;  /* 0x0000188028287810 */ /* 0x000fc40007f1e0ff */
[----:B------:R-:W-:Y:S02]  /*1520*/  IADD3 R11, R11, 0x1, RZ ;  /* 0x000000010b0b7810 */ /* 0x000fe40007ffe0ff */
[----:B------:R-:W-:Y:S02]  /*1530*/  IADD3.X R41, RZ, R41, RZ, P0, !PT ;  /* 0x00000029ff297210 */ /* 0x000fe400007fe4ff */
[----:B------:R-:W-:Y:S01]  /*1540*/  ISETP.NE.AND P0, PT, R11, 0x18, PT ;  /* 0x000000180b00780c */ /* 0x000fe20003f05270 */
[-C--:B-1----:R-:W-:Y:S01]  /*1550*/  FFMA R55, R22, R14.reuse, R55 ;  /* 0x0000000e16377223 */ /* 0x082fe20000000037 */
[-C--:B------:R-:W-:Y:S01]  /*1560*/  FFMA R52, R64, R14.reuse, R52 ;  /* 0x0000000e40347223 */ /* 0x080fe20000000034 */
[-C--:B------:R-:W-:Y:S01]  /*1570*/  FFMA R47, R36, R14.reuse, R47 ;  /* 0x0000000e242f7223 */ /* 0x080fe2000000002f */
[-C--:B--2---:R-:W-:Y:S01]  /*1580*/  FFMA R51, R26, R14.reuse, R51 ;  /* 0x0000000e1a337223 */ /* 0x084fe20000000033 */
[----:B---3--:R-:W-:Y:S01]  /*1590*/  FFMA R54, R12, R14, R54 ;  /* 0x0000000e0c367223 */ /* 0x008fe20000000036 */
[C---:B------:R-:W-:Y:S01]  /*15a0*/  FFMA R48, R22.reuse, R30, R48 ;  /* 0x0000001e16307223 */ /* 0x040fe20000000030 */
[----:B------:R-:W-:Y:S01]  /*15b0*/  FFMA R63, R22, R34, R63 ;  /* 0x00000022163f7223 */ /* 0x000fe2000000003f */
[C---:B------:R-:W-:Y:S01]  /*15c0*/  FFMA R60, R64.reuse, R30, R60 ;  /* 0x0000001e403c7223 */ /* 0x040fe2000000003c */
[----:B------:R-:W-:Y:S01]  /*15d0*/  FFMA R21, R64, R34, R21 ;  /* 0x0000002240157223 */ /* 0x000fe20000000015 */
[C---:B------:R-:W-:Y:S01]  /*15e0*/  FFMA R49, R26.reuse, R30, R49 ;  /* 0x0000001e1a317223 */ /* 0x040fe20000000031 */
[----:B------:R-:W-:Y:S01]  /*15f0*/  FFMA R50, R26, R34, R50 ;  /* 0x000000221a327223 */ /* 0x000fe20000000032 */
[C---:B------:R-:W-:Y:S01]  /*1600*/  FFMA R28, R12.reuse, R30, R28 ;  /* 0x0000001e0c1c7223 */ /* 0x040fe2000000001c */
[----:B------:R-:W-:Y:S01]  /*1610*/  FFMA R53, R12, R34, R53 ;  /* 0x000000220c357223 */ /* 0x000fe20000000035 */
[C---:B----4-:R-:W-:Y:S01]  /*1620*/  FFMA R57, R20.reuse, R30, R57 ;  /* 0x0000001e14397223 */ /* 0x050fe20000000039 */
[C---:B------:R-:W-:Y:S01]  /*1630*/  FFMA R58, R20.reuse, R34, R58 ;  /* 0x00000022143a7223 */ /* 0x040fe2000000003a */
[----:B------:R-:W-:Y:S01]  /*1640*/  FFMA R14, R20, R14, R24 ;  /* 0x0000000e140e7223 */ /* 0x000fe20000000018 */
[-C--:B------:R-:W-:Y:S01]  /*1650*/  FFMA R22, R22, R38.reuse, R65 ;  /* 0x0000002616167223 */ /* 0x080fe20000000041 */
[----:B------:R-:W-:Y:S01]  /*1660*/  FFMA R19, R64, R38, R62 ;  /* 0x0000002640137223 */ /* 0x000fe2000000003e */
[C---:B------:R-:W-:Y:S01]  /*1670*/  FFMA R45, R36.reuse, R30, R45 ;  /* 0x0000001e242d7223 */ /* 0x040fe2000000002d */
[C---:B------:R-:W-:Y:S01]  /*1680*/  FFMA R46, R36.reuse, R34, R46 ;  /* 0x00000022242e7223 */ /* 0x040fe2000000002e */
[-C--:B------:R-:W-:Y:S01]  /*1690*/  FFMA R17, R36, R38.reuse, R17 ;  /* 0x0000002624117223 */ /* 0x080fe20000000011 */
[-C--:B------:R-:W-:Y:S01]  /*16a0*/  FFMA R13, R26, R38.reuse, R27 ;  /* 0x000000261a0d7223 */ /* 0x080fe2000000001b */
[-C--:B------:R-:W-:Y:S01]  /*16b0*/  FFMA R12, R12, R38.reuse, R23 ;  /* 0x000000260c0c7223 */ /* 0x080fe20000000017 */
[----:B------:R-:W-:Y:S01]  /*16c0*/  FFMA R25, R20, R38, R25 ;  /* 0x0000002614197223 */ /* 0x000fe20000000019 */
[----:B------:R-:W-:-:S02]  /*16d0*/  IADD3 R10, P3, R10, 0x20, RZ ;  /* 0x000000200a0a7810 */ /* 0x000fc40007f7e0ff */
[----:B------:R-:W-:Y:S02]  /*16e0*/  IADD3 R5, P4, R5, 0x20, RZ ;  /* 0x0000002005057810 */ /* 0x000fe40007f9e0ff */
[----:B------:R-:W-:Y:S01]  /*16f0*/  IADD3 R7, P5, R7, 0x20, RZ ;  /* 0x0000002007077810 */ /* 0x000fe20007fbe0ff */
[C---:B-----5:R-:W-:Y:S01]  /*1700*/  FFMA R48, R59.reuse, R31, R48 ;  /* 0x0000001f3b307223 */ /* 0x060fe20000000030 */
[C---:B------:R-:W-:Y:S01]  /*1710*/  FFMA R63, R59.reuse, R35, R63 ;  /* 0x000000233b3f7223 */ /* 0x040fe2000000003f */
[----:B------:R-:W-:Y:S01]  /*1720*/  FFMA R55, R59, R15, R55 ;  /* 0x0000000f3b377223 */ /* 0x000fe20000000037 */
[C---:B0-----:R-:W-:Y:S01]  /*1730*/  FFMA R60, R33.reuse, R31, R60 ;  /* 0x0000001f213c7223 */ /* 0x041fe2000000003c */
[C---:B------:R-:W-:Y:S01]  /*1740*/  FFMA R34, R33.reuse, R35, R21 ;  /* 0x0000002321227223 */ /* 0x040fe20000000015 */
[----:B------:R-:W-:Y:S01]  /*1750*/  FFMA R52, R33, R15, R52 ;  /* 0x0000000f21347223 */ /* 0x000fe20000000034 */
[C---:B------:R-:W-:Y:S01]  /*1760*/  FFMA R32, R44.reuse, R31, R32 ;  /* 0x0000001f2c207223 */ /* 0x040fe20000000020 */
        /* <DEDUP_REMOVED lines=11> */
[-C--:B------:R-:W-:Y:S01]  /*1820*/  FFMA R59, R59, R39.reuse, R22 ;  /* 0x000000273b3b7223 */ /* 0x080fe20000000016 */
[-C--:B------:R-:W-:Y:S01]  /*1830*/  FFMA R33, R33, R39.reuse, R19 ;  /* 0x0000002721217223 */ /* 0x080fe20000000013 */
[----:B------:R-:W-:Y:S01]  /*1840*/  FFMA R44, R44, R39, R18 ;  /* 0x000000272c2c7223 */ /* 0x000fe20000000012 */
[C---:B------:R-:W-:Y:S01]  /*1850*/  FFMA R45, R16.reuse, R31, R45 ;  /* 0x0000001f102d7223 */ /* 0x040fe2000000002d */
[C---:B------:R-:W-:Y:S01]  /*1860*/  FFMA R46, R16.reuse, R35, R46 ;  /* 0x00000023102e7223 */ /* 0x040fe2000000002e */
[C---:B------:R-:W-:Y:S01]  /*1870*/  FFMA R47, R16.reuse, R15, R47 ;  /* 0x0000000f102f7223 */ /* 0x040fe2000000002f */
[-C--:B------:R-:W-:Y:S01]  /*1880*/  FFMA R30, R16, R39.reuse, R17 ;  /* 0x00000027101e7223 */ /* 0x080fe20000000011 */
[-C--:B------:R-:W-:Y:S01]  /*1890*/  FFMA R29, R29, R39.reuse, R13 ;  /* 0x000000271d1d7223 */ /* 0x080fe2000000000d */
[-C--:B------:R-:W-:Y:S01]  /*18a0*/  FFMA R37, R37, R39.reuse, R12 ;  /* 0x0000002725257223 */ /* 0x080fe2000000000c */
[----:B------:R-:W-:Y:S01]  /*18b0*/  FFMA R56, R56, R39, R25 ;  /* 0x0000002738387223 */ /* 0x000fe20000000019 */
[----:B------:R-:W-:-:S02]  /*18c0*/  IADD3.X R9, RZ, R9, RZ, P3, !PT ;  /* 0x00000009ff097210 */ /* 0x000fc40001ffe4ff */
[----:B------:R-:W-:Y:S02]  /*18d0*/  IADD3.X R6, RZ, R6, RZ, P4, !PT ;  /* 0x00000006ff067210 */ /* 0x000fe400027fe4ff */
[----:B------:R-:W-:Y:S01]  /*18e0*/  IADD3.X R8, RZ, R8, RZ, P5, !PT ;  /* 0x00000008ff087210 */ /* 0x000fe20002ffe4ff */
[----:B------:R-:W-:Y:S01]  /*18f0*/  @!P0 CALL.REL.NOINC `(.L_x_31) ;  /* 0x0000001000008944 */ /* 0x000fe20003c00000 */
[----:B------:R-:W-:Y:S05]  /*1900*/  BRA `(.L_x_32) ;  /* 0xffffea9000007947 */ /* 0x000fea000383ffff */
.L_x_31:
[----:B------:R-:W-:Y:S01]  /*1910*/  LEA R6, R3, R2, 0x5 ;  /* 0x0000000203067211 */ /* 0x000fe200078e28ff */
[----:B------:R-:W-:Y:S01]  /*1920*/  ULDC.64 UR4, c[0x0][0x118] ;  /* 0x0000460000047ab9 */ /* 0x000fe20000000a00 */
[----:B------:R-:W-:-:S05]  /*1930*/  MOV R9, 0x4 ;  /* 0x0000000400097802 */ /* 0x000fca0000000f00 */
[----:B------:R-:W-:-:S05]  /*1940*/  IMAD.WIDE R6, R6, R9, c[0x0][0x178] ;  /* 0x00005e0006067625 */ /* 0x000fca00078e0209 */
[----:B------:R-:W2:Y:S04]  /*1950*/  LDG.E.CONSTANT R5, [R6.64] ;  /* 0x0000000406057981 */ /* 0x000ea8000c1e9900 */
[----:B------:R-:W3:Y:S04]  /*1960*/  LDG.E.CONSTANT R11, [R6.64+0x20] ;  /* 0x00002004060b7981 */ /* 0x000ee8000c1e9900 */
[----:B------:R-:W4:Y:S04]  /*1970*/  LDG.E.CONSTANT R8, [R6.64+0x40] ;  /* 0x0000400406087981 */ /* 0x000f28000c1e9900 */
[----:B------:R4:W5:Y:S01]  /*1980*/  LDG.E.CONSTANT R10, [R6.64+0x60] ;  /* 0x00006004060a7981 */ /* 0x000962000c1e9900 */
[----:B------:R-:W-:-:S04]  /*1990*/  IMAD R0, R2, 0xc4, R0 ;  /* 0x000000c402007824 */ /* 0x000fc800078e0200 */
[----:B------:R-:W-:-:S04]  /*19a0*/  IMAD R3, R3, 0x1880, R0 ;  /* 0x0000188003037824 */ /* 0x000fc800078e0200 */
[----:B------:R-:W-:-:S04]  /*19b0*/  IMAD R3, R4, 0x62, R3 ;  /* 0x0000006204037824 */ /* 0x000fc800078e0203 */
[----:B------:R-:W-:Y:S01]  /*19c0*/  IMAD.WIDE R2, R3, R9, c[0x0][0x160] ;  /* 0x0000580003027625 */ /* 0x000fe200078e0209 */
[--C-:B--2---:R-:W-:Y:S01]  /*19d0*/  FADD R9, R48, R5.reuse ;  /* 0x0000000530097221 */ /* 0x104fe20000000000 */
[--C-:B------:R-:W-:Y:S01]  /*19e0*/  FADD R13, R60, R5.reuse ;  /* 0x000000053c0d7221 */ /* 0x100fe20000000000 */
[--C-:B------:R-:W-:Y:S01]  /*19f0*/  FADD R15, R32, R5.reuse ;  /* 0x00000005200f7221 */ /* 0x100fe20000000000 */
[--C-:B------:R-:W-:Y:S01]  /*1a00*/  FADD R45, R45, R5.reuse ;  /* 0x000000052d2d7221 */ /* 0x100fe20000000000 */
[--C-:B------:R-:W-:Y:S01]  /*1a10*/  FADD R49, R49, R5.reuse ;  /* 0x0000000531317221 */ /* 0x100fe20000000000 */
[--C-:B------:R-:W-:Y:S01]  /*1a20*/  FADD R21, R28, R5.reuse ;  /* 0x000000051c157221 */ /* 0x100fe20000000000 */
[----:B------:R-:W-:Y:S01]  /*1a30*/  FADD R57, R57, R5 ;  /* 0x0000000539397221 */ /* 0x000fe20000000000 */
[----:B------:R0:W-:Y:S01]  /*1a40*/  STG.E [R2.64], R9 ;  /* 0x0000000902007986 */ /* 0x0001e2000c101904 */
[--C-:B---3--:R-:W-:Y:S01]  /*1a50*/  FADD R5, R34, R11.reuse ;  /* 0x0000000b22057221 */ /* 0x108fe20000000000 */
[--C-:B----4-:R-:W-:Y:S01]  /*1a60*/  FADD R7, R52, R8.reuse ;  /* 0x0000000834077221 */ /* 0x110fe20000000000 */
[--C-:B------:R-:W-:Y:S01]  /*1a70*/  FADD R63, R63, R11.reuse ;  /* 0x0000000b3f3f7221 */ /* 0x100fe20000000000 */
[----:B------:R1:W-:Y:S01]  /*1a80*/  STG.E [R2.64+0x38], R13 ;  /* 0x0000380d02007986 */ /* 0x0003e2000c101904 */
[--C-:B------:R-:W-:Y:S01]  /*1a90*/  FADD R17, R42, R11.reuse ;  /* 0x0000000b2a117221 */ /* 0x100fe20000000000 */
[--C-:B------:R-:W-:Y:S01]  /*1aa0*/  FADD R19, R46, R11.reuse ;  /* 0x0000000b2e137221 */ /* 0x100fe20000000000 */
[--C-:B------:R-:W-:Y:S01]  /*1ab0*/  FADD R53, R53, R11.reuse ;  /* 0x0000000b35357221 */ /* 0x100fe20000000000 */
[----:B------:R2:W-:Y:S01]  /*1ac0*/  STG.E [R2.64+0x70], R15 ;  /* 0x0000700f02007986 */ /* 0x0005e2000c101904 */
[--C-:B------:R-:W-:Y:S01]  /*1ad0*/  FADD R55, R55, R8.reuse ;  /* 0x0000000837377221 */ /* 0x100fe20000000000 */
[--C-:B------:R-:W-:Y:S01]  /*1ae0*/  FADD R43, R43, R8.reuse ;  /* 0x000000082b2b7221 */ /* 0x100fe20000000000 */
[--C-:B------:R-:W-:Y:S01]  /*1af0*/  FADD R47, R47, R8.reuse ;  /* 0x000000082f2f7221 */ /* 0x100fe20000000000 */
[--C-:B0-----:R-:W-:Y:S01]  /*1b00*/  FADD R9, R50, R11.reuse ;  /* 0x0000000b32097221 */ /* 0x101fe20000000000 */
[----:B------:R0:W-:Y:S01]  /*1b10*/  STG.E [R2.64+0x18b8], R5 ;  /* 0x0018b80502007986 */ /* 0x0001e2000c101904 */
[----:B------:R-:W-:Y:S01]  /*1b20*/  FADD R51, R51, R8 ;  /* 0x0000000833337221 */ /* 0x000fe20000000000 */
[----:B-----5:R-:W-:Y:S01]  /*1b30*/  FADD R59, R59, R10 ;  /* 0x0000000a3b3b7221 */ /* 0x020fe20000000000 */
[----:B-1----:R-:W-:Y:S01]  /*1b40*/  FADD R13, R58, R11 ;  /* 0x0000000b3a0d7221 */ /* 0x002fe20000000000 */
[----:B------:R1:W-:Y:S01]  /*1b50*/  STG.E [R2.64+0x1960], R9 ;  /* 0x0019600902007986 */ /* 0x0003e2000c101904 */
[----:B------:R-:W-:Y:S01]  /*1b60*/  FADD R11, R54, R8 ;  /* 0x00000008360b7221 */ /* 0x000fe20000000000 */
[----:B------:R-:W-:Y:S01]  /*1b70*/  FADD R33, R33, R10 ;  /* 0x0000000a21217221 */ /* 0x000fe20000000000 */
[----:B--2---:R-:W-:Y:S01]  /*1b80*/  FADD R15, R38, R8 ;  /* 0x00000008260f7221 */ /* 0x004fe20000000000 */
[----:B------:R2:W-:Y:S01]  /*1b90*/  STG.E [R2.64+0x3138], R7 ;  /* 0x0031380702007986 */ /* 0x0005e2000c101904 */
[--C-:B------:R-:W-:Y:S01]  /*1ba0*/  FADD R29, R29, R10.reuse ;  /* 0x0000000a1d1d7221 */ /* 0x100fe20000000000 */
[--C-:B------:R-:W-:Y:S01]  /*1bb0*/  FADD R37, R37, R10.reuse ;  /* 0x0000000a25257221 */ /* 0x100fe20000000000 */
[--C-:B0-----:R-:W-:Y:S01]  /*1bc0*/  FADD R5, R44, R10.reuse ;  /* 0x0000000a2c057221 */ /* 0x101fe20000000000 */
[----:B------:R-:W-:Y:S01]  /*1bd0*/  STG.E [R2.64+0xa8], R45 ;  /* 0x0000a82d02007986 */ /* 0x000fe2000c101904 */
[----:B-1----:R-:W-:-:S03]  /*1be0*/  FADD R9, R30, R10 ;  /* 0x0000000a1e097221 */ /* 0x002fc60000000000 */
[----:B------:R-:W-:Y:S01]  /*1bf0*/  STG.E [R2.64+0xe0], R49 ;  /* 0x0000e03102007986 */ /* 0x000fe2000c101904 */
[----:B--2---:R-:W-:-:S03]  /*1c00*/  FADD R7, R56, R10 ;  /* 0x0000000a38077221 */ /* 0x004fc60000000000 */
        /* <DEDUP_REMOVED lines=21> */
.L_x_33:
        /* <DEDUP_REMOVED lines=10> */
.L_x_241:


//--------------------- .text.tvmgen_default_fused_nn_conv2d_add_clip_kernel --------------------------
	.section	.text.tvmgen_default_fused_nn_conv2d_add_clip_kernel,"ax",@progbits
	.sectionflags	@"SHF_BARRIERS=1"
	.sectioninfo	@"SHI_REGISTERS=56"
	.align	128
        .global         tvmgen_default_fused_nn_conv2d_add_clip_kernel
        .type           tvmgen_default_fused_nn_conv2d_add_clip_kernel,@function
        .size           tvmgen_default_fused_nn_conv2d_add_clip_kernel,(.L_x_242 - tvmgen_default_fused_nn_conv2d_add_clip_kernel)
        .other          tvmgen_default_fused_nn_conv2d_add_clip_kernel,@"STO_CUDA_ENTRY STV_DEFAULT"
tvmgen_default_fused_nn_conv2d_add_clip_kernel:
.text.tvmgen_default_fused_nn_conv2d_add_clip_kernel:
[----:B------:R-:W-:Y:S02]  /*0000*/  MOV R1, c[0x0][0x28] ;  /* 0x00000a0000017a02 */ /* 0x000fe40000000f00 */
[----:B------:R-:W0:Y:S01]  /*0010*/  S2R R0, SR_TID.X ;  /* 0x0000000000007919 */ /* 0x000e220000002100 */
[----:B------:R-:W-:Y:S01]  /*0020*/  MOV R37, RZ ;  /* 0x000000ff00257202 */ /* 0x000fe20000000f00 */
[----:B------:R-:W-:Y:S01]  /*0030*/  CS2R R20, SRZ ;  /* 0x0000000000147805 */ /* 0x000fe2000001ff00 */
[----:B------:R-:W-:Y:S01]  /*0040*/  MOV R45, RZ ;  /* 0x000000ff002d7202 */ /* 0x000fe20000000f00 */
[----:B------:R-:W1:Y:S01]  /*0050*/  S2R R10, SR_TID.Z ;  /* 0x00000000000a7919 */ /* 0x000e620000002300 */
[----:B------:R-:W-:Y:S02]  /*0060*/  MOV R17, RZ ;  /* 0x000000ff00117202 */ /* 0x000fe40000000f00 */
[----:B------:R-:W-:Y:S01]  /*0070*/  MOV R27, RZ ;  /* 0x000000ff001b7202 */ /* 0x000fe20000000f00 */
[----:B------:R-:W2:Y:S01]  /*0080*/  S2R R12, SR_CTAID.X ;  /* 0x00000000000c7919 */ /* 0x000ea20000002500 */
[----:B------:R-:W-:Y:S02]  /*0090*/  MOV R29, RZ ;  /* 0x000000ff001d7202 */ /* 0x000fe40000000f00 */
[----:B------:R-:W-:Y:S01]  /*00a0*/  MOV R43, RZ ;  /* 0x000000ff002b7202 */ /* 0x000fe20000000f00 */
[----:B------:R-:W3:Y:S01]  /*00b0*/  S2R R13, SR_CTAID.Y ;  /* 0x00000000000d7919 */ /* 0x000ee20000002600 */
[----:B------:R-:W-:-:S02]  /*00c0*/  MOV R33, RZ ;  /* 0x000000ff00217202 */ /* 0x000fc40000000f00 */
[----:B------:R-:W-:Y:S02]  /*00d0*/  MOV R39, RZ ;  /* 0x000000ff00277202 */ /* 0x000fe40000000f00 */
[----:B------:R-:W-:Y:S02]  /*00e0*/  MOV R19, RZ ;  /* 0x000000ff00137202 */ /* 0x000fe40000000f00 */
[----:B------:R-:W-:Y:S02]  /*00f0*/  MOV R35, RZ ;  /* 0x000000ff00237202 */ /* 0x000fe40000000f00 */
[----:B------:R-:W-:Y:S02]  /*0100*/  MOV R41, RZ ;  /* 0x000000ff00297202 */ /* 0x000fe40000000f00 */
[----:B------:R-:W-:Y:S01]  /*0110*/  MOV R23, RZ ;  /* 0x000000ff00177202 */ /* 0x000fe20000000f00 */
[C---:B0-----:R-:W-:Y:S01]  /*0120*/  IMAD.HI R2, R0.reuse, 0x55555556, RZ ;  /* 0x5555555600027827 */ /* 0x041fe200078e02ff */
[----:B------:R-:W-:-:S02]  /*0130*/  LEA R3, R0, R0, 0x1 ;  /* 0x0000000000037211 */ /* 0x000fc400078e08ff */
[----:B------:R-:W-:Y:S01]  /*0140*/  MOV R47, RZ ;  /* 0x000000ff002f7202 */ /* 0x000fe20000000f00 */
[----:B------:R-:W-:Y:S01]  /*0150*/  IMAD.HI R4, R0, 0x2aaaaaab, RZ ;  /* 0x2aaaaaab00047827 */ /* 0x000fe200078e02ff */
[----:B------:R-:W-:Y:S02]  /*0160*/  LEA.HI R7, R2, R2, RZ, 0x1 ;  /* 0x0000000202077211 */ /* 0x000fe400078f08ff */
[----:B------:R-:W-:Y:S01]  /*0170*/  ISETP.GT.AND P0, PT, R3, 0x25, PT ;  /* 0x000000250300780c */ /* 0x000fe20003f04270 */
[C---:B-1----:R-:W-:Y:S01]  /*0180*/  IMAD R2, R10.reuse, 0x26, R3 ;  /* 0x000000260a027824 */ /* 0x042fe200078e0203 */
[----:B------:R-:W-:Y:S01]  /*0190*/  LEA R6, R10, R7, 0x2 ;  /* 0x000000070a067211 */ /* 0x000fe200078e10ff */
[----:B------:R-:W-:Y:S01]  /*01a0*/  IMAD R11, R7, -0x3, R0 ;  /* 0xfffffffd070b7824 */ /* 0x000fe200078e0200 */
[----:B------:R-:W-:Y:S02]  /*01b0*/  SHF.R.S32.HI R5, RZ, 0x1, R4 ;  /* 0x00000001ff057819 */ /* 0x000fe40000011404 */
[----:B------:R-:W-:Y:S01]  /*01c0*/  IADD3 R7, R2, 0x1, RZ ;  /* 0x0000000102077810 */ /* 0x000fe20007ffe0ff */
[----:B------:R-:W-:Y:S01]  /*01d0*/  IMAD R11, R6, 0x9, R11 ;  /* 0x00000009060b7824 */ /* 0x000fe200078e020b */
[----:B------:R-:W-:-:S02]  /*01e0*/  IADD3 R49, R2, 0x2, RZ ;  /* 0x0000000202317810 */ /* 0x000fc40007ffe0ff */
[C---:B------:R-:W-:Y:S01]  /*01f0*/  ISETP.GT.OR P0, PT, R2.reuse, 0x128, P0 ;  /* 0x000001280200780c */ /* 0x040fe20000704670 */
[----:B------:R-:W-:Y:S01]  /*0200*/  IMAD.HI R2, R2, 0x3e0f83e1, RZ ;  /* 0x3e0f83e102027827 */ /* 0x000fe200078e02ff */
[----:B------:R-:W-:Y:S02]  /*0210*/  LEA.HI R5, R4, R5, RZ, 0x1 ;  /* 0x0000000504057211 */ /* 0x000fe400078f08ff */
[----:B------:R-:W-:Y:S01]  /*0220*/  MOV R25, RZ ;  /* 0x000000ff00197202 */ /* 0x000fe20000000f00 */
[----:B------:R-:W-:Y:S01]  /*0230*/  IMAD.HI R16, R7, 0x3e0f83e1, RZ ;  /* 0x3e0f83e107107827 */ /* 0x000fe200078e02ff */
[----:B------:R-:W-:Y:S02]  /*0240*/  SHF.R.U32.HI R3, RZ, 0x1f, R2 ;  /* 0x0000001fff037819 */ /* 0x000fe40000011602 */
[----:B------:R-:W-:Y:S01]  /*0250*/  IADD3 R5, R5, R10, RZ ;  /* 0x0000000a05057210 */ /* 0x000fe20007ffe0ff */
[----:B------:R-:W-:Y:S01]  /*0260*/  IMAD.HI R18, R49, 0x3e0f83e1, RZ ;  /* 0x3e0f83e131127827 */ /* 0x000fe200078e02ff */
[----:B------:R-:W-:-:S02]  /*0270*/  LEA.HI.SX32 R14, R2, R3, 0x1d ;  /* 0x00000003020e7211 */ /* 0x000fc400078feaff */
[----:B--2---:R-:W-:Y:S02]  /*0280*/  SHF.L.U32 R2, R12, 0x5, RZ ;  /* 0x000000050c027819 */ /* 0x004fe400000006ff */
[----:B------:R-:W-:Y:S02]  /*0290*/  SHF.R.U32.HI R9, RZ, 0x1f, R16 ;  /* 0x0000001fff097819 */ /* 0x000fe40000011610 */
[----:B------:R-:W-:Y:S01]  /*02a0*/  SHF.R.U32.HI R15, RZ, 0x1f, R18 ;  /* 0x0000001fff0f7819 */ /* 0x000fe20000011612 */
[----:B---3--:R-:W-:Y:S01]  /*02b0*/  IMAD R2, R13, 0x700, R2 ;  /* 0x000007000d027824 */ /* 0x008fe200078e0202 */
[----:B------:R-:W-:Y:S02]  /*02c0*/  LEA.HI.SX32 R16, R16, R9, 0x1d ;  /* 0x0000000910107211 */ /* 0x000fe400078feaff */
[----:B------:R-:W-:Y:S02]  /*02d0*/  LEA.HI.SX32 R18, R18, R15, 0x1d ;  /* 0x0000000f12127211 */ /* 0x000fe400078feaff */
[----:B------:R-:W-:Y:S01]  /*02e0*/  ISETP.GE.AND P1, PT, R5, 0x8, PT ;  /* 0x000000080500780c */ /* 0x000fe20003f26270 */
[----:B------:R-:W-:Y:S01]  /*02f0*/  IMAD R24, R16, -0x21, R7 ;  /* 0xffffffdf10187824 */ /* 0x000fe200078e0207 */
[----:B------:R-:W-:Y:S01]  /*0300*/  MOV R15, RZ ;  /* 0x000000ff000f7202 */ /* 0x000fe20000000f00 */
[----:B------:R-:W-:Y:S01]  /*0310*/  IMAD R22, R18, -0x21, R49 ;  /* 0xffffffdf12167824 */ /* 0x000fe200078e0231 */
[----:B------:R-:W-:-:S02]  /*0320*/  ISETP.LT.AND P1, PT, R0, 0xc, !P1 ;  /* 0x0000000c0000780c */ /* 0x000fc40004f21270 */
[----:B------:R-:W-:Y:S02]  /*0330*/  IADD3 R31, R2, -0xe1, RZ ;  /* 0xffffff1f021f7810 */ /* 0x000fe40007ffe0ff */
.L_x_49:
[----:B------:R-:W-:Y:S01]  /*0340*/  LEA R9, R0, R0, 0x1 ;  /* 0x0000000000097211 */ /* 0x000fe200078e08ff */
[----:B------:R-:W-:Y:S01]  /*0350*/  BAR.SYNC.DEFER_BLOCKING 0x0 ;  /* 0x0000000000007b1d */ /* 0x000fe20000010000 */
[----:B------:R-:W-:Y:S01]  /*0360*/  SHF.L.U32 R49, R12, 0x5, RZ ;  /* 0x000000050c317819 */ /* 0x000fe200000006ff */
[----:B------:R-:W-:Y:S02]  /*0370*/  IMAD R7, R20, 0xc400, R31 ;  /* 0x0000c40014077824 */ /* 0x000fe400078e021f */
[----:B------:R-:W-:Y:S02]  /*0380*/  IMAD R5, R10, 0x26, R9 ;  /* 0x000000260a057824 */ /* 0x000fe400078e0209 */
[----:B------:R-:W-:Y:S01]  /*0390*/  ULDC.64 UR4, c[0x0][0x118] ;  /* 0x0000460000047ab9 */ /* 0x000fe20000000a00 */
[----:B------:R-:W-:Y:S01]  /*03a0*/  BSSY B0, `(.L_x_34) ;  /* 0x0000011000007945 */ /* 0x000fe20003800000 */
[----:B------:R-:W-:Y:S05]  /*03b0*/  @P0 BRA `(.L_x_35) ;  /* 0x000000f000000947 */ /* 0x000fea0003800000 */
[----:B------:R-:W-:Y:S01]  /*03c0*/  IMAD R4, R14, -0x21, R5 ;  /* 0xffffffdf0e047824 */ /* 0x000fe200078e0205 */
[----:B------:R-:W-:Y:S01]  /*03d0*/  LEA R3, R13, R14, 0x3 ;  /* 0x0000000e0d037211 */ /* 0x000fe200078e18ff */
[----:B------:R-:W-:Y:S03]  /*03e0*/  BSSY B1, `(.L_x_36) ;  /* 0x000000b000017945 */ /* 0x000fe60003800000 */
[----:B------:R-:W-:-:S04]  /*03f0*/  IADD3 R2, R4, R49, RZ ;  /* 0x0000003104027210 */ /* 0x000fc80007ffe0ff */
[----:B------:R-:W-:Y:S02]  /*0400*/  ISETP.GE.AND P2, PT, R2, 0x1, PT ;  /* 0x000000010200780c */ /* 0x000fe40003f46270 */
[----:B------:R-:W-:Y:S02]  /*0410*/  MOV R2, RZ ;  /* 0x000000ff00027202 */ /* 0x000fe40000000f00 */
[----:B------:R-:W-:-:S13]  /*0420*/  ISETP.LT.OR P2, PT, R3, 0x1, !P2 ;  /* 0x000000010300780c */ /* 0x000fda0005741670 */
[----:B------:R-:W-:Y:S05]  /*0430*/  @P2 BRA `(.L_x_37) ;  /* 0x0000005000002947 */ /* 0x000fea0003800000 */
[----:B------:R-:W-:Y:S02]  /*0440*/  IADD3 R3, R4, R7, RZ ;  /* 0x0000000704037210 */ /* 0x000fe40007ffe0ff */
[----:B------:R-:W-:-:S03]  /*0450*/  MOV R2, 0x4 ;  /* 0x0000000400027802 */ /* 0x000fc60000000f00 */
[----:B------:R-:W-:-:S04]  /*0460*/  IMAD R3, R14, 0xe0, R3 ;  /* 0x000000e00e037824 */ /* 0x000fc800078e0203 */
[----:B------:R-:W-:-:S06]  /*0470*/  IMAD.WIDE R2, R3, R2, c[0x0][0x168] ;  /* 0x00005a0003027625 */ /* 0x000fcc00078e0202 */
[----:B------:R0:W5:Y:S02]  /*0480*/  LDG.E.CONSTANT R2, [R2.64] ;  /* 0x0000000402027981 */ /* 0x000164000c1e9900 */
.L_x_37:
[----:B------:R-:W-:Y:S05]  /*0490*/  BSYNC B1 ;  /* 0x0000000000017941 */ /* 0x000fea0003800000 */
.L_x_36:
[----:B-----5:R1:W-:Y:S02]  /*04a0*/  STS [R5.X4], R2 ;  /* 0x0000000205007388 */ /* 0x0203e40000004800 */
.L_x_35:
[----:B------:R-:W-:Y:S05]  /*04b0*/  BSYNC B0 ;  /* 0x0000000000007941 */ /* 0x000fea0003800000 */
.L_x_34:
[----:B------:R-:W-:Y:S01]  /*04c0*/  ISETP.GT.AND P2, PT, R9, 0x24, PT ;  /* 0x000000240900780c */ /* 0x000fe20003f44270 */
[----:B------:R-:W-:Y:S03]  /*04d0*/  BSSY B0, `(.L_x_38) ;  /* 0x0000011000007945 */ /* 0x000fe60003800000 */
[----:B------:R-:W-:-:S13]  /*04e0*/  ISETP.GT.OR P2, PT, R5, 0x127, P2 ;  /* 0x000001270500780c */ /* 0x000fda0001744670 */
[----:B------:R-:W-:Y:S05]  /*04f0*/  @P2 BRA `(.L_x_39) ;  /* 0x000000e000002947 */ /* 0x000fea0003800000 */
[----:B-1----:R-:W-:Y:S01]  /*0500*/  IADD3 R2, R24, R49, RZ ;  /* 0x0000003118027210 */ /* 0x002fe20007ffe0ff */
[----:B------:R-:W-:Y:S01]  /*0510*/  BSSY B1, `(.L_x_40) ;  /* 0x000000b000017945 */ /* 0x000fe20003800000 */
[----:B0-----:R-:W-:Y:S02]  /*0520*/  LEA R3, R13, R16, 0x3 ;  /* 0x000000100d037211 */ /* 0x001fe400078e18ff */
        /* <DEDUP_REMOVED lines=9> */
.L_x_41:
[----:B------:R-:W-:Y:S05]  /*05c0*/  BSYNC B1 ;  /* 0x0000000000017941 */ /* 0x000fea0003800000 */
.L_x_40:
[----:B-----5:R1:W-:Y:S02]  /*05d0*/  STS [R5.X4+0x4], R2 ;  /* 0x0000040205007388 */ /* 0x0203e40000004800 */
.L_x_39:
[----:B------:R-:W-:Y:S05]  /*05e0*/  BSYNC B0 ;  /* 0x0000000000007941 */ /* 0x000fea0003800000 */
.L_x_38:
        /* <DEDUP_REMOVED lines=16> */
.L_x_45:
[----:B------:R-:W-:Y:S05]  /*06f0*/  BSYNC B1 ;  /* 0x0000000000017941 */ /* 0x000fea0003800000 */
.L_x_44:
[----:B-----5:R1:W-:Y:S02]  /*0700*/  STS [R5.X4+0x8], R2 ;  /* 0x0000080205007388 */ /* 0x0203e40000004800 */
.L_x_43:
[----:B------:R-:W-:Y:S05]  /*0710*/  BSYNC B0 ;  /* 0x0000000000007941 */ /* 0x000fea0003800000 */
.L_x_42:
[----:B------:R-:W-:Y:S01]  /*0720*/  BSSY B0, `(.L_x_46) ;  /* 0x000000d000007945 */ /* 0x000fe20003800000 */
[----:B------:R-:W-:Y:S05]  /*0730*/  @!P1 BRA `(.L_x_47) ;  /* 0x000000b000009947 */ /* 0x000fea0003800000 */
[----:B-1----:R-:W-:Y:S01]  /*0740*/  IMAD R2, R20, 0x3, R11 ;  /* 0x0000000314027824 */ /* 0x002fe200078e020b */
[----:B0-----:R-:W-:-:S04]  /*0750*/  MOV R3, 0x4 ;  /* 0x0000000400037802 */ /* 0x001fc80000000f00 */
[----:B------:R-:W-:-:S05]  /*0760*/  LEA R2, R2, R2, 0x1 ;  /* 0x0000000202027211 */ /* 0x000fca00078e08ff */
[----:B------:R-:W-:-:S05]  /*0770*/  IMAD.WIDE R2, R2, R3, c[0x0][0x170] ;  /* 0x00005c0002027625 */ /* 0x000fca00078e0203 */
[----:B------:R-:W2:Y:S04]  /*0780*/  LDG.E.CONSTANT R4, [R2.64] ;  /* 0x0000000402047981 */ /* 0x000ea8000c1e9900 */
[----:B------:R-:W3:Y:S04]  /*0790*/  LDG.E.CONSTANT R6, [R2.64+0x4] ;  /* 0x0000040402067981 */ /* 0x000ee8000c1e9900 */
[----:B------:R-:W4:Y:S01]  /*07a0*/  LDG.E.CONSTANT R8, [R2.64+0x8] ;  /* 0x0000080402087981 */ /* 0x000f22000c1e9900 */
[----:B------:R-:W-:-:S05]  /*07b0*/  IMAD R5, R10, -0x2, R5 ;  /* 0xfffffffe0a057824 */ /* 0x000fca00078e0205 */
[----:B--2---:R0:W-:Y:S04]  /*07c0*/  STS [R5.X4+0x4a4], R4 ;  /* 0x0004a40405007388 */ /* 0x0041e80000004800 */
[----:B---3--:R0:W-:Y:S04]  /*07d0*/  STS [R5.X4+0x4a8], R6 ;  /* 0x0004a80605007388 */ /* 0x0081e80000004800 */
[----:B----4-:R0:W-:Y:S02]  /*07e0*/  STS [R5.X4+0x4ac], R8 ;  /* 0x0004ac0805007388 */ /* 0x0101e40000004800 */
.L_x_47:
[----:B------:R-:W-:Y:S05]  /*07f0*/  BSYNC B0 ;  /* 0x0000000000007941 */ /* 0x000fea0003800000 */
.L_x_46:
[----:B------:R-:W-:Y:S01]  /*0800*/  BAR.SYNC.DEFER_BLOCKING 0x0 ;  /* 0x0000000000007b1d */ /* 0x000fe20000010000 */
[----:B------:R-:W-:Y:S01]  /*0810*/  IMAD R48, R10, 0x24, RZ ;  /* 0x000000240a307824 */ /* 0x000fe200078e02ff */
[----:B------:R-:W-:Y:S01]  /*0820*/  IADD3 R20, R20, 0x1, RZ ;  /* 0x0000000114147810 */ /* 0x000fe20007ffe0ff */
[----:B------:R-:W-:-:S03]  /*0830*/  IMAD R30, R10, 0x24, RZ ;  /* 0x000000240a1e7824 */ /* 0x000fc600078e02ff */
[----:B------:R-:W-:Y:S01]  /*0840*/  ISETP.GE.U32.AND P2, PT, R20, 0x3, PT ;  /* 0x000000031400780c */ /* 0x000fe20003f46070 */
[----:B------:R-:W-:Y:S04]  /*0850*/  LDS R46, [R48+0x4a4] ;  /* 0x0004a400302e7984 */ /* 0x000fe80000000800 */
[----:B01----:R-:W0:Y:S04]  /*0860*/  LDS.64 R2, [R0.X8] ;  /* 0x0000000000027984 */ /* 0x003e280000008a00 */
[----:B------:R-:W1:Y:S04]  /*0870*/  LDS R44, [R48+0x5c4] ;  /* 0x0005c400302c7984 */ /* 0x000e680000000800 */
[----:B------:R-:W2:Y:S04]  /*0880*/  LDS R42, [R48+0x6e4] ;  /* 0x0006e400302a7984 */ /* 0x000ea80000000800 */
[----:B------:R-:W3:Y:S04]  /*0890*/  LDS R40, [R48+0x804] ;  /* 0x0008040030287984 */ /* 0x000ee80000000800 */
[----:B------:R-:W4:Y:S04]  /*08a0*/  LDS.64 R4, [R0.X8+0x108] ;  /* 0x0001080000047984 */ /* 0x000f280000008a00 */
[----:B------:R-:W5:Y:S04]  /*08b0*/  LDS.64 R6, [R0.X8+0x210] ;  /* 0x0002100000067984 */ /* 0x000f680000008a00 */
[----:B------:R-:W5:Y:S04]  /*08c0*/  LDS.64 R8, [R0.X8+0x318] ;  /* 0x0003180000087984 */ /* 0x000f680000008a00 */
[----:B------:R-:W5:Y:S04]  /*08d0*/  LDS R38, [R30+0x4a8] ;  /* 0x0004a8001e267984 */ /* 0x000f680000000800 */
[----:B------:R-:W5:Y:S04]  /*08e0*/  LDS R36, [R30+0x5c8] ;  /* 0x0005c8001e247984 */ /* 0x000f680000000800 */
[----:B------:R-:W5:Y:S04]  /*08f0*/  LDS R34, [R30+0x6e8] ;  /* 0x0006e8001e227984 */ /* 0x000f680000000800 */
[----:B------:R-:W5:Y:S01]  /*0900*/  LDS R26, [R30+0x808] ;  /* 0x000808001e1a7984 */ /* 0x000f620000000800 */
[----:B0-----:R-:W-:-:S03]  /*0910*/  FFMA R37, R46, R2, R37 ;  /* 0x000000022e257223 */ /* 0x001fc60000000025 */
[----:B------:R-:W-:Y:S01]  /*0920*/  LDS R28, [R30+0x4ac] ;  /* 0x0004ac001e1c7984 */ /* 0x000fe20000000800 */
[----:B-1----:R-:W-:-:S03]  /*0930*/  FFMA R27, R2, R44, R27 ;  /* 0x0000002c021b7223 */ /* 0x002fc6000000001b */
[----:B------:R-:W0:Y:S01]  /*0940*/  LDS R32, [R0.X8+0x8] ;  /* 0x0000080000207984 */ /* 0x000e220000008800 */
[----:B--2---:R-:W-:-:S03]  /*0950*/  FFMA R39, R2, R42, R39 ;  /* 0x0000002a02277223 */ /* 0x004fc60000000027 */
[----:B------:R-:W1:Y:S01]  /*0960*/  LDS R53, [R0.X8+0x110] ;  /* 0x0001100000357984 */ /* 0x000e620000008800 */
[----:B---3--:R-:W-:-:S03]  /*0970*/  FFMA R21, R2, R40, R21 ;  /* 0x0000002802157223 */ /* 0x008fc60000000015 */
[----:B------:R-:W2:Y:S01]  /*0980*/  LDS R51, [R0.X8+0x218] ;  /* 0x0002180000337984 */ /* 0x000ea20000008800 */
[-C--:B----4-:R-:W-:Y:S01]  /*0990*/  FFMA R2, R46, R4.reuse, R15 ;  /* 0x000000042e027223 */ /* 0x090fe2000000000f */
[-C--:B------:R-:W-:Y:S01]  /*09a0*/  FFMA R50, R44, R4.reuse, R29 ;  /* 0x000000042c327223 */ /* 0x080fe2000000001d */
[----:B------:R-:W-:Y:S01]  /*09b0*/  FFMA R19, R42, R4, R19 ;  /* 0x000000042a137223 */ /* 0x000fe20000000013 */
[----:B------:R-:W3:Y:S01]  /*09c0*/  LDS R49, [R0.X8+0x320] ;  /* 0x0003200000317984 */ /* 0x000ee20000008800 */
[-C--:B-----5:R-:W-:Y:S01]  /*09d0*/  FFMA R48, R46, R6.reuse, R45 ;  /* 0x000000062e307223 */ /* 0x0a0fe2000000002d */
[-C--:B------:R-:W-:Y:S01]  /*09e0*/  FFMA R52, R44, R6.reuse, R43 ;  /* 0x000000062c347223 */ /* 0x080fe2000000002b */
[----:B------:R-:W-:Y:S01]  /*09f0*/  FFMA R35, R42, R6, R35 ;  /* 0x000000062a237223 */ /* 0x000fe20000000023 */
[-C--:B------:R-:W-:Y:S01]  /*0a00*/  FFMA R46, R46, R8.reuse, R17 ;  /* 0x000000082e2e7223 */ /* 0x080fe20000000011 */
[-C--:B------:R-:W-:Y:S01]  /*0a10*/  FFMA R44, R44, R8.reuse, R33 ;  /* 0x000000082c2c7223 */ /* 0x080fe20000000021 */
[----:B------:R-:W-:Y:S01]  /*0a20*/  FFMA R42, R42, R8, R41 ;  /* 0x000000082a2a7223 */ /* 0x000fe20000000029 */
[C---:B------:R-:W-:Y:S01]  /*0a30*/  FFMA R23, R40.reuse, R4, R23 ;  /* 0x0000000428177223 */ /* 0x040fe20000000017 */
[----:B------:R-:W-:Y:S01]  /*0a40*/  FFMA R47, R40, R6, R47 ;  /* 0x00000006282f7223 */ /* 0x000fe2000000002f */
[----:B------:R-:W-:Y:S01]  /*0a50*/  FFMA R37, R38, R3, R37 ;  /* 0x0000000326257223 */ /* 0x000fe20000000025 */
[----:B------:R-:W-:Y:S01]  /*0a60*/  FFMA R40, R40, R8, R25 ;  /* 0x0000000828287223 */ /* 0x000fe20000000019 */
[----:B------:R-:W-:Y:S01]  /*0a70*/  FFMA R2, R38, R5, R2 ;  /* 0x0000000526027223 */ /* 0x000fe20000000002 */
[----:B------:R-:W-:Y:S01]  /*0a80*/  FFMA R27, R36, R3, R27 ;  /* 0x00000003241b7223 */ /* 0x000fe2000000001b */
[C---:B------:R-:W-:Y:S01]  /*0a90*/  FFMA R48, R38.reuse, R7, R48 ;  /* 0x0000000726307223 */ /* 0x040fe20000000030 */
[----:B------:R-:W-:Y:S01]  /*0aa0*/  FFMA R46, R38, R9, R46 ;  /* 0x00000009262e7223 */ /* 0x000fe2000000002e */
[----:B------:R-:W4:Y:S01]  /*0ab0*/  LDS R15, [R30+0x5cc] ;  /* 0x0005cc001e0f7984 */ /* 0x000f220000000800 */
[----:B------:R-:W-:Y:S01]  /*0ac0*/  FFMA R39, R34, R3, R39 ;  /* 0x0000000322277223 */ /* 0x000fe20000000027 */
[C---:B------:R-:W-:Y:S01]  /*0ad0*/  FFMA R50, R36.reuse, R5, R50 ;  /* 0x0000000524327223 */ /* 0x040fe20000000032 */
[----:B------:R-:W-:Y:S01]  /*0ae0*/  FFMA R52, R36, R7, R52 ;  /* 0x0000000724347223 */ /* 0x000fe20000000034 */
[----:B------:R-:W5:Y:S01]  /*0af0*/  LDS R17, [R30+0x80c] ;  /* 0x00080c001e117984 */ /* 0x000f620000000800 */
[----:B------:R-:W-:Y:S01]  /*0b00*/  FFMA R21, R26, R3, R21 ;  /* 0x000000031a157223 */ /* 0x000fe20000000015 */
[----:B------:R-:W-:Y:S01]  /*0b10*/  FFMA R44, R36, R9, R44 ;  /* 0x00000009242c7223 */ /* 0x000fe2000000002c */
[C---:B------:R-:W-:Y:S01]  /*0b20*/  FFMA R36, R34.reuse, R5, R19 ;  /* 0x0000000522247223 */ /* 0x040fe20000000013 */
[----:B------:R-:W5:Y:S01]  /*0b30*/  LDS R3, [R30+0x6ec] ;  /* 0x0006ec001e037984 */ /* 0x000f620000000800 */
[C---:B------:R-:W-:Y:S01]  /*0b40*/  FFMA R38, R34.reuse, R7, R35 ;  /* 0x0000000722267223 */ /* 0x040fe20000000023 */
[----:B------:R-:W-:Y:S01]  /*0b50*/  FFMA R42, R34, R9, R42 ;  /* 0x00000009222a7223 */ /* 0x000fe2000000002a */
[C---:B------:R-:W-:Y:S01]  /*0b60*/  FFMA R34, R26.reuse, R5, R23 ;  /* 0x000000051a227223 */ /* 0x040fe20000000017 */
[C---:B------:R-:W-:Y:S01]  /*0b70*/  FFMA R47, R26.reuse, R7, R47 ;  /* 0x000000071a2f7223 */ /* 0x040fe2000000002f */
[----:B------:R-:W-:Y:S01]  /*0b80*/  FFMA R40, R26, R9, R40 ;  /* 0x000000091a287223 */ /* 0x000fe20000000028 */
[C---:B0-----:R-:W-:Y:S01]  /*0b90*/  FFMA R37, R28.reuse, R32, R37 ;  /* 0x000000201c257223 */ /* 0x041fe20000000025 */
[----:B------:R-:W-:Y:S01]  /*0ba0*/  LDS R25, [R30+0x4b0] ;  /* 0x0004b0001e197984 */ /* 0x000fe20000000800 */
[----:B-1----:R-:W-:-:S03]  /*0bb0*/  FFMA R2, R28, R53, R2 ;  /* 0x000000351c027223 */ /* 0x002fc60000000002 */
[----:B------:R-:W0:Y:S01]  /*0bc0*/  LDS R35, [R0.X8+0x84] ;  /* 0x0000840000237984 */ /* 0x000e220000008800 */
[----:B--2---:R-:W-:-:S03]  /*0bd0*/  FFMA R48, R28, R51, R48 ;  /* 0x000000331c307223 */ /* 0x004fc60000000030 */
[----:B------:R-:W1:Y:S01]  /*0be0*/  LDS R26, [R30+0x6f0] ;  /* 0x0006f0001e1a7984 */ /* 0x000e620000000800 */
[----:B---3--:R-:W-:-:S03]  /*0bf0*/  FFMA R46, R28, R49, R46 ;  /* 0x000000311c2e7223 */ /* 0x008fc6000000002e */
[----:B------:R-:W2:Y:S04]  /*0c00*/  LDS R28, [R30+0x5d0] ;  /* 0x0005d0001e1c7984 */ /* 0x000ea80000000800 */
[----:B------:R-:W3:Y:S04]  /*0c10*/  LDS R19, [R30+0x810] ;  /* 0x000810001e137984 */ /* 0x000ee80000000800 */
[----:B------:R-:W3:Y:S04]  /*0c20*/  LDS R33, [R0.X8+0x18c] ;  /* 0x00018c0000217984 */ /* 0x000ee80000008800 */
[----:B------:R-:W3:Y:S01]  /*0c30*/  LDS R29, [R0.X8+0x294] ;  /* 0x00029400001d7984 */ /* 0x000ee20000008800 */
[C---:B----4-:R-:W-:Y:S01]  /*0c40*/  FFMA R27, R32.reuse, R15, R27 ;  /* 0x0000000f201b7223 */ /* 0x050fe2000000001b */
[C---:B------:R-:W-:Y:S01]  /*0c50*/  FFMA R41, R15.reuse, R53, R50 ;  /* 0x000000350f297223 */ /* 0x040fe20000000032 */
[----:B------:R-:W-:Y:S01]  /*0c60*/  FFMA R43, R15, R51, R52 ;  /* 0x000000330f2b7223 */ /* 0x000fe20000000034 */
[----:B------:R-:W4:Y:S01]  /*0c70*/  LDS R23, [R0.X8+0x39c] ;  /* 0x00039c0000177984 */ /* 0x000f220000008800 */
[C---:B-----5:R-:W-:Y:S01]  /*0c80*/  FFMA R34, R17.reuse, R53, R34 ;  /* 0x0000003511227223 */ /* 0x060fe20000000022 */
[-C--:B------:R-:W-:Y:S01]  /*0c90*/  FFMA R40, R17, R49.reuse, R40 ;  /* 0x0000003111287223 */ /* 0x080fe20000000028 */
[----:B------:R-:W-:Y:S01]  /*0ca0*/  FFMA R15, R15, R49, R44 ;  /* 0x000000310f0f7223 */ /* 0x000fe2000000002c */
[C---:B------:R-:W-:Y:S01]  /*0cb0*/  FFMA R45, R3.reuse, R53, R36 ;  /* 0x00000035032d7223 */ /* 0x040fe20000000024 */
[C---:B------:R-:W-:Y:S01]  /*0cc0*/  FFMA R39, R32.reuse, R3, R39 ;  /* 0x0000000320277223 */ /* 0x040fe20000000027 */
[----:B------:R-:W-:Y:S01]  /*0cd0*/  FFMA R36, R32, R17, R21 ;  /* 0x0000001120247223 */ /* 0x000fe20000000015 */
[-C--:B------:R-:W-:Y:S01]  /*0ce0*/  FFMA R38, R3, R51.reuse, R38 ;  /* 0x0000003303267223 */ /* 0x080fe20000000026 */
[----:B------:R-:W-:Y:S01]  /*0cf0*/  FFMA R32, R17, R51, R47 ;  /* 0x0000003311207223 */ /* 0x000fe2000000002f */
[----:B------:R-:W-:Y:S01]  /*0d00*/  FFMA R3, R3, R49, R42 ;  /* 0x0000003103037223 */ /* 0x000fe2000000002a */
[----:B------:R-:W-:Y:S04]  /*0d10*/  LDS R44, [R30+0x814] ;  /* 0x000814001e2c7984 */ /* 0x000fe80000000800 */
[----:B------:R-:W-:Y:S01]  /*0d20*/  LDS R42, [R30+0x5d4] ;  /* 0x0005d4001e2a7984 */ /* 0x000fe20000000800 */
[----:B0-----:R-:W-:Y:S01]  /*0d30*/  FFMA R37, R25, R35, R37 ;  /* 0x0000002319257223 */ /* 0x001fe20000000025 */
[C---:B-1----:R-:W-:Y:S01]  /*0d40*/  FFMA R39, R35.reuse, R26, R39 ;  /* 0x0000001a23277223 */ /* 0x042fe20000000027 */
[C---:B--2---:R-:W-:Y:S01]  /*0d50*/  FFMA R17, R35.reuse, R28, R27 ;  /* 0x0000001c23117223 */ /* 0x044fe2000000001b */
[----:B---3--:R-:W-:Y:S01]  /*0d60*/  FFMA R35, R35, R19, R36 ;  /* 0x0000001323237223 */ /* 0x008fe20000000024 */
[-C--:B------:R-:W-:Y:S01]  /*0d70*/  FFMA R47, R19, R33.reuse, R34 ;  /* 0x00000021132f7223 */ /* 0x080fe20000000022 */
[CC--:B------:R-:W-:Y:S01]  /*0d80*/  FFMA R21, R25.reuse, R33.reuse, R2 ;  /* 0x0000002119157223 */ /* 0x0c0fe20000000002 */
[-C--:B------:R-:W-:Y:S01]  /*0d90*/  FFMA R41, R28, R33.reuse, R41 ;  /* 0x000000211c297223 */ /* 0x080fe20000000029 */
[----:B------:R-:W-:Y:S01]  /*0da0*/  FFMA R45, R26, R33, R45 ;  /* 0x000000211a2d7223 */ /* 0x000fe2000000002d */
[-C--:B------:R-:W-:Y:S01]  /*0db0*/  FFMA R48, R25, R29.reuse, R48 ;  /* 0x0000001d19307223 */ /* 0x080fe20000000030 */
[-C--:B------:R-:W-:Y:S01]  /*0dc0*/  FFMA R34, R19, R29.reuse, R32 ;  /* 0x0000001d13227223 */ /* 0x080fe20000000020 */
[-C--:B------:R-:W-:Y:S01]  /*0dd0*/  FFMA R43, R28, R29.reuse, R43 ;  /* 0x0000001d1c2b7223 */ /* 0x080fe2000000002b */
[----:B------:R-:W-:Y:S01]  /*0de0*/  FFMA R38, R26, R29, R38 ;  /* 0x0000001d1a267223 */ /* 0x000fe20000000026 */
[-C--:B----4-:R-:W-:Y:S01]  /*0df0*/  FFMA R25, R25, R23.reuse, R46 ;  /* 0x0000001719197223 */ /* 0x090fe2000000002e */
[-C--:B------:R-:W-:Y:S01]  /*0e00*/  FFMA R15, R28, R23.reuse, R15 ;  /* 0x000000171c0f7223 */ /* 0x080fe2000000000f */
[-C--:B------:R-:W-:Y:S01]  /*0e10*/  FFMA R36, R26, R23.reuse, R3 ;  /* 0x000000171a247223 */ /* 0x080fe20000000003 */
[----:B------:R-:W-:Y:S01]  /*0e20*/  FFMA R19, R19, R23, R40 ;  /* 0x0000001713137223 */ /* 0x000fe20000000028 */
[----:B------:R-:W0:Y:S04]  /*0e30*/  LDS.64 R28, [R0.X8+0x298] ;  /* 0x00029800001c7984 */ /* 0x000e280000008a00 */
[----:B------:R-:W1:Y:S04]  /*0e40*/  LDS R40, [R30+0x4b4] ;  /* 0x0004b4001e287984 */ /* 0x000e680000000800 */
[----:B------:R-:W2:Y:S04]  /*0e50*/  LDS R23, [R30+0x6f4] ;  /* 0x0006f4001e177984 */ /* 0x000ea80000000800 */
[----:B------:R-:W3:Y:S04]  /*0e60*/  LDS.64 R2, [R0.X8+0x88] ;  /* 0x0000880000027984 */ /* 0x000ee80000008a00 */
[----:B------:R-:W4:Y:S04]  /*0e70*/  LDS.64 R26, [R0.X8+0x190] ;  /* 0x00019000001a7984 */ /* 0x000f280000008a00 */
[----:B------:R-:W5:Y:S01]  /*0e80*/  LDS.64 R32, [R0.X8+0x3a0] ;  /* 0x0003a00000207984 */ /* 0x000f620000008a00 */
[-C--:B0-----:R-:W-:Y:S01]  /*0e90*/  FFMA R43, R42, R28.reuse, R43 ;  /* 0x0000001c2a2b7223 */ /* 0x081fe2000000002b */
[-C--:B------:R-:W-:Y:S01]  /*0ea0*/  FFMA R34, R44, R28.reuse, R34 ;  /* 0x0000001c2c227223 */ /* 0x080fe20000000022 */
[-C--:B-1----:R-:W-:Y:S01]  /*0eb0*/  FFMA R48, R40, R28.reuse, R48 ;  /* 0x0000001c28307223 */ /* 0x082fe20000000030 */
[----:B--2---:R-:W-:-:S02]  /*0ec0*/  FFMA R38, R23, R28, R38 ;  /* 0x0000001c17267223 */ /* 0x004fc40000000026 */
[----:B------:R-:W0:Y:S01]  /*0ed0*/  LDS R28, [R30+0x4b8] ;  /* 0x0004b8001e1c7984 */ /* 0x000e220000000800 */
[----:B---3--:R-:W-:Y:S01]  /*0ee0*/  FFMA R46, R40, R2, R37 ;  /* 0x00000002282e7223 */ /* 0x008fe20000000025 */
[C---:B------:R-:W-:Y:S01]  /*0ef0*/  FFMA R50, R2.reuse, R42, R17 ;  /* 0x0000002a02327223 */ /* 0x040fe20000000011 */
[C---:B------:R-:W-:Y:S01]  /*0f00*/  FFMA R52, R2.reuse, R23, R39 ;  /* 0x0000001702347223 */ /* 0x040fe20000000027 */
[----:B------:R-:W-:Y:S01]  /*0f10*/  FFMA R2, R2, R44, R35 ;  /* 0x0000002c02027223 */ /* 0x000fe20000000023 */
[-C--:B----4-:R-:W-:Y:S01]  /*0f20*/  FFMA R21, R40, R26.reuse, R21 ;  /* 0x0000001a28157223 */ /* 0x090fe20000000015 */
[----:B------:R-:W1:Y:S01]  /*0f30*/  LDS R35, [R30+0x6f8] ;  /* 0x0006f8001e237984 */ /* 0x000e620000000800 */
[-C--:B------:R-:W-:Y:S01]  /*0f40*/  FFMA R41, R42, R26.reuse, R41 ;  /* 0x0000001a2a297223 */ /* 0x080fe20000000029 */
[C---:B------:R-:W-:Y:S01]  /*0f50*/  FFMA R45, R23.reuse, R26, R45 ;  /* 0x0000001a172d7223 */ /* 0x040fe2000000002d */
[-C--:B-----5:R-:W-:Y:S01]  /*0f60*/  FFMA R25, R40, R32.reuse, R25 ;  /* 0x0000002028197223 */ /* 0x0a0fe20000000019 */
[----:B------:R-:W2:Y:S01]  /*0f70*/  LDS R17, [R30+0x818] ;  /* 0x000818001e117984 */ /* 0x000ea20000000800 */
[-C--:B------:R-:W-:Y:S01]  /*0f80*/  FFMA R42, R42, R32.reuse, R15 ;  /* 0x000000202a2a7223 */ /* 0x080fe2000000000f */
[-C--:B------:R-:W-:Y:S01]  /*0f90*/  FFMA R36, R23, R32.reuse, R36 ;  /* 0x0000002017247223 */ /* 0x080fe20000000024 */
[C---:B------:R-:W-:Y:S01]  /*0fa0*/  FFMA R32, R44.reuse, R32, R19 ;  /* 0x000000202c207223 */ /* 0x040fe20000000013 */
[----:B------:R-:W3:Y:S01]  /*0fb0*/  LDS R40, [R30+0x5d8] ;  /* 0x0005d8001e287984 */ /* 0x000ee20000000800 */
[----:B------:R-:W-:-:S03]  /*0fc0*/  FFMA R26, R44, R26, R47 ;  /* 0x0000001a2c1a7223 */ /* 0x000fc6000000002f */
[----:B------:R-:W4:Y:S04]  /*0fd0*/  LDS R19, [R30+0x4bc] ;  /* 0x0004bc001e137984 */ /* 0x000f280000000800 */
[----:B------:R-:W5:Y:S04]  /*0fe0*/  LDS R15, [R30+0x5dc] ;  /* 0x0005dc001e0f7984 */ /* 0x000f680000000800 */
[----:B------:R-:W5:Y:S04]  /*0ff0*/  LDS R23, [R30+0x6fc] ;  /* 0x0006fc001e177984 */ /* 0x000f680000000800 */
[----:B------:R-:W5:Y:S04]  /*1000*/  LDS R37, [R30+0x81c] ;  /* 0x00081c001e257984 */ /* 0x000f680000000800 */
[----:B------:R-:W5:Y:S01]  /*1010*/  LDS R39, [R30+0x820] ;  /* 0x000820001e277984 */ /* 0x000f620000000800 */
[C---:B0-----:R-:W-:Y:S01]  /*1020*/  FFMA R46, R28.reuse, R3, R46 ;  /* 0x000000031c2e7223 */ /* 0x041fe2000000002e */
[C---:B------:R-:W-:Y:S01]  /*1030*/  FFMA R44, R28.reuse, R27, R21 ;  /* 0x0000001b1c2c7223 */ /* 0x040fe20000000015 */
[C---:B------:R-:W-:Y:S01]  /*1040*/  FFMA R48, R28.reuse, R29, R48 ;  /* 0x0000001d1c307223 */ /* 0x040fe20000000030 */
[----:B------:R-:W-:Y:S01]  /*1050*/  FFMA R28, R28, R33, R25 ;  /* 0x000000211c1c7223 */ /* 0x000fe20000000019 */
[----:B------:R-:W0:Y:S01]  /*1060*/  LDS R21, [R30+0x4c0] ;  /* 0x0004c0001e157984 */ /* 0x000e220000000800 */
[C---:B-1----:R-:W-:Y:S01]  /*1070*/  FFMA R52, R35.reuse, R3, R52 ;  /* 0x0000000323347223 */ /* 0x042fe20000000034 */
[C---:B------:R-:W-:Y:S01]  /*1080*/  FFMA R38, R35.reuse, R29, R38 ;  /* 0x0000001d23267223 */ /* 0x040fe20000000026 */
[----:B------:R-:W-:Y:S01]  /*1090*/  FFMA R36, R35, R33, R36 ;  /* 0x0000002123247223 */ /* 0x000fe20000000024 */
[-C--:B--2---:R-:W-:Y:S01]  /*10a0*/  FFMA R25, R17, R3.reuse, R2 ;  /* 0x0000000311197223 */ /* 0x084fe20000000002 */
[C---:B---3--:R-:W-:Y:S01]  /*10b0*/  FFMA R50, R40.reuse, R3, R50 ;  /* 0x0000000328327223 */ /* 0x048fe20000000032 */
[C---:B------:R-:W-:Y:S01]  /*10c0*/  FFMA R41, R40.reuse, R27, R41 ;  /* 0x0000001b28297223 */ /* 0x040fe20000000029 */
[----:B------:R-:W1:Y:S01]  /*10d0*/  LDS.64 R2, [R0.X8+0x420] ;  /* 0x0004200000027984 */ /* 0x000e620000008a00 */
[C---:B------:R-:W-:Y:S01]  /*10e0*/  FFMA R43, R40.reuse, R29, R43 ;  /* 0x0000001d282b7223 */ /* 0x040fe2000000002b */
[----:B------:R-:W-:Y:S01]  /*10f0*/  FFMA R42, R40, R33, R42 ;  /* 0x00000021282a7223 */ /* 0x000fe2000000002a */
[-C--:B------:R-:W-:Y:S01]  /*1100*/  FFMA R40, R35, R27.reuse, R45 ;  /* 0x0000001b23287223 */ /* 0x080fe2000000002d */
[C---:B------:R-:W-:Y:S01]  /*1110*/  FFMA R27, R17.reuse, R27, R26 ;  /* 0x0000001b111b7223 */ /* 0x040fe2000000001a */
[C---:B------:R-:W-:Y:S01]  /*1120*/  FFMA R29, R17.reuse, R29, R34 ;  /* 0x0000001d111d7223 */ /* 0x040fe20000000022 */
[----:B------:R-:W-:Y:S01]  /*1130*/  FFMA R17, R17, R33, R32 ;  /* 0x0000002111117223 */ /* 0x000fe20000000020 */
[----:B------:R-:W2:Y:S01]  /*1140*/  LDS R35, [R30+0x5e0] ;  /* 0x0005e0001e237984 */ /* 0x000ea20000000800 */
[-C--:B----4-:R-:W-:Y:S01]  /*1150*/  FFMA R46, R19, R4.reuse, R46 ;  /* 0x00000004132e7223 */ /* 0x090fe2000000002e */
[-C--:B-----5:R-:W-:Y:S01]  /*1160*/  FFMA R50, R15, R4.reuse, R50 ;  /* 0x000000040f327223 */ /* 0x0a0fe20000000032 */
[----:B------:R-:W-:Y:S01]  /*1170*/  FFMA R52, R23, R4, R52 ;  /* 0x0000000417347223 */ /* 0x000fe20000000034 */
[----:B------:R-:W3:Y:S01]  /*1180*/  LDS R33, [R30+0x700] ;  /* 0x000700001e217984 */ /* 0x000ee20000000800 */
[-C--:B------:R-:W-:Y:S01]  /*1190*/  FFMA R44, R19, R6.reuse, R44 ;  /* 0x00000006132c7223 */ /* 0x080fe2000000002c */
[----:B------:R-:W-:Y:S01]  /*11a0*/  FFMA R41, R15, R6, R41 ;  /* 0x000000060f297223 */ /* 0x000fe20000000029 */
[----:B------:R-:W-:Y:S01]  /*11b0*/  FFMA R45, R37, R4, R25 ;  /* 0x00000004252d7223 */ /* 0x000fe20000000019 */
[----:B------:R-:W-:Y:S01]  /*11c0*/  LDS R26, [R30+0x824] ;  /* 0x000824001e1a7984 */ /* 0x000fe20000000800 */
[-C--:B------:R-:W-:Y:S01]  /*11d0*/  FFMA R40, R23, R6.reuse, R40 ;  /* 0x0000000617287223 */ /* 0x080fe20000000028 */
[----:B------:R-:W-:Y:S01]  /*11e0*/  FFMA R6, R37, R6, R27 ;  /* 0x0000000625067223 */ /* 0x000fe2000000001b */
[-C--:B------:R-:W-:Y:S01]  /*11f0*/  FFMA R27, R19, R8.reuse, R48 ;  /* 0x00000008131b7223 */ /* 0x080fe20000000030 */
[----:B------:R-:W4:Y:S01]  /*1200*/  LDS R4, [R30+0x704] ;  /* 0x000704001e047984 */ /* 0x000f220000000800 */
[-C--:B------:R-:W-:Y:S01]  /*1210*/  FFMA R48, R15, R8.reuse, R43 ;  /* 0x000000080f307223 */ /* 0x080fe2000000002b */
[-C--:B------:R-:W-:Y:S01]  /*1220*/  FFMA R38, R23, R8.reuse, R38 ;  /* 0x0000000817267223 */ /* 0x080fe20000000026 */
[----:B------:R-:W-:Y:S01]  /*1230*/  FFMA R8, R37, R8, R29 ;  /* 0x0000000825087223 */ /* 0x000fe2000000001d */
[----:B------:R-:W5:Y:S01]  /*1240*/  LDS R34, [R30+0x4c4] ;  /* 0x0004c4001e227984 */ /* 0x000f620000000800 */
[----:B------:R-:W-:-:S03]  /*1250*/  FFMA R45, R39, R5, R45 ;  /* 0x00000005272d7223 */ /* 0x000fc6000000002d */
[----:B------:R-:W5:Y:S01]  /*1260*/  LDS R32, [R30+0x5e4] ;  /* 0x0005e4001e207984 */ /* 0x000f620000000800 */
[----:B0-----:R-:W-:-:S03]  /*1270*/  FFMA R43, R21, R9, R27 ;  /* 0x00000009152b7223 */ /* 0x001fc6000000001b */
[----:B------:R-:W0:Y:S01]  /*1280*/  LDS R25, [R0.X8+0x428] ;  /* 0x0004280000197984 */ /* 0x000e220000008800 */
[-C--:B-1----:R-:W-:Y:S01]  /*1290*/  FFMA R28, R19, R2.reuse, R28 ;  /* 0x00000002131c7223 */ /* 0x082fe2000000001c */
[-C--:B------:R-:W-:Y:S01]  /*12a0*/  FFMA R42, R15, R2.reuse, R42 ;  /* 0x000000020f2a7223 */ /* 0x080fe2000000002a */
[-C--:B------:R-:W-:Y:S01]  /*12b0*/  FFMA R36, R23, R2.reuse, R36 ;  /* 0x0000000217247223 */ /* 0x080fe20000000024 */
[----:B------:R-:W-:Y:S01]  /*12c0*/  FFMA R2, R37, R2, R17 ;  /* 0x0000000225027223 */ /* 0x000fe20000000011 */
[C---:B------:R-:W-:Y:S01]  /*12d0*/  FFMA R37, R21.reuse, R5, R46 ;  /* 0x0000000515257223 */ /* 0x040fe2000000002e */
[C---:B------:R-:W-:Y:S01]  /*12e0*/  FFMA R15, R21.reuse, R7, R44 ;  /* 0x00000007150f7223 */ /* 0x040fe2000000002c */
[----:B------:R-:W-:Y:S01]  /*12f0*/  FFMA R17, R21, R3, R28 ;  /* 0x0000000315117223 */ /* 0x000fe2000000001c */
[C---:B--2---:R-:W-:Y:S01]  /*1300*/  FFMA R29, R35.reuse, R7, R41 ;  /* 0x00000007231d7223 */ /* 0x044fe20000000029 */
[C---:B------:R-:W-:Y:S01]  /*1310*/  FFMA R27, R35.reuse, R5, R50 ;  /* 0x00000005231b7223 */ /* 0x040fe20000000032 */
[C---:B------:R-:W-:Y:S01]  /*1320*/  FFMA R47, R35.reuse, R9, R48 ;  /* 0x00000009232f7223 */ /* 0x040fe20000000030 */
[----:B------:R-:W-:Y:S01]  /*1330*/  FFMA R41, R35, R3, R42 ;  /* 0x0000000323297223 */ /* 0x000fe2000000002a */
[C---:B---3--:R-:W-:Y:S01]  /*1340*/  FFMA R21, R33.reuse, R5, R52 ;  /* 0x0000000521157223 */ /* 0x048fe20000000034 */
[C---:B------:R-:W-:Y:S01]  /*1350*/  FFMA R19, R33.reuse, R7, R40 ;  /* 0x0000000721137223 */ /* 0x040fe20000000028 */
[C---:B------:R-:W-:Y:S01]  /*1360*/  FFMA R35, R33.reuse, R9, R38 ;  /* 0x0000000921237223 */ /* 0x040fe20000000026 */
[----:B------:R-:W-:Y:S01]  /*1370*/  FFMA R36, R33, R3, R36 ;  /* 0x0000000321247223 */ /* 0x000fe20000000024 */
[C---:B------:R-:W-:Y:S01]  /*1380*/  FFMA R7, R39.reuse, R7, R6 ;  /* 0x0000000727077223 */ /* 0x040fe20000000006 */
[C---:B------:R-:W-:Y:S01]  /*1390*/  FFMA R9, R39.reuse, R9, R8 ;  /* 0x0000000927097223 */ /* 0x040fe20000000008 */
[----:B------:R-:W-:Y:S01]  /*13a0*/  FFMA R3, R39, R3, R2 ;  /* 0x0000000327037223 */ /* 0x000fe20000000002 */
[-C--:B----4-:R-:W-:Y:S01]  /*13b0*/  FFMA R39, R4, R53.reuse, R21 ;  /* 0x0000003504277223 */ /* 0x090fe20000000015 */
[----:B------:R-:W-:Y:S01]  /*13c0*/  FFMA R21, R26, R53, R45 ;  /* 0x000000351a157223 */ /* 0x000fe2000000002d */
[-C--:B------:R-:W-:Y:S01]  /*13d0*/  FFMA R19, R4, R51.reuse, R19 ;  /* 0x0000003304137223 */ /* 0x080fe20000000013 */
[----:B------:R-:W-:Y:S01]  /*13e0*/  FFMA R23, R26, R51, R7 ;  /* 0x000000331a177223 */ /* 0x000fe20000000007 */
[C---:B-----5:R-:W-:Y:S01]  /*13f0*/  FFMA R45, R34.reuse, R49, R43 ;  /* 0x00000031222d7223 */ /* 0x060fe2000000002b */
[C---:B------:R-:W-:Y:S01]  /*1400*/  FFMA R37, R34.reuse, R53, R37 ;  /* 0x0000003522257223 */ /* 0x040fe20000000025 */
[----:B------:R-:W-:Y:S01]  /*1410*/  FFMA R15, R34, R51, R15 ;  /* 0x00000033220f7223 */ /* 0x000fe2000000000f */
[-C--:B------:R-:W-:Y:S01]  /*1420*/  FFMA R35, R4, R49.reuse, R35 ;  /* 0x0000003104237223 */ /* 0x080fe20000000023 */
[C---:B------:R-:W-:Y:S01]  /*1430*/  FFMA R43, R32.reuse, R49, R47 ;  /* 0x00000031202b7223 */ /* 0x040fe2000000002f */
[C---:B------:R-:W-:Y:S01]  /*1440*/  FFMA R27, R32.reuse, R53, R27 ;  /* 0x00000035201b7223 */ /* 0x040fe2000000001b */
[----:B------:R-:W-:Y:S01]  /*1450*/  FFMA R29, R32, R51, R29 ;  /* 0x00000033201d7223 */ /* 0x000fe2000000001d */
[----:B------:R-:W-:Y:S01]  /*1460*/  FFMA R47, R26, R49, R9 ;  /* 0x000000311a2f7223 */ /* 0x000fe20000000009 */
[-C--:B0-----:R-:W-:Y:S01]  /*1470*/  FFMA R33, R32, R25.reuse, R41 ;  /* 0x0000001920217223 */ /* 0x081fe20000000029 */
[-C--:B------:R-:W-:Y:S01]  /*1480*/  FFMA R17, R34, R25.reuse, R17 ;  /* 0x0000001922117223 */ /* 0x080fe20000000011 */
[-C--:B------:R-:W-:Y:S01]  /*1490*/  FFMA R41, R4, R25.reuse, R36 ;  /* 0x0000001904297223 */ /* 0x080fe20000000024 */
[----:B------:R-:W-:Y:S01]  /*14a0*/  FFMA R25, R26, R25, R3 ;  /* 0x000000191a197223 */ /* 0x000fe20000000003 */
[----:B------:R-:W-:Y:S01]  /*14b0*/  @P2 CALL.REL.NOINC `(.L_x_48) ;  /* 0x0000001000002944 */ /* 0x000fe20003c00000 */
[----:B------:R-:W-:Y:S05]  /*14c0*/  BRA `(.L_x_49) ;  /* 0xffffee7000007947 */ /* 0x000fea000383ffff */
.L_x_48:
[----:B------:R-:W-:Y:S01]  /*14d0*/  MOV R3, 0x4 ;  /* 0x0000000400037802 */ /* 0x000fe20000000f00 */
[----:B------:R-:W-:-:S04]  /*14e0*/  ULDC.64 UR4, c[0x0][0x118] ;  /* 0x0000460000047ab9 */ /* 0x000fc80000000a00 */
[----:B------:R-:W-:-:S05]  /*14f0*/  IMAD.WIDE R8, R10, R3, c[0x0][0x178] ;  /* 0x00005e000a087625 */ /* 0x000fca00078e0203 */
[----:B------:R-:W2:Y:S04]  /*1500*/  LDG.E.CONSTANT R14, [R8.64] ;  /* 0x00000004080e7981 */ /* 0x000ea8000c1e9900 */
[----:B------:R-:W3:Y:S04]  /*1510*/  LDG.E.CONSTANT R16, [R8.64+0x20] ;  /* 0x0000200408107981 */ /* 0x000ee8000c1e9900 */
[----:B------:R-:W4:Y:S04]  /*1520*/  LDG.E.CONSTANT R6, [R8.64+0x40] ;  /* 0x0000400408067981 */ /* 0x000f28000c1e9900 */
[----:B------:R-:W5:Y:S01]  /*1530*/  LDG.E.CONSTANT R4, [R8.64+0x60] ;  /* 0x0000600408047981 */ /* 0x000f62000c1e9900 */
[----:B------:R-:W-:-:S04]  /*1540*/  IMAD R13, R13, 0x1c0, R0 ;  /* 0x000001c00d0d7824 */ /* 0x000fc800078e0200 */
[----:B------:R-:W-:-:S05]  /*1550*/  IMAD R13, R10, 0x3100, R13 ;  /* 0x000031000a0d7824 */ /* 0x000fca00078e020d */
[----:B------:R-:W-:-:S05]  /*1560*/  LEA R2, R12, R13, 0x4 ;  /* 0x0000000d0c027211 */ /* 0x000fca00078e20ff */
[----:B------:R-:W-:Y:S01]  /*1570*/  IMAD.WIDE R2, R2, R3, c[0x0][0x160] ;  /* 0x0000580002027625 */ /* 0x000fe200078e0203 */
[--C-:B--2---:R-:W-:Y:S01]  /*1580*/  FADD R37, R37, R14.reuse ;  /* 0x0000000e25257221 */ /* 0x104fe20000000000 */
[--C-:B------:R-:W-:Y:S01]  /*1590*/  FADD R15, R15, R14.reuse ;  /* 0x0000000e0f0f7221 */ /* 0x100fe20000000000 */
[--C-:B------:R-:W-:Y:S01]  /*15a0*/  FADD R45, R45, R14.reuse ;  /* 0x0000000e2d2d7221 */ /* 0x100fe20000000000 */
[----:B------:R-:W-:Y:S01]  /*15b0*/  FADD R14, R17, R14 ;  /* 0x0000000e110e7221 */ /* 0x000fe20000000000 */
[--C-:B---3--:R-:W-:Y:S01]  /*15c0*/  FADD R27, R27, R16.reuse ;  /* 0x000000101b1b7221 */ /* 0x108fe20000000000 */
[--C-:B------:R-:W-:Y:S01]  /*15d0*/  FADD R29, R29, R16.reuse ;  /* 0x000000101d1d7221 */ /* 0x100fe20000000000 */
[--C-:B------:R-:W-:Y:S01]  /*15e0*/  FADD R43, R43, R16.reuse ;  /* 0x000000102b2b7221 */ /* 0x100fe20000000000 */
[----:B------:R-:W-:Y:S01]  /*15f0*/  FADD R16, R33, R16 ;  /* 0x0000001021107221 */ /* 0x000fe20000000000 */
[----:B------:R-:W-:Y:S01]  /*1600*/  FMNMX R14, R14, 6, PT ;  /* 0x40c000000e0e7809 */ /* 0x000fe20003800000 */
[--C-:B----4-:R-:W-:Y:S01]  /*1610*/  FADD R39, R39, R6.reuse ;  /* 0x0000000627277221 */ /* 0x110fe20000000000 */
[--C-:B------:R-:W-:Y:S01]  /*1620*/  FADD R19, R19, R6.reuse ;  /* 0x0000000613137221 */ /* 0x100fe20000000000 */
[----:B------:R-:W-:Y:S01]  /*1630*/  FADD R35, R35, R6 ;  /* 0x0000000623237221 */ /* 0x000fe20000000000 */
[----:B------:R-:W-:Y:S01]  /*1640*/  FMNMX R5, RZ, R14, !PT ;  /* 0x0000000eff057209 */ /* 0x000fe20007800000 */
[--C-:B-----5:R-:W-:Y:S01]  /*1650*/  FADD R21, R21, R4.reuse ;  /* 0x0000000415157221 */ /* 0x120fe20000000000 */
[----:B------:R-:W-:Y:S01]  /*1660*/  FMNMX R16, R16, 6, PT ;  /* 0x40c0000010107809 */ /* 0x000fe20003800000 */
[--C-:B------:R-:W-:Y:S01]  /*1670*/  FADD R23, R23, R4.reuse ;  /* 0x0000000417177221 */ /* 0x100fe20000000000 */
[----:B------:R-:W-:Y:S01]  /*1680*/  FADD R47, R47, R4 ;  /* 0x000000042f2f7221 */ /* 0x000fe20000000000 */
[----:B------:R-:W-:Y:S01]  /*1690*/  FADD R6, R41, R6 ;  /* 0x0000000629067221 */ /* 0x000fe20000000000 */
[----:B------:R-:W-:Y:S01]  /*16a0*/  FADD R4, R25, R4 ;  /* 0x0000000419047221 */ /* 0x000fe20000000000 */
[----:B------:R0:W-:Y:S01]  /*16b0*/  STG.E [R2.64+0x540], R5 ;  /* 0x0005400502007986 */ /* 0x0001e2000c101904 */
[----:B------:R-:W-:-:S02]  /*16c0*/  FMNMX R37, R37, 6, PT ;  /* 0x40c0000025257809 */ /* 0x000fc40003800000 */
[----:B------:R-:W-:Y:S02]  /*16d0*/  FMNMX R15, R15, 6, PT ;  /* 0x40c000000f0f7809 */ /* 0x000fe40003800000 */
[----:B------:R-:W-:Y:S02]  /*16e0*/  FMNMX R45, R45, 6, PT ;  /* 0x40c000002d2d7809 */ /* 0x000fe40003800000 */
[----:B------:R-:W-:Y:S02]  /*16f0*/  FMNMX R27, R27, 6, PT ;  /* 0x40c000001b1b7809 */ /* 0x000fe40003800000 */
[----:B------:R-:W-:Y:S02]  /*1700*/  FMNMX R29, R29, 6, PT ;  /* 0x40c000001d1d7809 */ /* 0x000fe40003800000 */
[----:B------:R-:W-:Y:S02]  /*1710*/  FMNMX R43, R43, 6, PT ;  /* 0x40c000002b2b7809 */ /* 0x000fe40003800000 */
[----:B0-----:R-:W-:-:S02]  /*1720*/  FMNMX R5, RZ, R16, !PT ;  /* 0x00000010ff057209 */ /* 0x001fc40007800000 */
[----:B------:R-:W-:Y:S02]  /*1730*/  FMNMX R39, R39, 6, PT ;  /* 0x40c0000027277809 */ /* 0x000fe40003800000 */
[----:B------:R-:W-:Y:S01]  /*1740*/  FMNMX R19, R19, 6, PT ;  /* 0x40c0000013137809 */ /* 0x000fe20003800000 */
[----:B------:R0:W-:Y:S01]  /*1750*/  STG.E [R2.64+0x62540], R5 ;  /* 0x0625400502007986 */ /* 0x0001e2000c101904 */
[----:B------:R-:W-:Y:S02]  /*1760*/  FMNMX R35, R35, 6, PT ;  /* 0x40c0000023237809 */ /* 0x000fe40003800000 */
[----:B------:R-:W-:Y:S02]  /*1770*/  FMNMX R6, R6, 6, PT ;  /* 0x40c0000006067809 */ /* 0x000fe40003800000 */
[----:B------:R-:W-:Y:S02]  /*1780*/  FMNMX R21, R21, 6, PT ;  /* 0x40c0000015157809 */ /* 0x000fe40003800000 */
[----:B------:R-:W-:-:S02]  /*1790*/  FMNMX R23, R23, 6, PT ;  /* 0x40c0000017177809 */ /* 0x000fc40003800000 */
[----:B------:R-:W-:Y:S02]  /*17a0*/  FMNMX R47, R47, 6, PT ;  /* 0x40c000002f2f7809 */ /* 0x000fe40003800000 */
[----:B------:R-:W-:Y:S02]  /*17b0*/  FMNMX R4, R4, 6, PT ;  /* 0x40c0000004047809 */ /* 0x000fe40003800000 */
[----:B------:R-:W-:Y:S02]  /*17c0*/  FMNMX R37, RZ, R37, !PT ;  /* 0x00000025ff257209 */ /* 0x000fe40007800000 */
[----:B------:R-:W-:Y:S02]  /*17d0*/  FMNMX R15, RZ, R15, !PT ;  /* 0x0000000fff0f7209 */ /* 0x000fe40007800000 */
[----:B------:R-:W-:Y:S01]  /*17e0*/  FMNMX R45, RZ, R45, !PT ;  /* 0x0000002dff2d7209 */ /* 0x000fe20007800000 */
[----:B------:R-:W-:Y:S01]  /*17f0*/  STG.E [R2.64], R37 ;  /* 0x0000002502007986 */ /* 0x000fe2000c101904 */
[----:B------:R-:W-:-:S02]  /*1800*/  FMNMX R27, RZ, R27, !PT ;  /* 0x0000001bff1b7209 */ /* 0x000fc40007800000 */
[----:B------:R-:W-:Y:S01]  /*1810*/  FMNMX R29, RZ, R29, !PT ;  /* 0x0000001dff1d7209 */ /* 0x000fe20007800000 */
[----:B------:R-:W-:Y:S01]  /*1820*/  STG.E [R2.64+0x1c0], R15 ;  /* 0x0001c00f02007986 */ /* 0x000fe2000c101904 */
[----:B------:R-:W-:Y:S02]  /*1830*/  FMNMX R43, RZ, R43, !PT ;  /* 0x0000002bff2b7209 */ /* 0x000fe40007800000 */
[----:B------:R-:W-:Y:S01]  /*1840*/  FMNMX R39, RZ, R39, !PT ;  /* 0x00000027ff277209 */ /* 0x000fe20007800000 */
[----:B------:R-:W-:Y:S01]  /*1850*/  STG.E [R2.64+0x380], R45 ;  /* 0x0003802d02007986 */ /* 0x000fe2000c101904 */
[----:B------:R-:W-:Y:S02]  /*1860*/  FMNMX R19, RZ, R19, !PT ;  /* 0x00000013ff137209 */ /* 0x000fe40007800000 */
[----:B------:R-:W-:Y:S01]  /*1870*/  FMNMX R35, RZ, R35, !PT ;  /* 0x00000023ff237209 */ /* 0x000fe20007800000 */
[----:B------:R-:W-:Y:S01]  /*1880*/  STG.E [R2.64+0x62000], R27 ;  /* 0x0620001b02007986 */ /* 0x000fe2000c101904 */
[----:B0-----:R-:W-:-:S02]  /*1890*/  FMNMX R5, RZ, R6, !PT ;  /* 0x00000006ff057209 */ /* 0x001fc40007800000 */
[----:B------:R-:W-:Y:S01]  /*18a0*/  FMNMX R21, RZ, R21, !PT ;  /* 0x00000015ff157209 */ /* 0x000fe20007800000 */
[----:B------:R-:W-:Y:S01]  /*18b0*/  STG.E [R2.64+0x621c0], R29 ;  /* 0x0621c01d02007986 */ /* 0x000fe2000c101904 */
[----:B------:R-:W-:Y:S02]  /*18c0*/  FMNMX R23, RZ, R23, !PT ;  /* 0x00000017ff177209 */ /* 0x000fe40007800000 */
[----:B------:R-:W-:Y:S01]  /*18d0*/  FMNMX R47, RZ, R47, !PT ;  /* 0x0000002fff2f7209 */ /* 0x000fe20007800000 */
[----:B------:R-:W-:Y:S01]  /*18e0*/  STG.E [R2.64+0x62380], R43 ;  /* 0x0623802b02007986 */ /* 0x000fe2000c101904 */
[----:B------:R-:W-:-:S03]  /*18f0*/  FMNMX R7, RZ, R4, !PT ;  /* 0x00000004ff077209 */ /* 0x000fc60007800000 */
        /* <DEDUP_REMOVED lines=9> */
.L_x_50:
        /* <DEDUP_REMOVED lines=15> */
.L_x_242:


//--------------------- .text.tvmgen_default_fused_nn_conv2d_add_clip_1_kernel --------------------------
	.section	.text.tvmgen_default_fused_nn_conv2d_add_clip_1_kernel,"ax",@progbits
	.sectionflags	@"SHF_BARRIERS=1"
	.sectioninfo	@"SHI_REGISTERS=40"
	.align	128
        .global         tvmgen_default_fused_nn_conv2d_add_clip_1_kernel
        .type           tvmgen_default_fused_nn_conv2d_add_clip_1_kernel,@function
        .size           tvmgen_default_fused_nn_conv2d_add_clip_1_kernel,(.L_x_243 - tvmgen_default_fused_nn_conv2d_add_clip_1_kernel)
        .other          tvmgen_default_fused_nn_conv2d_add_clip_1_kernel,@"STO_CUDA_ENTRY STV_DEFAULT"
tvmgen_default_fused_nn_conv2d_add_clip_1_kernel:
.text.tvmgen_default_fused_nn_conv2d_add_clip_1_kernel:
[----:B------:R-:W-:Y:S02]  /*0000*/  MOV R1, c[0x0][0x28] ;  /* 0x00000a0000017a02 */ /* 0x000fe40000000f00 */
[----:B------:R-:W0:Y:S01]  /*0010*/  S2R R9, SR_TID.Y ;  /* 0x0000000000097919 */ /* 0x000e220000002200 */
[----:B------:R-:W-:Y:S01]  /*0020*/  MOV R14, RZ ;  /* 0x000000ff000e7202 */ /* 0x000fe20000000f00 */
[----:B------:R-:W-:Y:S01]  /*0030*/  ULDC.64 UR4, c[0x0][0x118] ;  /* 0x0000460000047ab9 */ /* 0x000fe20000000a00 */
[----:B------:R-:W-:Y:S01]  /*0040*/  MOV R6, RZ ;  /* 0x000000ff00067202 */ /* 0x000fe20000000f00 */
[----:B------:R-:W0:Y:S01]  /*0050*/  S2R R0, SR_TID.X ;  /* 0x0000000000007919 */ /* 0x000e220000002100 */
[----:B------:R-:W-:Y:S02]  /*0060*/  MOV R10, RZ ;  /* 0x000000ff000a7202 */ /* 0x000fe40000000f00 */
[----:B------:R-:W-:Y:S02]  /*0070*/  MOV R2, RZ ;  /* 0x000000ff00027202 */ /* 0x000fe40000000f00 */
[----:B------:R-:W-:Y:S02]  /*0080*/  MOV R12, RZ ;  /* 0x000000ff000c7202 */ /* 0x000fe40000000f00 */
[----:B------:R-:W-:-:S02]  /*0090*/  MOV R4, RZ ;  /* 0x000000ff00047202 */ /* 0x000fc40000000f00 */
[----:B------:R-:W-:Y:S01]  /*00a0*/  MOV R18, RZ ;  /* 0x000000ff00127202 */ /* 0x000fe20000000f00 */
[----:B0-----:R-:W-:-:S05]  /*00b0*/  IMAD R17, R9, 0x70, R0 ;  /* 0x0000007009117824 */ /* 0x001fca00078e0200 */
[C---:B------:R-:W-:Y:S02]  /*00c0*/  IADD3 R15, R17.reuse, 0x6e, RZ ;  /* 0x0000006e110f7810 */ /* 0x040fe40007ffe0ff */
[C---:B------:R-:W-:Y:S02]  /*00d0*/  IADD3 R7, R17.reuse, 0x6a, RZ ;  /* 0x0000006a11077810 */ /* 0x040fe40007ffe0ff */
[----:B------:R-:W-:Y:S01]  /*00e0*/  IADD3 R11, R17, 0x66, RZ ;  /* 0x00000066110b7810 */ /* 0x000fe20007ffe0ff */
[----:B------:R-:W-:Y:S01]  /*00f0*/  IMAD.HI R8, R15, -0x7047dc11, R14 ;  /* 0x8fb823ef0f087827 */ /* 0x000fe200078e020e */
[C---:B------:R-:W-:Y:S02]  /*0100*/  IADD3 R3, R17.reuse, 0x5a, RZ ;  /* 0x0000005a11037810 */ /* 0x040fe40007ffe0ff */
[----:B------:R-:W-:Y:S01]  /*0110*/  IADD3 R13, R17, 0x62, RZ ;  /* 0x00000062110d7810 */ /* 0x000fe20007ffe0ff */
[----:B------:R-:W-:Y:S01]  /*0120*/  IMAD.HI R6, R7, -0x7047dc11, R6 ;  /* 0x8fb823ef07067827 */ /* 0x000fe200078e0206 */
[----:B------:R-:W-:-:S02]  /*0130*/  IADD3 R5, R17, 0x5e, RZ ;  /* 0x0000005e11057810 */ /* 0x000fc40007ffe0ff */
[----:B------:R-:W-:Y:S01]  /*0140*/  SHF.R.U32.HI R21, RZ, 0x1f, R8 ;  /* 0x0000001fff157819 */ /* 0x000fe20000011608 */
[----:B------:R-:W-:Y:S01]  /*0150*/  IMAD.HI R10, R11, -0x7047dc11, R10 ;  /* 0x8fb823ef0b0a7827 */ /* 0x000fe200078e020a */
[----:B------:R-:W-:Y:S02]  /*0160*/  SHF.R.U32.HI R23, RZ, 0x1f, R6 ;  /* 0x0000001fff177819 */ /* 0x000fe40000011606 */
[----:B------:R-:W-:Y:S01]  /*0170*/  IADD3 R19, R17, 0x56, RZ ;  /* 0x0000005611137810 */ /* 0x000fe20007ffe0ff */
[----:B------:R-:W-:Y:S01]  /*0180*/  IMAD.HI R2, R3, -0x7047dc11, R2 ;  /* 0x8fb823ef03027827 */ /* 0x000fe200078e0202 */
[----:B------:R-:W-:Y:S02]  /*0190*/  SHF.R.U32.HI R25, RZ, 0x1f, R10 ;  /* 0x0000001fff197819 */ /* 0x000fe4000001160a */
[----:B------:R-:W-:Y:S01]  /*01a0*/  LEA.HI.SX32 R21, R8, R21, 0x1a ;  /* 0x0000001508157211 */ /* 0x000fe200078fd2ff */
[----:B------:R-:W-:Y:S01]  /*01b0*/  IMAD.HI R12, R13, -0x7047dc11, R12 ;  /* 0x8fb823ef0d0c7827 */ /* 0x000fe200078e020c */
[----:B------:R-:W-:-:S02]  /*01c0*/  LEA.HI.SX32 R23, R6, R23, 0x1a ;  /* 0x0000001706177211 */ /* 0x000fc400078fd2ff */
[----:B------:R-:W-:Y:S01]  /*01d0*/  LEA.HI.SX32 R10, R10, R25, 0x1a ;  /* 0x000000190a0a7211 */ /* 0x000fe200078fd2ff */
[----:B------:R-:W-:Y:S01]  /*01e0*/  IMAD.HI R4, R5, -0x7047dc11, R4 ;  /* 0x8fb823ef05047827 */ /* 0x000fe200078e0204 */
[----:B------:R-:W-:Y:S02]  /*01f0*/  SHF.R.U32.HI R29, RZ, 0x1f, R2 ;  /* 0x0000001fff1d7819 */ /* 0x000fe40000011602 */
[----:B------:R-:W-:Y:S01]  /*0200*/  SHF.R.U32.HI R25, RZ, 0x1f, R12 ;  /* 0x0000001fff197819 */ /* 0x000fe2000001160c */
[----:B------:R-:W-:Y:S01]  /*0210*/  IMAD.HI R14, R19, -0x7047dc11, R18 ;  /* 0x8fb823ef130e7827 */ /* 0x000fe200078e0212 */
[----:B------:R-:W-:Y:S02]  /*0220*/  LEA.HI.SX32 R29, R2, R29, 0x1a ;  /* 0x0000001d021d7211 */ /* 0x000fe400078fd2ff */
[----:B------:R-:W-:Y:S01]  /*0230*/  SHF.R.U32.HI R27, RZ, 0x1f, R4 ;  /* 0x0000001fff1b7819 */ /* 0x000fe20000011604 */
[----:B------:R-:W-:Y:S01]  /*0240*/  IMAD R2, R21, -0x72, R15 ;  /* 0xffffff8e15027824 */ /* 0x000fe200078e020f */
[----:B------:R-:W-:Y:S01]  /*0250*/  LEA.HI.SX32 R12, R12, R25, 0x1a ;  /* 0x000000190c0c7211 */ /* 0x000fe200078fd2ff */
[----:B------:R-:W-:Y:S01]  /*0260*/  IMAD R8, R23, -0x72, R7 ;  /* 0xffffff8e17087824 */ /* 0x000fe200078e0207 */
[----:B------:R-:W-:Y:S01]  /*0270*/  SHF.R.U32.HI R31, RZ, 0x1f, R14 ;  /* 0x0000001fff1f7819 */ /* 0x000fe2000001160e */
[----:B------:R-:W-:Y:S01]  /*0280*/  IMAD R16, R29, -0x72, R3 ;  /* 0xffffff8e1d107824 */ /* 0x000fe200078e0203 */
[----:B------:R-:W-:Y:S01]  /*0290*/  LEA.HI.SX32 R27, R4, R27, 0x1a ;  /* 0x0000001b041b7211 */ /* 0x000fe200078fd2ff */
[----:B------:R-:W-:Y:S01]  /*02a0*/  IMAD R12, R12, -0x72, R13 ;  /* 0xffffff8e0c0c7824 */ /* 0x000fe200078e020d */
[----:B------:R-:W-:Y:S01]  /*02b0*/  IADD3 R4, R2, -0x1, RZ ;  /* 0xffffffff02047810 */ /* 0x000fe20007ffe0ff */
[----:B------:R-:W-:Y:S01]  /*02c0*/  IMAD R10, R10, -0x72, R11 ;  /* 0xffffff8e0a0a7824 */ /* 0x000fe200078e020b */
[----:B------:R-:W-:Y:S01]  /*02d0*/  IADD3 R3, R8, -0x1, RZ ;  /* 0xffffffff08037810 */ /* 0x000fe20007ffe0ff */
[----:B------:R-:W-:Y:S01]  /*02e0*/  IMAD R13, R27, -0x72, R5 ;  /* 0xffffff8e1b0d7824 */ /* 0x000fe200078e0205 */
[----:B------:R-:W-:Y:S01]  /*02f0*/  LEA.HI.SX32 R18, R14, R31, 0x1a ;  /* 0x0000001f0e127211 */ /* 0x000fe200078fd2ff */
[----:B------:R-:W0:Y:S01]  /*0300*/  S2R R11, SR_CTAID.Y ;  /* 0x00000000000b7919 */ /* 0x000e220000002600 */
[----:B------:R-:W-:-:S02]  /*0310*/  ISETP.GT.U32.AND P0, PT, R4, 0x6f, PT ;  /* 0x0000006f0400780c */ /* 0x000fc40003f04070 */
[----:B------:R-:W-:Y:S01]  /*0320*/  ISETP.GT.U32.AND P1, PT, R3, 0x6f, PT ;  /* 0x0000006f0300780c */ /* 0x000fe20003f24070 */
[----:B------:R-:W-:Y:S01]  /*0330*/  IMAD R18, R18, -0x72, R19 ;  /* 0xffffff8e12127824 */ /* 0x000fe200078e0213 */
[----:B------:R-:W-:Y:S02]  /*0340*/  SHF.R.S32.HI R4, RZ, 0x1, R0 ;  /* 0x00000001ff047819 */ /* 0x000fe40000011400 */
[----:B------:R-:W-:Y:S02]  /*0350*/  IADD3 R3, R12, -0x1, RZ ;  /* 0xffffffff0c037810 */ /* 0x000fe40007ffe0ff */
[----:B------:R-:W-:Y:S02]  /*0360*/  IADD3 R5, R10, -0x1, RZ ;  /* 0xffffffff0a057810 */ /* 0x000fe40007ffe0ff */
[----:B------:R-:W-:Y:S01]  /*0370*/  ISETP.GT.U32.AND P3, PT, R3, 0x6f, PT ;  /* 0x0000006f0300780c */ /* 0x000fe20003f64070 */
[----:B------:R-:W-:Y:S01]  /*0380*/  IMAD R3, R9, 0x38, R4 ;  /* 0x0000003809037824 */ /* 0x000fe200078e0204 */
[----:B------:R-:W-:Y:S01]  /*0390*/  ISETP.GT.U32.AND P2, PT, R5, 0x6f, PT ;  /* 0x0000006f0500780c */ /* 0x000fe20003f44070 */
[----:B------:R-:W1:Y:S01]  /*03a0*/  @!P0 S2R R34, SR_CTAID.Z ;  /* 0x0000000000228919 */ /* 0x000e620000002700 */
[----:B------:R-:W-:-:S02]  /*03b0*/  IADD3 R4, R18, -0x1, RZ ;  /* 0xffffffff12047810 */ /* 0x000fc40007ffe0ff */
[----:B------:R-:W-:Y:S01]  /*03c0*/  IADD3 R6, R16, -0x1, RZ ;  /* 0xffffffff10067810 */ /* 0x000fe20007ffe0ff */
[----:B------:R-:W2:Y:S01]  /*03d0*/  @!P1 S2R R32, SR_CTAID.Z ;  /* 0x0000000000209919 */ /* 0x000ea20000002700 */
[----:B------:R-:W-:Y:S02]  /*03e0*/  ISETP.GT.U32.AND P6, PT, R4, 0x6f, PT ;  /* 0x0000006f0400780c */ /* 0x000fe40003fc4070 */
[----:B------:R-:W-:Y:S02]  /*03f0*/  ISETP.GT.U32.AND P5, PT, R6, 0x6f, PT ;  /* 0x0000006f0600780c */ /* 0x000fe40003fa4070 */
[----:B------:R-:W-:Y:S01]  /*0400*/  IADD3 R5, R13, -0x1, RZ ;  /* 0xffffffff0d057810 */ /* 0x000fe20007ffe0ff */
[----:B------:R-:W0:Y:S01]  /*0410*/  @!P3 S2R R24, SR_CTAID.Z ;  /* 0x000000000018b919 */ /* 0x000e220000002700 */
[----:B------:R-:W-:Y:S02]  /*0420*/  @!P0 IADD3 R15, R3, 0x70, RZ ;  /* 0x00000070030f8810 */ /* 0x000fe40007ffe0ff */
[----:B------:R-:W-:Y:S01]  /*0430*/  ISETP.GT.U32.AND P4, PT, R5, 0x6f, PT ;  /* 0x0000006f0500780c */ /* 0x000fe20003f84070 */
[----:B------:R-:W3:Y:S01]  /*0440*/  @!P2 S2R R22, SR_CTAID.Z ;  /* 0x000000000016a919 */ /* 0x000ee20000002700 */
[----:B------:R-:W-:-:S02]  /*0450*/  @!P0 MOV R14, RZ ;  /* 0x000000ff000e8202 */ /* 0x000fc40000000f00 */
[----:B------:R-:W-:Y:S01]  /*0460*/  @!P1 IADD3 R5, R3, 0xe0, RZ ;  /* 0x000000e003059810 */ /* 0x000fe20007ffe0ff */
[----:B------:R-:W4:Y:S01]  /*0470*/  @!P6 S2R R30, SR_CTAID.Z ;  /* 0x00000000001ee919 */ /* 0x000f220000002700 */
[----:B------:R-:W-:Y:S01]  /*0480*/  @!P1 MOV R4, RZ ;  /* 0x000000ff00049202 */ /* 0x000fe20000000f00 */
[----:B------:R-:W-:Y:S01]  /*0490*/  @!P0 IMAD.HI R14, R15, -0x7047dc11, R14 ;  /* 0x8fb823ef0f0e8827 */ /* 0x000fe200078e020e */
[----:B------:R-:W-:Y:S01]  /*04a0*/  @!P3 IADD3 R7, R3, 0x1c0, RZ ;  /* 0x000001c00307b810 */ /* 0x000fe20007ffe0ff */
[----:B------:R-:W2:Y:S01]  /*04b0*/  @!P5 S2R R28, SR_CTAID.Z ;  /* 0x00000000001cd919 */ /* 0x000ea20000002700 */
[----:B------:R-:W-:Y:S01]  /*04c0*/  @!P3 MOV R6, RZ ;  /* 0x000000ff0006b202 */ /* 0x000fe20000000f00 */
[----:B------:R-:W-:Y:S01]  /*04d0*/  @!P1 IMAD.HI R15, R5, -0x7047dc11, R4 ;  /* 0x8fb823ef050f9827 */ /* 0x000fe200078e0204 */
[----:B------:R-:W-:Y:S01]  /*04e0*/  @!P2 IADD3 R5, R3, 0x150, RZ ;  /* 0x000001500305a810 */ /* 0x000fe20007ffe0ff */
[----:B------:R-:W2:Y:S01]  /*04f0*/  @!P4 S2R R26, SR_CTAID.Z ;  /* 0x00000000001ac919 */ /* 0x000ea20000002700 */
[----:B------:R-:W-:Y:S01]  /*0500*/  @!P2 MOV R4, RZ ;  /* 0x000000ff0004a202 */ /* 0x000fe20000000f00 */
[----:B------:R-:W-:Y:S01]  /*0510*/  @!P3 IMAD.HI R20, R7, -0x7047dc11, R6 ;  /* 0x8fb823ef0714b827 */ /* 0x000fe200078e0206 */
[----:B------:R-:W-:-:S02]  /*0520*/  @!P5 IADD3 R7, R3, 0x2a0, RZ ;  /* 0x000002a00307d810 */ /* 0x000fc40007ffe0ff */
[----:B------:R-:W-:Y:S01]  /*0530*/  @!P5 MOV R6, RZ ;  /* 0x000000ff0006d202 */ /* 0x000fe20000000f00 */
[----:B------:R-:W-:Y:S01]  /*0540*/  @!P2 IMAD.HI R19, R5, -0x7047dc11, R4 ;  /* 0x8fb823ef0513a827 */ /* 0x000fe200078e0204 */
[----:B------:R-:W-:Y:S02]  /*0550*/  @!P4 IADD3 R5, R3, 0x230, RZ ;  /* 0x000002300305c810 */ /* 0x000fe40007ffe0ff */
[----:B------:R-:W-:Y:S01]  /*0560*/  @!P4 MOV R4, RZ ;  /* 0x000000ff0004c202 */ /* 0x000fe20000000f00 */
[--C-:B0-----:R-:W-:Y:S02]  /*0570*/  @!P3 IMAD R24, R24, 0x7, R11.reuse ;  /* 0x000000071818b824 */ /* 0x101fe400078e020b */
[----:B-1----:R-:W-:Y:S02]  /*0580*/  @!P0 IMAD R34, R34, 0x7, R11 ;  /* 0x0000000722228824 */ /* 0x002fe400078e020b */
[----:B------:R-:W-:Y:S01]  /*0590*/  @!P4 IMAD.HI R21, R5, -0x7047dc11, R4 ;  /* 0x8fb823ef0515c827 */ /* 0x000fe200078e0204 */
[----:B------:R-:W-:-:S02]  /*05a0*/  @!P6 IADD3 R5, R3, 0x310, RZ ;  /* 0x000003100305e810 */ /* 0x000fc40007ffe0ff */
[----:B------:R-:W-:Y:S01]  /*05b0*/  @!P6 MOV R4, RZ ;  /* 0x000000ff0004e202 */ /* 0x000fe20000000f00 */
[----:B---3--:R-:W-:Y:S02]  /*05c0*/  @!P2 IMAD R22, R22, 0x7, R11 ;  /* 0x000000071616a824 */ /* 0x008fe400078e020b */
[----:B------:R-:W-:-:S04]  /*05d0*/  @!P5 IMAD.HI R6, R7, -0x7047dc11, R6 ;  /* 0x8fb823ef0706d827 */ /* 0x000fc800078e0206 */
[----:B------:R-:W-:Y:S01]  /*05e0*/  @!P3 IMAD R7, R24, 0x700, RZ ;  /* 0x000007001807b824 */ /* 0x000fe200078e02ff */
[----:B------:R-:W-:Y:S01]  /*05f0*/  @!P2 SHF.R.U32.HI R24, RZ, 0x1f, R19 ;  /* 0x0000001fff18a819 */ /* 0x000fe20000011613 */
[----:B--2---:R-:W-:Y:S02]  /*0600*/  @!P1 IMAD R32, R32, 0x7, R11 ;  /* 0x0000000720209824 */ /* 0x004fe400078e020b */
[----:B------:R-:W-:Y:S01]  /*0610*/  @!P6 IMAD.HI R4, R5, -0x7047dc11, R4 ;  /* 0x8fb823ef0504e827 */ /* 0x000fe200078e0204 */
[----:B------:R-:W-:Y:S02]  /*0620*/  @!P3 IADD3 R12, R7, -0x71, R12 ;  /* 0xffffff8f070cb810 */ /* 0x000fe40007ffe00c */
[----:B------:R-:W-:Y:S01]  /*0630*/  @!P2 LEA.HI.SX32 R19, R19, R24, 0x1b ;  /* 0x000000181313a211 */ /* 0x000fe200078fdaff */
[----:B------:R-:W-:Y:S02]  /*0640*/  @!P0 IMAD R23, R34, 0x700, RZ ;  /* 0x0000070022178824 */ /* 0x000fe400078e02ff */
[----:B------:R-:W-:Y:S01]  /*0650*/  @!P2 IMAD R5, R22, 0x700, RZ ;  /* 0x000007001605a824 */ /* 0x000fe200078e02ff */
[----:B------:R-:W-:Y:S01]  /*0660*/  @!P1 SHF.R.U32.HI R22, RZ, 0x1f, R15 ;  /* 0x0000001fff169819 */ /* 0x000fe2000001160f */
[--C-:B----4-:R-:W-:Y:S01]  /*0670*/  @!P6 IMAD R30, R30, 0x7, R11.reuse ;  /* 0x000000071e1ee824 */ /* 0x110fe200078e020b */
[----:B------:R-:W-:Y:S01]  /*0680*/  @!P0 IADD3 R2, R23, -0x71, R2 ;  /* 0xffffff8f17028810 */ /* 0x000fe20007ffe002 */
[--C-:B------:R-:W-:Y:S01]  /*0690*/  @!P5 IMAD R28, R28, 0x7, R11.reuse ;  /* 0x000000071c1cd824 */ /* 0x100fe200078e020b */
[----:B------:R-:W-:Y:S01]  /*06a0*/  @!P2 IADD3 R10, R5, -0x71, R10 ;  /* 0xffffff8f050aa810 */ /* 0x000fe20007ffe00a */
[----:B------:R-:W-:Y:S01]  /*06b0*/  @!P1 IMAD R25, R32, 0x700, RZ ;  /* 0x0000070020199824 */ /* 0x000fe200078e02ff */
[----:B------:R-:W-:Y:S01]  /*06c0*/  @!P0 SHF.R.U32.HI R5, RZ, 0x1f, R14 ;  /* 0x0000001fff058819 */ /* 0x000fe2000001160e */
[----:B------:R-:W-:Y:S01]  /*06d0*/  @!P6 IMAD R7, R30, 0x700, RZ ;  /* 0x000007001e07e824 */ /* 0x000fe200078e02ff */
[----:B------:R-:W-:Y:S01]  /*06e0*/  @!P1 LEA.HI.SX32 R15, R15, R22, 0x1b ;  /* 0x000000160f0f9211 */ /* 0x000fe200078fdaff */
[----:B------:R-:W-:Y:S01]  /*06f0*/  @!P5 IMAD R23, R28, 0x700, RZ ;  /* 0x000007001c17d824 */ /* 0x000fe200078e02ff */
[----:B------:R-:W-:Y:S01]  /*0700*/  @!P1 IADD3 R8, R25, -0x71, R8 ;  /* 0xffffff8f19089810 */ /* 0x000fe20007ffe008 */
[----:B------:R-:W-:Y:S01]  /*0710*/  @!P4 IMAD R26, R26, 0x7, R11 ;  /* 0x000000071a1ac824 */ /* 0x000fe200078e020b */
[----:B------:R-:W-:-:S02]  /*0720*/  @!P6 IADD3 R18, R7, -0x71, R18 ;  /* 0xffffff8f0712e810 */ /* 0x000fc40007ffe012 */
[----:B------:R-:W-:Y:S01]  /*0730*/  @!P6 SHF.R.U32.HI R25, RZ, 0x1f, R4 ;  /* 0x0000001fff19e819 */ /* 0x000fe20000011604 */
[----:B------:R-:W-:Y:S01]  /*0740*/  @!P4 IMAD R26, R26, 0x700, RZ ;  /* 0x000007001a1ac824 */ /* 0x000fe200078e02ff */
[----:B------:R-:W-:Y:S01]  /*0750*/  @!P0 LEA.HI.SX32 R5, R14, R5, 0x1b ;  /* 0x000000050e058211 */ /* 0x000fe200078fdaff */
[----:B------:R-:W-:Y:S01]  /*0760*/  @!P1 IMAD R15, R15, 0x70, R8 ;  /* 0x000000700f0f9824 */ /* 0x000fe200078e0208 */
[----:B------:R-:W-:Y:S02]  /*0770*/  @!P3 SHF.R.U32.HI R7, RZ, 0x1f, R20 ;  /* 0x0000001fff07b819 */ /* 0x000fe40000011614 */
[----:B------:R-:W-:Y:S01]  /*0780*/  @!P5 IADD3 R16, R23, -0x71, R16 ;  /* 0xffffff8f1710d810 */ /* 0x000fe20007ffe010 */
[----:B------:R-:W-:Y:S01]  /*0790*/  @!P0 IMAD R5, R5, 0x70, R2 ;  /* 0x0000007005058824 */ /* 0x000fe200078e0202 */
[----:B------:R-:W-:Y:S01]  /*07a0*/  @!P4 SHF.R.U32.HI R14, RZ, 0x1f, R21 ;  /* 0x0000001fff0ec819 */ /* 0x000fe20000011615 */
[----:B------:R-:W-:Y:S01]  /*07b0*/  @!P2 IMAD R2, R19, 0x70, R10 ;  /* 0x000000701302a824 */ /* 0x000fe200078e020a */
[----:B------:R-:W-:-:S02]  /*07c0*/  @!P5 SHF.R.U32.HI R23, RZ, 0x1f, R6 ;  /* 0x0000001fff17d819 */ /* 0x000fc40000011606 */
[----:B------:R-:W-:Y:S02]  /*07d0*/  @!P6 LEA.HI.SX32 R25, R4, R25, 0x1b ;  /* 0x000000190419e211 */ /* 0x000fe400078fdaff */
[----:B------:R-:W-:Y:S02]  /*07e0*/  @!P3 LEA.HI.SX32 R7, R20, R7, 0x1b ;  /* 0x000000071407b211 */ /* 0x000fe400078fdaff */
[----:B------:R-:W-:Y:S02]  /*07f0*/  @!P0 MOV R4, 0x4 ;  /* 0x0000000400048802 */ /* 0x000fe40000000f00 */
[----:B------:R-:W-:Y:S01]  /*0800*/  @!P1 MOV R22, 0x4 ;  /* 0x0000000400169802 */ /* 0x000fe20000000f00 */
[----:B------:R-:W-:Y:S01]  /*0810*/  @!P3 IMAD R20, R7, 0x70, R12 ;  /* 0x000000700714b824 */ /* 0x000fe200078e020c */
[----:B------:R-:W-:Y:S01]  /*0820*/  @!P4 LEA.HI.SX32 R14, R21, R14, 0x1b ;  /* 0x0000000e150ec211 */ /* 0x000fe200078fdaff */
[----:B------:R-:W-:Y:S01]  /*0830*/  @!P0 IMAD.WIDE R4, R5, R4, c[0x0][0x168] ;  /* 0x00005a0005048625 */ /* 0x000fe200078e0204 */
[----:B------:R-:W-:-:S02]  /*0840*/  @!P4 IADD3 R13, R26, -0x71, R13 ;  /* 0xffffff8f1a0dc810 */ /* 0x000fc40007ffe00d */
[----:B------:R-:W-:Y:S01]  /*0850*/  @!P5 LEA.HI.SX32 R21, R6, R23, 0x1b ;  /* 0x000000170615d211 */ /* 0x000fe200078fdaff */
[----:B------:R-:W-:Y:S01]  /*0860*/  @!P1 IMAD.WIDE R22, R15, R22, c[0x0][0x168] ;  /* 0x00005a000f169625 */ /* 0x000fe200078e0216 */
[----:B------:R-:W-:Y:S02]  /*0870*/  MOV R6, RZ ;  /* 0x000000ff00067202 */ /* 0x000fe40000000f00 */
[----:B------:R-:W-:Y:S01]  /*0880*/  MOV R8, RZ ;  /* 0x000000ff00087202 */ /* 0x000fe20000000f00 */
[----:B------:R-:W-:Y:S01]  /*0890*/  @!P6 IMAD R26, R25, 0x70, R18 ;  /* 0x00000070191ae824 */ /* 0x000fe200078e0212 */
[----:B------:R-:W-:Y:S01]  /*08a0*/  @!P2 MOV R7, 0x4 ;  /* 0x000000040007a802 */ /* 0x000fe20000000f00 */
[----:B------:R-:W-:Y:S01]  /*08b0*/  @!P4 IMAD R13, R14, 0x70, R13 ;  /* 0x000000700e0dc824 */ /* 0x000fe200078e020d */
[----:B------:R-:W-:Y:S01]  /*08c0*/  @!P4 MOV R28, 0x4 ;  /* 0x00000004001cc802 */ /* 0x000fe20000000f00 */
[----:B------:R-:W-:Y:S01]  /*08d0*/  @!P5 IMAD R24, R21, 0x70, R16 ;  /* 0x000000701518d824 */ /* 0x000fe200078e0210 */
[----:B------:R-:W-:Y:S01]  /*08e0*/  @!P5 MOV R25, 0x4 ;  /* 0x000000040019d802 */ /* 0x000fe20000000f00 */
[----:B------:R0:W5:Y:S01]  /*08f0*/  @!P0 LDG.E.CONSTANT R6, [R4.64] ;  /* 0x0000000404068981 */ /* 0x000162000c1e9900 */
[----:B------:R-:W-:-:S02]  /*0900*/  @!P6 MOV R27, 0x4 ;  /* 0x00000004001be802 */ /* 0x000fc40000000f00 */
[----:B------:R-:W-:Y:S01]  /*0910*/  MOV R10, RZ ;  /* 0x000000ff000a7202 */ /* 0x000fe20000000f00 */
[----:B------:R1:W5:Y:S01]  /*0920*/  @!P1 LDG.E.CONSTANT R8, [R22.64] ;  /* 0x0000000416089981 */ /* 0x000362000c1e9900 */
[----:B------:R-:W-:Y:S01]  /*0930*/  MOV R14, RZ ;  /* 0x000000ff000e7202 */ /* 0x000fe20000000f00 */
[----:B------:R-:W-:Y:S01]  /*0940*/  @!P5 IMAD.WIDE R24, R24, R25, c[0x0][0x168] ;  /* 0x00005a001818d625 */ /* 0x000fe200078e0219 */
[----:B------:R-:W-:Y:S02]  /*0950*/  MOV R16, RZ ;  /* 0x000000ff00107202 */ /* 0x000fe40000000f00 */
[----:B------:R-:W-:Y:S01]  /*0960*/  MOV R18, RZ ;  /* 0x000000ff00127202 */ /* 0x000fe20000000f00 */
[----:B0-----:R-:W-:Y:S01]  /*0970*/  @!P2 IMAD.WIDE R4, R2, R7, c[0x0][0x168] ;  /* 0x00005a000204a625 */ /* 0x001fe200078e0207 */
[----:B------:R-:W-:Y:S02]  /*0980*/  @!P3 MOV R21, 0x4 ;  /* 0x000000040015b802 */ /* 0x000fe40000000f00 */
[----:B------:R0:W5:Y:S01]  /*0990*/  @!P5 LDG.E.CONSTANT R16, [R24.64] ;  /* 0x000000041810d981 */ /* 0x000162000c1e9900 */
[----:B-1----:R-:W-:Y:S01]  /*09a0*/  @!P4 IMAD.WIDE R22, R13, R28, c[0x0][0x168] ;  /* 0x00005a000d16c625 */ /* 0x002fe200078e021c */
[----:B------:R-:W-:-:S02]  /*09b0*/  IADD3 R29, R3, 0x380, RZ ;  /* 0x00000380031d7810 */ /* 0x000fc40007ffe0ff */
[----:B------:R0:W5:Y:S01]  /*09c0*/  @!P2 LDG.E.CONSTANT R10, [R4.64] ;  /* 0x00000004040aa981 */ /* 0x000162000c1e9900 */
[----:B------:R-:W-:Y:S01]  /*09d0*/  @!P6 IMAD.WIDE R26, R26, R27, c[0x0][0x168] ;  /* 0x00005a001a1ae625 */ /* 0x000fe200078e021b */
[----:B------:R-:W-:Y:S02]  /*09e0*/  MOV R12, RZ ;  /* 0x000000ff000c7202 */ /* 0x000fe40000000f00 */
[----:B------:R0:W5:Y:S01]  /*09f0*/  @!P4 LDG.E.CONSTANT R14, [R22.64] ;  /* 0x00000004160ec981 */ /* 0x000162000c1e9900 */
[----:B------:R-:W-:Y:S01]  /*0a00*/  MOV R2, RZ ;  /* 0x000000ff00027202 */ /* 0x000fe20000000f00 */
[----:B------:R-:W-:Y:S02]  /*0a10*/  @!P3 IMAD.WIDE R20, R20, R21, c[0x0][0x168] ;  /* 0x00005a001414b625 */ /* 0x000fe400078e0215 */
[----:B------:R0:W5:Y:S02]  /*0a20*/  @!P6 LDG.E.CONSTANT R18, [R26.64] ;  /* 0x000000041a12e981 */ /* 0x000164000c1e9900 */
[----:B------:R-:W-:Y:S01]  /*0a30*/  IMAD.HI R7, R3, -0x7047dc11, R2 ;  /* 0x8fb823ef03077827 */ /* 0x000fe200078e0202 */
[----:B------:R-:W-:Y:S01]  /*0a40*/  BSSY B0, `(.L_x_51) ;  /* 0x000001c000007945 */ /* 0x000fe20003800000 */
[----:B------:R1:W5:Y:S03]  /*0a50*/  @!P3 LDG.E.CONSTANT R12, [R20.64] ;  /* 0x00000004140cb981 */ /* 0x000366000c1e9900 */
[----:B------:R-:W-:-:S04]  /*0a60*/  SHF.R.U32.HI R28, RZ, 0x1f, R7 ;  /* 0x0000001fff1c7819 */ /* 0x000fc80000011607 */
[----:B------:R-:W-:-:S04]  /*0a70*/  LEA.HI.SX32 R30, R7, R28, 0x1b ;  /* 0x0000001c071e7211 */ /* 0x000fc800078fdaff */
[----:B------:R-:W-:-:S04]  /*0a80*/  LEA R7, R11, R30, 0x4 ;  /* 0x0000001e0b077211 */ /* 0x000fc800078e20ff */
[----:B------:R-:W-:Y:S02]  /*0a90*/  ISETP.GE.AND P0, PT, R7, 0x1, PT ;  /* 0x000000010700780c */ /* 0x000fe40003f06270 */
[----:B------:R-:W-:-:S05]  /*0aa0*/  MOV R28, RZ ;  /* 0x000000ff001c7202 */ /* 0x000fca0000000f00 */
[----:B------:R-:W-:Y:S01]  /*0ab0*/  IMAD.HI R28, R29, -0x7047dc11, R28 ;  /* 0x8fb823ef1d1c7827 */ /* 0x000fe200078e021c */
[----:B-1----:R-:W-:-:S04]  /*0ac0*/  MOV R20, RZ ;  /* 0x000000ff00147202 */ /* 0x002fc80000000f00 */
[----:B------:R-:W-:Y:S01]  /*0ad0*/  SHF.R.U32.HI R7, RZ, 0x1f, R28 ;  /* 0x0000001fff077819 */ /* 0x000fe2000001161c */
[----:B------:R-:W-:Y:S05]  /*0ae0*/  @!P0 BRA `(.L_x_52) ;  /* 0x0000011000008947 */ /* 0x000fea0003800000 */
[----:B0-----:R-:W-:Y:S02]  /*0af0*/  MOV R4, RZ ;  /* 0x000000ff00047202 */ /* 0x001fe40000000f00 */
[----:B------:R-:W-:-:S05]  /*0b00*/  MOV R5, R17 ;  /* 0x0000001100057202 */ /* 0x000fca0000000f00 */
[----:B------:R-:W-:-:S05]  /*0b10*/  IMAD.HI R4, R17, -0x7047dc11, R4 ;  /* 0x8fb823ef11047827 */ /* 0x000fca00078e0204 */
[----:B------:R-:W-:-:S04]  /*0b20*/  SHF.R.U32.HI R5, RZ, 0x1f, R4 ;  /* 0x0000001fff057819 */ /* 0x000fc80000011604 */
[----:B------:R-:W-:-:S05]  /*0b30*/  LEA.HI.SX32 R4, R4, R5, 0x1a ;  /* 0x0000000504047211 */ /* 0x000fca00078fd2ff */
[----:B------:R-:W-:-:S05]  /*0b40*/  IMAD R4, R4, -0x72, R17 ;  /* 0xffffff8e04047824 */ /* 0x000fca00078e0211 */
[----:B------:R-:W-:-:S04]  /*0b50*/  IADD3 R5, R4, -0x1, RZ ;  /* 0xffffffff04057810 */ /* 0x000fc80007ffe0ff */
[----:B------:R-:W-:-:S13]  /*0b60*/  ISETP.GT.U32.AND P0, PT, R5, 0x6f, PT ;  /* 0x0000006f0500780c */ /* 0x000fda0003f04070 */
[----:B------:R-:W-:Y:S05]  /*0b70*/  @P0 BRA `(.L_x_52) ;  /* 0x0000008000000947 */ /* 0x000fea0003800000 */
[----:B------:R-:W0:Y:S02]  /*0b80*/  S2R R20, SR_CTAID.Z ;  /* 0x0000000000147919 */ /* 0x000e240000002700 */
[----:B0-----:R-:W-:-:S04]  /*0b90*/  IMAD R5, R20, 0x7, R11 ;  /* 0x0000000714057824 */ /* 0x001fc800078e020b */
[----:B------:R-:W-:-:S05]  /*0ba0*/  IMAD R5, R5, 0x700, RZ ;  /* 0x0000070005057824 */ /* 0x000fca00078e02ff */
[----:B------:R-:W-:Y:S02]  /*0bb0*/  IADD3 R5, R5, -0x71, R4 ;  /* 0xffffff8f05057810 */ /* 0x000fe40007ffe004 */
[----:B------:R-:W-:-:S03]  /*0bc0*/  MOV R4, 0x4 ;  /* 0x0000000400047802 */ /* 0x000fc60000000f00 */
[----:B------:R-:W-:-:S04]  /*0bd0*/  IMAD R5, R30, 0x70, R5 ;  /* 0x000000701e057824 */ /* 0x000fc800078e0205 */
[----:B------:R-:W-:-:S05]  /*0be0*/  IMAD.WIDE R4, R5, R4, c[0x0][0x168] ;  /* 0x00005a0005047625 */ /* 0x000fca00078e0204 */
[----:B------:R0:W5:Y:S02]  /*0bf0*/  LDG.E.CONSTANT R20, [R4.64] ;  /* 0x0000000404147981 */ /* 0x000164000c1e9900 */
.L_x_52:
[----:B0-----:R-:W-:Y:S05]  /*0c00*/  BSYNC B0 ;  /* 0x0000000000007941 */ /* 0x001fea0003800000 */
.L_x_51:
[----:B------:R-:W-:Y:S01]  /*0c10*/  LEA.HI.SX32 R28, R28, R7, 0x1b ;  /* 0x000000071c1c7211 */ /* 0x000fe200078fdaff */
[----:B-----5:R0:W-:Y:S01]  /*0c20*/  STS [R17.X4], R20 ;  /* 0x0000001411007388 */ /* 0x0201e20000004800 */
[----:B------:R-:W-:Y:S01]  /*0c30*/  BSSY B0, `(.L_x_53) ;  /* 0x0000016000007945 */ /* 0x000fe20003800000 */
[----:B------:R-:W-:Y:S02]  /*0c40*/  MOV R22, RZ ;  /* 0x000000ff00167202 */ /* 0x000fe40000000f00 */
[----:B------:R-:W-:-:S04]  /*0c50*/  LEA R4, R11, R28, 0x4 ;  /* 0x0000001c0b047211 */ /* 0x000fc800078e20ff */
[----:B------:R-:W-:-:S13]  /*0c60*/  ISETP.GT.AND P0, PT, R4, 0x70, PT ;  /* 0x000000700400780c */ /* 0x000fda0003f04270 */
[----:B------:R-:W-:Y:S05]  /*0c70*/  @P0 BRA `(.L_x_54) ;  /* 0x0000011000000947 */ /* 0x000fea0003800000 */
[----:B0-----:R-:W-:Y:S02]  /*0c80*/  IADD3 R5, R17, 0x52, RZ ;  /* 0x0000005211057810 */ /* 0x001fe40007ffe0ff */
[----:B------:R-:W-:-:S05]  /*0c90*/  MOV R4, RZ ;  /* 0x000000ff00047202 */ /* 0x000fca0000000f00 */
[----:B------:R-:W-:-:S05]  /*0ca0*/  IMAD.HI R4, R5, -0x7047dc11, R4 ;  /* 0x8fb823ef05047827 */ /* 0x000fca00078e0204 */
[----:B------:R-:W-:-:S04]  /*0cb0*/  SHF.R.U32.HI R7, RZ, 0x1f, R4 ;  /* 0x0000001fff077819 */ /* 0x000fc80000011604 */
[----:B------:R-:W-:-:S05]  /*0cc0*/  LEA.HI.SX32 R7, R4, R7, 0x1a ;  /* 0x0000000704077211 */ /* 0x000fca00078fd2ff */
[----:B------:R-:W-:-:S05]  /*0cd0*/  IMAD R7, R7, -0x72, R5 ;  /* 0xffffff8e07077824 */ /* 0x000fca00078e0205 */
[----:B------:R-:W-:-:S04]  /*0ce0*/  IADD3 R4, R7, -0x1, RZ ;  /* 0xffffffff07047810 */ /* 0x000fc80007ffe0ff */
[----:B------:R-:W-:-:S13]  /*0cf0*/  ISETP.GT.U32.AND P0, PT, R4, 0x6f, PT ;  /* 0x0000006f0400780c */ /* 0x000fda0003f04070 */
[----:B------:R-:W-:Y:S05]  /*0d00*/  @P0 BRA `(.L_x_54) ;  /* 0x0000008000000947 */ /* 0x000fea0003800000 */
[----:B------:R-:W0:Y:S01]  /*0d10*/  S2R R4, SR_CTAID.Z ;  /* 0x0000000000047919 */ /* 0x000e220000002700 */
[----:B------:R-:W-:Y:S01]  /*0d20*/  MOV R5, 0x4 ;  /* 0x0000000400057802 */ /* 0x000fe20000000f00 */
[----:B0-----:R-:W-:-:S04]  /*0d30*/  IMAD R4, R4, 0x7, R11 ;  /* 0x0000000704047824 */ /* 0x001fc800078e020b */
[----:B------:R-:W-:-:S05]  /*0d40*/  IMAD R4, R4, 0x700, RZ ;  /* 0x0000070004047824 */ /* 0x000fca00078e02ff */
[----:B------:R-:W-:-:S05]  /*0d50*/  IADD3 R7, R4, -0x71, R7 ;  /* 0xffffff8f04077810 */ /* 0x000fca0007ffe007 */
[----:B------:R-:W-:-:S04]  /*0d60*/  IMAD R4, R28, 0x70, R7 ;  /* 0x000000701c047824 */ /* 0x000fc800078e0207 */
[----:B------:R-:W-:-:S05]  /*0d70*/  IMAD.WIDE R4, R4, R5, c[0x0][0x168] ;  /* 0x00005a0004047625 */ /* 0x000fca00078e0205 */
[----:B------:R0:W5:Y:S02]  /*0d80*/  LDG.E.CONSTANT R22, [R4.64] ;  /* 0x0000000404167981 */ /* 0x000164000c1e9900 */
.L_x_54:
[----:B0-----:R-:W-:Y:S05]  /*0d90*/  BSYNC B0 ;  /* 0x0000000000007941 */ /* 0x001fea0003800000 */
.L_x_53:
[----:B------:R-:W-:Y:S01]  /*0da0*/  SHF.R.S32.HI R4, RZ, 0x2, R0 ;  /* 0x00000002ff047819 */ /* 0x000fe20000011400 */
[----:B-----5:R0:W-:Y:S01]  /*0db0*/  STS [R17.X4+0x1c00], R22 ;  /* 0x001c001611007388 */ /* 0x0201e20000004800 */
[----:B------:R-:W-:Y:S03]  /*0dc0*/  BSSY B0, `(.L_x_55) ;  /* 0x0000029000007945 */ /* 0x000fe60003800000 */
[----:B------:R-:W-:Y:S01]  /*0dd0*/  IMAD R4, R9, 0x1c, R4 ;  /* 0x0000001c09047824 */ /* 0x000fe200078e0204 */
[----:B------:R0:W-:Y:S04]  /*0de0*/  STS [R17.X4+0x380], R6 ;  /* 0x0003800611007388 */ /* 0x0001e80000004800 */
[----:B------:R0:W-:Y:S01]  /*0df0*/  STS [R17.X4+0x700], R8 ;  /* 0x0007000811007388 */ /* 0x0001e20000004800 */
[----:B------:R-:W-:-:S02]  /*0e00*/  ISETP.GT.AND P0, PT, R4, 0x8, PT ;  /* 0x000000080400780c */ /* 0x000fc40003f04270 */
[----:B------:R-:W-:Y:S01]  /*0e10*/  MOV R4, RZ ;  /* 0x000000ff00047202 */ /* 0x000fe20000000f00 */
[----:B------:R0:W-:Y:S01]  /*0e20*/  STS [R17.X4+0xa80], R10 ;  /* 0x000a800a11007388 */ /* 0x0001e20000004800 */
[----:B------:R-:W-:-:S03]  /*0e30*/  ISETP.GT.OR P0, PT, R9, RZ, P0 ;  /* 0x000000ff0900720c */ /* 0x000fc60000704670 */
[----:B------:R0:W-:Y:S04]  /*0e40*/  STS [R17.X4+0xe00], R12 ;  /* 0x000e000c11007388 */ /* 0x0001e80000004800 */
[----:B------:R0:W-:Y:S04]  /*0e50*/  STS [R17.X4+0x1180], R14 ;  /* 0x0011800e11007388 */ /* 0x0001e80000004800 */
[----:B------:R0:W-:Y:S04]  /*0e60*/  STS [R17.X4+0x1500], R16 ;  /* 0x0015001011007388 */ /* 0x0001e80000004800 */
[----:B------:R0:W-:Y:S01]  /*0e70*/  STS [R17.X4+0x1880], R18 ;  /* 0x0018801211007388 */ /* 0x0001e20000004800 */
[----:B------:R-:W-:Y:S05]  /*0e80*/  @P0 BRA `(.L_x_56) ;  /* 0x000001c000000947 */ /* 0x000fea0003800000 */
[----:B------:R-:W-:Y:S01]  /*0e90*/  IADD3 R3, R3, 0x3f0, RZ ;  /* 0x000003f003037810 */ /* 0x000fe20007ffe0ff */
[----:B------:R-:W-:Y:S01]  /*0ea0*/  BSSY B1, `(.L_x_57) ;  /* 0x0000019000017945 */ /* 0x000fe20003800000 */
[----:B------:R-:W-:-:S05]  /*0eb0*/  MOV R2, RZ ;  /* 0x000000ff00027202 */ /* 0x000fca0000000f00 */
[----:B------:R-:W-:-:S05]  /*0ec0*/  IMAD.HI R2, R3, -0x7047dc11, R2 ;  /* 0x8fb823ef03027827 */ /* 0x000fca00078e0202 */
[----:B------:R-:W-:-:S04]  /*0ed0*/  SHF.R.U32.HI R3, RZ, 0x1f, R2 ;  /* 0x0000001fff037819 */ /* 0x000fc80000011602 */
[----:B0-----:R-:W-:-:S04]  /*0ee0*/  LEA.HI.SX32 R6, R2, R3, 0x1b ;  /* 0x0000000302067211 */ /* 0x001fc800078fdaff */
[----:B------:R-:W-:-:S04]  /*0ef0*/  LEA R2, R11, R6, 0x4 ;  /* 0x000000060b027211 */ /* 0x000fc800078e20ff */
[----:B------:R-:W-:-:S13]  /*0f00*/  ISETP.GT.AND P0, PT, R2, 0x70, PT ;  /* 0x000000700200780c */ /* 0x000fda0003f04270 */
[----:B------:R-:W-:Y:S05]  /*0f10*/  @P0 BRA `(.L_x_58) ;  /* 0x0000011000000947 */ /* 0x000fea0003800000 */
[----:B------:R-:W-:Y:S02]  /*0f20*/  IADD3 R3, R17, 0x4e, RZ ;  /* 0x0000004e11037810 */ /* 0x000fe40007ffe0ff */
        /* <DEDUP_REMOVED lines=16> */
.L_x_58:
[----:B------:R-:W-:Y:S05]  /*1030*/  BSYNC B1 ;  /* 0x0000000000017941 */ /* 0x000fea0003800000 */
.L_x_57:
[----:B-----5:R1:W-:Y:S02]  /*1040*/  STS [R17.X4+0x1f80], R4 ;  /* 0x001f800411007388 */ /* 0x0203e40000004800 */
.L_x_56:
[----:B------:R-:W-:Y:S05]  /*1050*/  BSYNC B0 ;  /* 0x0000000000007941 */ /* 0x000fea0003800000 */
.L_x_55:
[----:B0-----:R-:W0:Y:S01]  /*1060*/  S2R R3, SR_CTAID.Z ;  /* 0x0000000000037919 */ /* 0x001e220000002700 */
[----:B------:R-:W-:Y:S02]  /*1070*/  ISETP.GE.AND P0, PT, R17, 0x9, PT ;  /* 0x000000091100780c */ /* 0x000fe40003f06270 */
[----:B------:R-:W-:Y:S02]  /*1080*/  MOV R10, 0x4 ;  /* 0x00000004000a7802 */ /* 0x000fe40000000f00 */
[----:B------:R-:W-:-:S13]  /*1090*/  ISETP.LT.AND P0, PT, R9, 0x1, !P0 ;  /* 0x000000010900780c */ /* 0x000fda0004701270 */
[----:B0-----:R-:W-:-:S04]  /*10a0*/  @P0 IMAD R13, R3, 0x9, R17 ;  /* 0x00000009030d0824 */ /* 0x001fc800078e0211 */
[----:B------:R-:W-:-:S05]  /*10b0*/  @P0 IMAD.WIDE R12, R13, R10, c[0x0][0x170] ;  /* 0x00005c000d0c0625 */ /* 0x000fca00078e020a */
[----:B------:R-:W2:Y:S01]  /*10c0*/  @P0 LDG.E.CONSTANT R16, [R12.64] ;  /* 0x000000040c100981 */ /* 0x000ea2000c1e9900 */
[----:B------:R-:W-:-:S05]  /*10d0*/  IMAD.WIDE R18, R3, R10, c[0x0][0x178] ;  /* 0x00005e0003127625 */ /* 0x000fca00078e020a */
[----:B------:R0:W3:Y:S01]  /*10e0*/  LDG.E.CONSTANT R8, [R18.64] ;  /* 0x0000000412087981 */ /* 0x0000e2000c1e9900 */
[--C-:B------:R-:W-:Y:S02]  /*10f0*/  IMAD R2, R9, 0x390, R0.reuse ;  /* 0x0000039009027824 */ /* 0x100fe400078e0200 */
[----:B------:R-:W-:-:S04]  /*1100*/  IMAD R0, R11, 0x700, R0 ;  /* 0x000007000b007824 */ /* 0x000fc800078e0200 */
[----:B------:R-:W-:Y:S01]  /*1110*/  IMAD R0, R3, 0x3100, R0 ;  /* 0x0000310003007824 */ /* 0x000fe200078e0200 */
[----:B--2---:R-:W-:Y:S04]  /*1120*/  @P0 STS [R17.X4+0x2010], R16 ;  /* 0x0020101011000388 */ /* 0x004fe80000004800 */
[----:B------:R-:W-:Y:S06]  /*1130*/  BAR.SYNC.DEFER_BLOCKING 0x0 ;  /* 0x0000000000007b1d */ /* 0x000fec0000010000 */
[----:B------:R-:W-:Y:S04]  /*1140*/  LDS R23, [R2.X4] ;  /* 0x0000000002177984 */ /* 0x000fe80000004800 */
[----:B-1----:R-:W1:Y:S04]  /*1150*/  LDS.128 R4, [0x2010] ;  /* 0x00201000ff047984 */ /* 0x002e680000000c00 */
[----:B------:R-:W2:Y:S04]  /*1160*/  LDS R27, [R2.X4+0x4] ;  /* 0x00000400021b7984 */ /* 0x000ea80000004800 */
[----:B------:R-:W4:Y:S04]  /*1170*/  LDS R26, [R2.X4+0x8] ;  /* 0x00000800021a7984 */ /* 0x000f280000004800 */
[----:B------:R-:W5:Y:S04]  /*1180*/  LDS R29, [R2.X4+0x1c8] ;  /* 0x0001c800021d7984 */ /* 0x000f680000004800 */
[----:B------:R-:W3:Y:S04]  /*1190*/  LDS R28, [R2.X4+0x1cc] ;  /* 0x0001cc00021c7984 */ /* 0x000ee80000004800 */
[----:B------:R-:W3:Y:S04]  /*11a0*/  LDS.128 R12, [0x2020] ;  /* 0x00202000ff0c7984 */ /* 0x000ee80000000c00 */
[----:B------:R-:W3:Y:S04]  /*11b0*/  LDS R20, [R2.X4+0x1d0] ;  /* 0x0001d00002147984 */ /* 0x000ee80000004800 */
[----:B------:R-:W3:Y:S04]  /*11c0*/  LDS R21, [R2.X4+0x390] ;  /* 0x0003900002157984 */ /* 0x000ee80000004800 */
[----:B0-----:R-:W0:Y:S04]  /*11d0*/  LDS R18, [R2.X4+0x394] ;  /* 0x0003940002127984 */ /* 0x001e280000004800 */
[----:B------:R-:W0:Y:S04]  /*11e0*/  LDS R19, [R2.X4+0x398] ;  /* 0x0003980002137984 */ /* 0x000e280000004800 */
[----:B------:R-:W0:Y:S01]  /*11f0*/  LDS R16, [0x2030] ;  /* 0x00203000ff107984 */ /* 0x000e220000000800 */
[----:B-1----:R-:W-:-:S03]  /*1200*/  FFMA R24, R4, R23, RZ ;  /* 0x0000001704187223 */ /* 0x002fc600000000ff */
[----:B------:R-:W1:Y:S01]  /*1210*/  LDS R25, [R2.X4+0x558] ;  /* 0x0005580002197984 */ /* 0x000e620000004800 */
[----:B--2---:R-:W-:-:S03]  /*1220*/  FFMA R27, R27, R5, R24 ;  /* 0x000000051b1b7223 */ /* 0x004fc60000000018 */
[----:B------:R-:W2:Y:S01]  /*1230*/  LDS R22, [R2.X4+0x55c] ;  /* 0x00055c0002167984 */ /* 0x000ea20000004800 */
[----:B----4-:R-:W-:-:S03]  /*1240*/  FFMA R26, R26, R6, R27 ;  /* 0x000000061a1a7223 */ /* 0x010fc6000000001b */
[----:B------:R-:W4:Y:S01]  /*1250*/  LDS R17, [R2.X4+0x560] ;  /* 0x0005600002117984 */ /* 0x000f220000004800 */
[----:B-----5:R-:W-:Y:S01]  /*1260*/  FFMA R11, R4, R29, RZ ;  /* 0x0000001d040b7223 */ /* 0x020fe200000000ff */
[----:B------:R-:W-:Y:S02]  /*1270*/  FFMA R29, R29, R7, R26 ;  /* 0x000000071d1d7223 */ /* 0x000fe4000000001a */
[----:B------:R-:W-:Y:S01]  /*1280*/  LDS R24, [R2.X4+0x724] ;  /* 0x0007240002187984 */ /* 0x000fe20000004800 */
[----:B---3--:R-:W-:Y:S01]  /*1290*/  FFMA R3, R28, R5, R11 ;  /* 0x000000051c037223 */ /* 0x008fe2000000000b */
[----:B------:R-:W-:Y:S01]  /*12a0*/  IMAD R11, R9, 0x380, R0 ;  /* 0x00000380090b7824 */ /* 0x000fe200078e0200 */
[----:B------:R-:W-:Y:S01]  /*12b0*/  FFMA R28, R12, R28, R29 ;  /* 0x0000001c0c1c7223 */ /* 0x000fe2000000001d */
[----:B------:R-:W-:Y:S02]  /*12c0*/  LDS R27, [R2.X4+0x728] ;  /* 0x00072800021b7984 */ /* 0x000fe40000004800 */
[----:B------:R-:W-:Y:S01]  /*12d0*/  IMAD.WIDE R10, R11, R10, c[0x0][0x160] ;  /* 0x000058000b0a7625 */ /* 0x000fe200078e020a */
[C---:B------:R-:W-:Y:S01]  /*12e0*/  FFMA R0, R20.reuse, R6, R3 ;  /* 0x0000000614007223 */ /* 0x040fe20000000003 */
[----:B------:R-:W3:Y:S01]  /*12f0*/  LDS R29, [R2.X4+0x720] ;  /* 0x00072000021d7984 */ /* 0x000ee20000004800 */
[----:B------:R-:W-:-:S02]  /*1300*/  FFMA R3, R20, R13, R28 ;  /* 0x0000000d14037223 */ /* 0x000fc4000000001c */
[C---:B------:R-:W-:Y:S01]  /*1310*/  FFMA R9, R21.reuse, R7, R0 ;  /* 0x0000000715097223 */ /* 0x040fe20000000000 */
[----:B------:R-:W-:Y:S01]  /*1320*/  FFMA R23, R4, R21, RZ ;  /* 0x0000001504177223 */ /* 0x000fe200000000ff */
[----:B------:R-:W-:Y:S02]  /*1330*/  FFMA R0, R21, R14, R3 ;  /* 0x0000000e15007223 */ /* 0x000fe40000000003 */
[----:B0-----:R-:W-:Y:S01]  /*1340*/  FFMA R20, R12, R18, R9 ;  /* 0x000000120c147223 */ /* 0x001fe20000000009 */
[C---:B------:R-:W-:Y:S01]  /*1350*/  FFMA R26, R18.reuse, R5, R23 ;  /* 0x00000005121a7223 */ /* 0x040fe20000000017 */
[----:B------:R-:W-:Y:S01]  /*1360*/  FFMA R3, R18, R15, R0 ;  /* 0x0000000f12037223 */ /* 0x000fe20000000000 */
[----:B------:R-:W-:Y:S01]  /*1370*/  LDS R23, [R2.X4+0x8e8] ;  /* 0x0008e80002177984 */ /* 0x000fe20000004800 */
[C---:B------:R-:W-:Y:S01]  /*1380*/  FFMA R20, R19.reuse, R13, R20 ;  /* 0x0000000d13147223 */ /* 0x040fe20000000014 */
[----:B------:R-:W-:Y:S02]  /*1390*/  FFMA R26, R19, R6, R26 ;  /* 0x00000006131a7223 */ /* 0x000fe4000000001a */
[----:B------:R-:W0:Y:S01]  /*13a0*/  LDS R9, [R2.X4+0xab0] ;  /* 0x000ab00002097984 */ /* 0x000e220000004800 */
[----:B------:R-:W-:-:S03]  /*13b0*/  FFMA R31, R16, R19, R3 ;  /* 0x00000013101f7223 */ /* 0x000fc60000000003 */
[----:B------:R-:W-:Y:S01]  /*13c0*/  LDS R18, [R2.X4+0x8ec] ;  /* 0x0008ec0002127984 */ /* 0x000fe20000004800 */
[C---:B-1----:R-:W-:Y:S01]  /*13d0*/  FFMA R3, R25.reuse, R14, R20 ;  /* 0x0000000e19037223 */ /* 0x042fe20000000014 */
[----:B------:R-:W-:Y:S01]  /*13e0*/  FFMA R35, R25, R7, R26 ;  /* 0x0000000719237223 */ /* 0x000fe2000000001a */
[----:B------:R-:W-:Y:S01]  /*13f0*/  FFMA R37, R4, R25, RZ ;  /* 0x0000001904257223 */ /* 0x000fe200000000ff */
[----:B------:R-:W1:Y:S01]  /*1400*/  LDS R0, [R2.X4+0xab4] ;  /* 0x000ab40002007984 */ /* 0x000e620000004800 */
[----:B--2---:R-:W-:Y:S01]  /*1410*/  FFMA R33, R22, R15, R3 ;  /* 0x0000000f16217223 */ /* 0x004fe20000000003 */
[--C-:B------:R-:W-:Y:S01]  /*1420*/  FADD R31, R31, R8.reuse ;  /* 0x000000081f1f7221 */ /* 0x100fe20000000000 */
[----:B------:R-:W-:Y:S01]  /*1430*/  FFMA R26, R12, R22, R35 ;  /* 0x000000160c1a7223 */ /* 0x000fe20000000023 */
[----:B------:R-:W-:Y:S01]  /*1440*/  LDS R3, [R2.X4+0xc78] ;  /* 0x000c780002037984 */ /* 0x000fe20000004800 */
[----:B----4-:R-:W-:Y:S01]  /*1450*/  FFMA R33, R16, R17, R33 ;  /* 0x0000001110217223 */ /* 0x010fe20000000021 */
[----:B------:R-:W-:Y:S01]  /*1460*/  FFMA R28, R22, R5, R37 ;  /* 0x00000005161c7223 */ /* 0x000fe20000000025 */
[----:B------:R-:W-:Y:S01]  /*1470*/  FMNMX R31, R31, 6, PT ;  /* 0x40c000001f1f7809 */ /* 0x000fe20003800000 */
[----:B------:R-:W-:Y:S01]  /*1480*/  LDS R20, [R2.X4+0xc7c] ;  /* 0x000c7c0002147984 */ /* 0x000fe20000004800 */
[----:B------:R-:W-:Y:S01]  /*1490*/  FADD R33, R33, R8 ;  /* 0x0000000821217221 */ /* 0x000fe20000000000 */
[C---:B------:R-:W-:Y:S01]  /*14a0*/  FFMA R30, R17.reuse, R13, R26 ;  /* 0x0000000d111e7223 */ /* 0x040fe2000000001a */
[----:B------:R-:W-:Y:S01]  /*14b0*/  FMNMX R37, RZ, R31, !PT ;  /* 0x0000001fff257209 */ /* 0x000fe20007800000 */
[----:B------:R-:W-:Y:S01]  /*14c0*/  LDS R21, [R2.X4+0x8f0] ;  /* 0x0008f00002157984 */ /* 0x000fe20000004800 */
[----:B------:R-:W-:Y:S01]  /*14d0*/  FFMA R28, R17, R6, R28 ;  /* 0x00000006111c7223 */ /* 0x000fe2000000001c */
[----:B------:R-:W-:-:S02]  /*14e0*/  FMNMX R33, R33, 6, PT ;  /* 0x40c0000021217809 */ /* 0x000fc40003800000 */
[----:B------:R-:W2:Y:S01]  /*14f0*/  LDS R19, [R2.X4+0xab8] ;  /* 0x000ab80002137984 */ /* 0x000ea20000004800 */
[C---:B---3--:R-:W-:Y:S01]  /*1500*/  FFMA R31, R29.reuse, R14, R30 ;  /* 0x0000000e1d1f7223 */ /* 0x048fe2000000001e */
[----:B------:R-:W-:Y:S02]  /*1510*/  FMNMX R32, RZ, R33, !PT ;  /* 0x00000021ff207209 */ /* 0x000fe40007800000 */
[----:B------:R-:W3:Y:S01]  /*1520*/  LDS R25, [R2.X4+0xc80] ;  /* 0x000c800002197984 */ /* 0x000ee20000004800 */
[----:B------:R-:W-:Y:S01]  /*1530*/  FFMA R35, R4, R29, RZ ;  /* 0x0000001d04237223 */ /* 0x000fe200000000ff */
[C---:B------:R-:W-:Y:S01]  /*1540*/  FFMA R31, R24.reuse, R15, R31 ;  /* 0x0000000f181f7223 */ /* 0x040fe2000000001f */
[----:B------:R-:W-:Y:S01]  /*1550*/  FFMA R33, R29, R7, R28 ;  /* 0x000000071d217223 */ /* 0x000fe2000000001c */
[----:B------:R-:W4:Y:S01]  /*1560*/  LDS R22, [R2.X4+0xe40] ;  /* 0x000e400002167984 */ /* 0x000f220000004800 */
[----:B------:R-:W-:Y:S01]  /*1570*/  FFMA R28, R24, R5, R35 ;  /* 0x00000005181c7223 */ /* 0x000fe20000000023 */
[----:B------:R-:W-:Y:S01]  /*1580*/  FFMA R31, R16, R27, R31 ;  /* 0x0000001b101f7223 */ /* 0x000fe2000000001f */
[----:B------:R-:W-:Y:S01]  /*1590*/  FFMA R30, R12, R24, R33 ;  /* 0x000000180c1e7223 */ /* 0x000fe20000000021 */
[----:B------:R-:W5:Y:S01]  /*15a0*/  LDS R26, [R2.X4+0xe44] ;  /* 0x000e4400021a7984 */ /* 0x000f620000004800 */
[----:B------:R-:W-:Y:S01]  /*15b0*/  FFMA R28, R27, R6, R28 ;  /* 0x000000061b1c7223 */ /* 0x000fe2000000001c */
[----:B------:R-:W-:Y:S01]  /*15c0*/  FADD R33, R31, R8 ;  /* 0x000000081f217221 */ /* 0x000fe20000000000 */
[----:B------:R-:W-:Y:S01]  /*15d0*/  FFMA R31, R27, R13, R30 ;  /* 0x0000000d1b1f7223 */ /* 0x000fe2000000001e */
[----:B------:R-:W4:Y:S01]  /*15e0*/  LDS R17, [R2.X4+0xe48] ;  /* 0x000e480002117984 */ /* 0x000f220000004800 */
[----:B0-----:R-:W-:-:S02]  /*15f0*/  FFMA R35, R4, R9, RZ ;  /* 0x0000000904237223 */ /* 0x001fc400000000ff */
[----:B------:R-:W-:Y:S01]  /*1600*/  FMNMX R30, R33, 6, PT ;  /* 0x40c00000211e7809 */ /* 0x000fe20003800000 */
[----:B------:R-:W0:Y:S01]  /*1610*/  LDS R29, [R2.X4+0x1008] ;  /* 0x00100800021d7984 */ /* 0x000e220000004800 */
[----:B------:R-:W-:Y:S01]  /*1620*/  FFMA R33, R4, R23, RZ ;  /* 0x0000001704217223 */ /* 0x000fe200000000ff */
[----:B------:R-:W-:Y:S01]  /*1630*/  FFMA R31, R23, R14, R31 ;  /* 0x0000000e171f7223 */ /* 0x000fe2000000001f */
[----:B------:R-:W-:Y:S01]  /*1640*/  FMNMX R34, RZ, R30, !PT ;  /* 0x0000001eff227209 */ /* 0x000fe20007800000 */
[----:B------:R-:W0:Y:S01]  /*1650*/  LDS R24, [R2.X4+0x100c] ;  /* 0x00100c0002187984 */ /* 0x000e220000004800 */
[----:B-1----:R-:W-:Y:S01]  /*1660*/  FFMA R30, R0, R5, R35 ;  /* 0x00000005001e7223 */ /* 0x002fe20000000023 */
[----:B------:R-:W-:Y:S02]  /*1670*/  FFMA R31, R18, R15, R31 ;  /* 0x0000000f121f7223 */ /* 0x000fe4000000001f */
[----:B------:R-:W1:Y:S04]  /*1680*/  LDS R27, [R2.X4+0x1010] ;  /* 0x00101000021b7984 */ /* 0x000e680000004800 */
[----:B------:R3:W-:Y:S04]  /*1690*/  STG.E [R10.64], R37 ;  /* 0x000000250a007986 */ /* 0x0007e8000c101904 */
[----:B------:R3:W-:Y:S01]  /*16a0*/  STG.E [R10.64+0x1c0], R32 ;  /* 0x0001c0200a007986 */ /* 0x0007e2000c101904 */
[----:B--2---:R-:W-:-:S03]  /*16b0*/  FFMA R30, R19, R6, R30 ;  /* 0x00000006131e7223 */ /* 0x004fc6000000001e */
[----:B------:R-:W-:Y:S01]  /*16c0*/  STG.E [R10.64+0x380], R34 ;  /* 0x000380220a007986 */ /* 0x000fe2000c101904 */
[----:B---3--:R-:W-:Y:S01]  /*16d0*/  FFMA R37, R4, R3, RZ ;  /* 0x0000000304257223 */ /* 0x008fe200000000ff */
[----:B------:R-:W-:Y:S01]  /*16e0*/  FFMA R4, R18, R5, R33 ;  /* 0x0000000512047223 */ /* 0x000fe20000000021 */
[----:B------:R-:W-:Y:S02]  /*16f0*/  FFMA R33, R3, R7, R30 ;  /* 0x0000000703217223 */ /* 0x000fe4000000001e */
[----:B------:R-:W-:Y:S01]  /*1700*/  FFMA R32, R20, R5, R37 ;  /* 0x0000000514207223 */ /* 0x000fe20000000025 */
[-C--:B------:R-:W-:Y:S01]  /*1710*/  FFMA R4, R21, R6.reuse, R4 ;  /* 0x0000000615047223 */ /* 0x080fe20000000004 */
[-C--:B------:R-:W-:Y:S02]  /*1720*/  FFMA R5, R23, R7.reuse, R28 ;  /* 0x0000000717057223 */ /* 0x080fe4000000001c */
[----:B------:R-:W-:Y:S01]  /*1730*/  FFMA R35, R25, R6, R32 ;  /* 0x0000000619237223 */ /* 0x000fe20000000020 */
[-C--:B------:R-:W-:Y:S01]  /*1740*/  FFMA R23, R9, R7.reuse, R4 ;  /* 0x0000000709177223 */ /* 0x080fe20000000004 */
[C---:B------:R-:W-:Y:S01]  /*1750*/  FFMA R2, R12.reuse, R18, R5 ;  /* 0x000000120c027223 */ /* 0x040fe20000000005 */
[----:B------:R-:W-:Y:S01]  /*1760*/  FFMA R6, R12, R20, R33 ;  /* 0x000000140c067223 */ /* 0x000fe20000000021 */
[----:B----4-:R-:W-:Y:S01]  /*1770*/  FFMA R35, R22, R7, R35 ;  /* 0x0000000716237223 */ /* 0x010fe20000000023 */
[C---:B------:R-:W-:Y:S01]  /*1780*/  FFMA R4, R12.reuse, R0, R23 ;  /* 0x000000000c047223 */ /* 0x040fe20000000017 */
[-C--:B------:R-:W-:Y:S01]  /*1790*/  FFMA R2, R21, R13.reuse, R2 ;  /* 0x0000000d15027223 */ /* 0x080fe20000000002 */
[-C--:B------:R-:W-:Y:S01]  /*17a0*/  FFMA R5, R25, R13.reuse, R6 ;  /* 0x0000000d19057223 */ /* 0x080fe20000000006 */
[----:B-----5:R-:W-:Y:S01]  /*17b0*/  FFMA R12, R12, R26, R35 ;  /* 0x0000001a0c0c7223 */ /* 0x020fe20000000023 */
[-C--:B------:R-:W-:Y:S01]  /*17c0*/  FFMA R4, R19, R13.reuse, R4 ;  /* 0x0000000d13047223 */ /* 0x080fe20000000004 */
[-C--:B------:R-:W-:Y:S01]  /*17d0*/  FFMA R9, R9, R14.reuse, R2 ;  /* 0x0000000e09097223 */ /* 0x080fe20000000002 */
[-C--:B------:R-:W-:Y:S01]  /*17e0*/  FFMA R5, R22, R14.reuse, R5 ;  /* 0x0000000e16057223 */ /* 0x080fe20000000005 */
[----:B------:R-:W-:Y:S01]  /*17f0*/  FFMA R12, R17, R13, R12 ;  /* 0x0000000d110c7223 */ /* 0x000fe2000000000c */
[-C--:B------:R-:W-:Y:S01]  /*1800*/  FFMA R3, R3, R14.reuse, R4 ;  /* 0x0000000e03037223 */ /* 0x080fe20000000004 */
[-C--:B------:R-:W-:Y:S01]  /*1810*/  FFMA R9, R0, R15.reuse, R9 ;  /* 0x0000000f00097223 */ /* 0x080fe20000000009 */
[-C--:B------:R-:W-:Y:S01]  /*1820*/  FFMA R26, R26, R15.reuse, R5 ;  /* 0x0000000f1a1a7223 */ /* 0x080fe20000000005 */
[----:B0-----:R-:W-:Y:S01]  /*1830*/  FFMA R29, R29, R14, R12 ;  /* 0x0000000e1d1d7223 */ /* 0x001fe2000000000c */
[----:B------:R-:W-:Y:S01]  /*1840*/  FFMA R20, R20, R15, R3 ;  /* 0x0000000f14147223 */ /* 0x000fe20000000003 */
[C---:B------:R-:W-:Y:S01]  /*1850*/  FFMA R21, R16.reuse, R21, R31 ;  /* 0x0000001510157223 */ /* 0x040fe2000000001f */
[----:B------:R-:W-:Y:S01]  /*1860*/  FFMA R9, R16, R19, R9 ;  /* 0x0000001310097223 */ /* 0x000fe20000000009 */
[----:B------:R-:W-:Y:S01]  /*1870*/  FFMA R24, R24, R15, R29 ;  /* 0x0000000f18187223 */ /* 0x000fe2000000001d */
[C---:B------:R-:W-:Y:S01]  /*1880*/  FFMA R25, R16.reuse, R25, R20 ;  /* 0x0000001910197223 */ /* 0x040fe20000000014 */
[C---:B------:R-:W-:Y:S01]  /*1890*/  FFMA R17, R16.reuse, R17, R26 ;  /* 0x0000001110117223 */ /* 0x040fe2000000001a */
[----:B------:R-:W-:Y:S01]  /*18a0*/  FADD R21, R21, R8 ;  /* 0x0000000815157221 */ /* 0x000fe20000000000 */
[----:B-1----:R-:W-:Y:S01]  /*18b0*/  FFMA R27, R16, R27, R24 ;  /* 0x0000001b101b7223 */ /* 0x002fe20000000018 */
[--C-:B------:R-:W-:Y:S01]  /*18c0*/  FADD R9, R9, R8.reuse ;  /* 0x0000000809097221 */ /* 0x100fe20000000000 */
[--C-:B------:R-:W-:Y:S01]  /*18d0*/  FADD R25, R25, R8.reuse ;  /* 0x0000000819197221 */ /* 0x100fe20000000000 */
[--C-:B------:R-:W-:Y:S01]  /*18e0*/  FADD R17, R17, R8.reuse ;  /* 0x0000000811117221 */ /* 0x100fe20000000000 */
[----:B------:R-:W-:Y:S01]  /*18f0*/  FADD R27, R27, R8 ;  /* 0x000000081b1b7221 */ /* 0x000fe20000000000 */
[----:B------:R-:W-:-:S02]  /*1900*/  FMNMX R21, R21, 6, PT ;  /* 0x40c0000015157809 */ /* 0x000fc40003800000 */
[----:B------:R-:W-:Y:S02]  /*1910*/  FMNMX R9, R9, 6, PT ;  /* 0x40c0000009097809 */ /* 0x000fe40003800000 */
[----:B------:R-:W-:Y:S02]  /*1920*/  FMNMX R25, R25, 6, PT ;  /* 0x40c0000019197809 */ /* 0x000fe40003800000 */
[----:B------:R-:W-:Y:S02]  /*1930*/  FMNMX R17, R17, 6, PT ;  /* 0x40c0000011117809 */ /* 0x000fe40003800000 */
[----:B------:R-:W-:Y:S02]  /*1940*/  FMNMX R27, R27, 6, PT ;  /* 0x40c000001b1b7809 */ /* 0x000fe40003800000 */
[----:B------:R-:W-:Y:S02]  /*1950*/  FMNMX R21, RZ, R21, !PT ;  /* 0x00000015ff157209 */ /* 0x000fe40007800000 */
[----:B------:R-:W-:-:S02]  /*1960*/  FMNMX R9, RZ, R9, !PT ;  /* 0x00000009ff097209 */ /* 0x000fc40007800000 */
[----:B------:R-:W-:Y:S01]  /*1970*/  FMNMX R25, RZ, R25, !PT ;  /* 0x00000019ff197209 */ /* 0x000fe20007800000 */
[----:B------:R-:W-:Y:S01]  /*1980*/  STG.E [R10.64+0x540], R21 ;  /* 0x000540150a007986 */ /* 0x000fe2000c101904 */
[----:B------:R-:W-:Y:S02]  /*1990*/  FMNMX R17, RZ, R17, !PT ;  /* 0x00000011ff117209 */ /* 0x000fe40007800000 */
[----:B------:R-:W-:Y:S01]  /*19a0*/  FMNMX R27, RZ, R27, !PT ;  /* 0x0000001bff1b7209 */ /* 0x000fe20007800000 */
[----:B------:R-:W-:Y:S04]  /*19b0*/  STG.E [R10.64+0x700], R9 ;  /* 0x000700090a007986 */ /* 0x000fe8000c101904 */
[----:B------:R-:W-:Y:S04]  /*19c0*/  STG.E [R10.64+0x8c0], R25 ;  /* 0x0008c0190a007986 */ /* 0x000fe8000c101904 */
[----:B------:R-:W-:Y:S04]  /*19d0*/  STG.E [R10.64+0xa80], R17 ;  /* 0x000a80110a007986 */ /* 0x000fe8000c101904 */
[----:B------:R-:W-:Y:S01]  /*19e0*/  STG.E [R10.64+0xc40], R27 ;  /* 0x000c401b0a007986 */ /* 0x000fe2000c101904 */
[----:B------:R-:W-:Y:S05]  /*19f0*/  EXIT ;  /* 0x000000000000794d */ /* 0x000fea0003800000 */
.L_x_59:
        /* <DEDUP_REMOVED lines=16> */
.L_x_243:


//--------------------- .text.tvmgen_default_fused_nn_conv2d_add_clip_11_kernel --------------------------
	.section	.text.tvmgen_default_fused_nn_conv2d_add_clip_11_kernel,"ax",@progbits
	.sectionflags	@"SHF_BARRIERS=1"
	.sectioninfo	@"SHI_REGISTERS=56"
	.align	128
        .global         tvmgen_default_fused_nn_conv2d_add_clip_11_kernel
        .type           tvmgen_default_fused_nn_conv2d_add_clip_11_kernel,@function
        .size           tvmgen_default_fused_nn_conv2d_add_clip_11_kernel,(.L_x_244 - tvmgen_default_fused_nn_conv2d_add_clip_11_kernel)
        .other          tvmgen_default_fused_nn_conv2d_add_clip_11_kernel,@"STO_CUDA_ENTRY STV_DEFAULT"
tvmgen_default_fused_nn_conv2d_add_clip_11_kernel:
.text.tvmgen_default_fused_nn_conv2d_add_clip_11_kernel:
[----:B------:R-:W-:Y:S02]  /*0000*/  IMAD.MOV.U32 R1, RZ, RZ, c[0x0][0x28] ;  /* 0x00000a00ff017624 */ /* 0x000fe400078e00ff */
[----:B------:R-:W0:Y:S01]  /*0010*/  S2R R18, SR_TID.X ;  /* 0x0000000000127919 */ /* 0x000e220000002100 */
[----:B------:R-:W-:Y:S01]  /*0020*/  IMAD.MOV.U32 R3, RZ, RZ, 0xc4 ;  /* 0x000000c4ff037424 */ /* 0x000fe200078e00ff */
[----:B------:R-:W-:Y:S01]  /*0030*/  ULDC.64 UR4, c[0x0][0x118] ;  /* 0x0000460000047ab9 */ /* 0x000fe20000000a00 */
[----:B------:R-:W-:Y:S01]  /*0040*/  BSSY B0, `(.L_x_60) ;  /* 0x000001b000007945 */ /* 0x000fe20003800000 */
[----:B------:R-:W1:Y:S04]  /*0050*/  S2R R15, SR_TID.Y ;  /* 0x00000000000f7919 */ /* 0x000e680000002200 */
[----:B------:R-:W2:Y:S01]  /*0060*/  S2R R0, SR_CTAID.Z ;  /* 0x0000000000007919 */ /* 0x000ea20000002700 */
[----:B0-----:R-:W-:Y:S02]  /*0070*/  SHF.R.S32.HI R2, RZ, 0x1, R18 ;  /* 0x00000001ff027819 */ /* 0x001fe40000011412 */
[----:B-1----:R-:W-:-:S03]  /*0080*/  ISETP.GT.AND P0, PT, R15, 0x12, PT ;  /* 0x000000120f00780c */ /* 0x002fc60003f04270 */
[C---:B------:R-:W-:Y:S02]  /*0090*/  IMAD R4, R15.reuse, 0x7, R2 ;  /* 0x000000070f047824 */ /* 0x040fe400078e0202 */
[----:B------:R-:W-:Y:S02]  /*00a0*/  IMAD R9, R15, 0xe, R18 ;  /* 0x0000000e0f097824 */ /* 0x000fe400078e0212 */
[----:B--2---:R-:W-:Y:S01]  /*00b0*/  IMAD R6, R0, R3, -0xf ;  /* 0xfffffff100067424 */ /* 0x004fe200078e0203 */
[----:B------:R-:W-:Y:S02]  /*00c0*/  ISETP.GT.OR P0, PT, R4, 0x7f, P0 ;  /* 0x0000007f0400780c */ /* 0x000fe40000704670 */
[----:B------:R-:W-:-:S11]  /*00d0*/  SHF.R.S32.HI R5, RZ, 0x1, R4 ;  /* 0x00000001ff057819 */ /* 0x000fd60000011404 */
[----:B------:R-:W-:Y:S05]  /*00e0*/  @P0 BRA `(.L_x_61) ;  /* 0x0000010000000947 */ /* 0x000fea0003800000 */
[----:B------:R-:W-:Y:S01]  /*00f0*/  IADD3 R2, R5, -0x4, RZ ;  /* 0xfffffffc05027810 */ /* 0x000fe20007ffe0ff */
[----:B------:R-:W-:Y:S03]  /*0100*/  BSSY B1, `(.L_x_62) ;  /* 0x000000d000017945 */ /* 0x000fe60003800000 */
[----:B------:R-:W-:Y:S02]  /*0110*/  ISETP.GT.U32.AND P0, PT, R2, 0x37, PT ;  /* 0x000000370200780c */ /* 0x000fe40003f04070 */
[----:B------:R-:W-:-:S11]  /*0120*/  MOV R2, RZ ;  /* 0x000000ff00027202 */ /* 0x000fd60000000f00 */
[----:B------:R-:W-:Y:S05]  /*0130*/  @P0 BRA `(.L_x_63) ;  /* 0x0000009000000947 */ /* 0x000fea0003800000 */
[----:B------:R-:W-:-:S04]  /*0140*/  LOP3.LUT P0, R3, R9, 0xf, RZ, 0xc0, !PT ;  /* 0x0000000f09037812 */ /* 0x000fc8000780c0ff */
[----:B------:R-:W-:-:S13]  /*0150*/  ISETP.EQ.OR P0, PT, R3, 0xf, !P0 ;  /* 0x0000000f0300780c */ /* 0x000fda0004702670 */
[----:B------:R-:W-:Y:S05]  /*0160*/  @P0 BRA `(.L_x_63) ;  /* 0x0000006000000947 */ /* 0x000fea0003800000 */
[----:B------:R-:W-:-:S05]  /*0170*/  SHF.R.U32.HI R7, RZ, 0x2, R5 ;  /* 0x00000002ff077819 */ /* 0x000fca0000011605 */
[----:B------:R-:W-:Y:S02]  /*0180*/  IMAD R2, R7, 0xe, R6 ;  /* 0x0000000e07027824 */ /* 0x000fe400078e0206 */
[----:B------:R-:W-:Y:S02]  /*0190*/  IMAD.MOV.U32 R7, RZ, RZ, 0x4 ;  /* 0x00000004ff077424 */ /* 0x000fe400078e00ff */
[----:B------:R-:W-:-:S04]  /*01a0*/  IMAD.IADD R2, R3, 0x1, R2 ;  /* 0x0000000103027824 */ /* 0x000fc800078e0202 */
[----:B------:R-:W-:-:S06]  /*01b0*/  IMAD.WIDE R2, R2, R7, c[0x0][0x168] ;  /* 0x00005a0002027625 */ /* 0x000fcc00078e0207 */
[----:B------:R0:W5:Y:S02]  /*01c0*/  LDG.E.CONSTANT R2, [R2.64] ;  /* 0x0000000402027981 */ /* 0x000164000c1e9900 */
.L_x_63:
[----:B------:R-:W-:Y:S05]  /*01d0*/  BSYNC B1 ;  /* 0x0000000000017941 */ /* 0x000fea0003800000 */
.L_x_62:
[----:B-----5:R1:W-:Y:S02]  /*01e0*/  STS [R9.X4], R2 ;  /* 0x0000000209007388 */ /* 0x0203e40000004800 */
.L_x_61:
[----:B------:R-:W-:Y:S05]  /*01f0*/  BSYNC B0 ;  /* 0x0000000000007941 */ /* 0x000fea0003800000 */
.L_x_60:
[----:B------:R-:W-:Y:S01]  /*0200*/  ISETP.GT.AND P0, PT, R15, 0x10, PT ;  /* 0x000000100f00780c */ /* 0x000fe20003f04270 */
[----:B------:R-:W-:Y:S03]  /*0210*/  BSSY B0, `(.L_x_64) ;  /* 0x0000015000007945 */ /* 0x000fe60003800000 */
[----:B------:R-:W-:-:S13]  /*0220*/  ISETP.GT.OR P0, PT, R4, 0x71, P0 ;  /* 0x000000710400780c */ /* 0x000fda0000704670 */
[----:B------:R-:W-:Y:S05]  /*0230*/  @P0 BRA `(.L_x_65) ;  /* 0x0000012000000947 */ /* 0x000fea0003800000 */
[----:B-1----:R-:W-:Y:S01]  /*0240*/  IADD3 R2, R5, 0x3, RZ ;  /* 0x0000000305027810 */ /* 0x002fe20007ffe0ff */
[----:B------:R-:W-:Y:S03]  /*0250*/  BSSY B1, `(.L_x_66) ;  /* 0x000000f000017945 */ /* 0x000fe60003800000 */
[----:B------:R-:W-:Y:S02]  /*0260*/  ISETP.GT.U32.AND P0, PT, R2, 0x37, PT ;  /* 0x000000370200780c */ /* 0x000fe40003f04070 */
[----:B------:R-:W-:-:S11]  /*0270*/  MOV R2, RZ ;  /* 0x000000ff00027202 */ /* 0x000fd60000000f00 */
[----:B------:R-:W-:Y:S05]  /*0280*/  @P0 BRA `(.L_x_67) ;  /* 0x000000b000000947 */ /* 0x000fea0003800000 */
[----:B0-----:R-:W-:-:S04]  /*0290*/  IADD3 R3, R9, 0xc, RZ ;  /* 0x0000000c09037810 */ /* 0x001fc80007ffe0ff */
[----:B------:R-:W-:-:S04]  /*02a0*/  LOP3.LUT P0, R3, R3, 0xf, RZ, 0xc0, !PT ;  /* 0x0000000f03037812 */ /* 0x000fc8000780c0ff */
[----:B------:R-:W-:-:S13]  /*02b0*/  ISETP.EQ.OR P0, PT, R3, 0xf, !P0 ;  /* 0x0000000f0300780c */ /* 0x000fda0004702670 */
[----:B------:R-:W-:Y:S05]  /*02c0*/  @P0 BRA `(.L_x_67) ;  /* 0x0000007000000947 */ /* 0x000fea0003800000 */
[----:B------:R-:W-:-:S04]  /*02d0*/  IADD3 R2, R5, 0x7, RZ ;  /* 0x0000000705027810 */ /* 0x000fc80007ffe0ff */
[----:B------:R-:W-:-:S05]  /*02e0*/  SHF.R.U32.HI R7, RZ, 0x2, R2 ;  /* 0x00000002ff077819 */ /* 0x000fca0000011602 */
[----:B------:R-:W-:Y:S02]  /*02f0*/  IMAD R2, R7, 0xe, R6 ;  /* 0x0000000e07027824 */ /* 0x000fe400078e0206 */
[----:B------:R-:W-:-:S03]  /*0300*/  IMAD.MOV.U32 R7, RZ, RZ, 0x4 ;  /* 0x00000004ff077424 */ /* 0x000fc600078e00ff */
[----:B------:R-:W-:-:S05]  /*0310*/  IADD3 R2, R3, R2, RZ ;  /* 0x0000000203027210 */ /* 0x000fca0007ffe0ff */
[----:B------:R-:W-:-:S06]  /*0320*/  IMAD.WIDE R2, R2, R7, c[0x0][0x168] ;  /* 0x00005a0002027625 */ /* 0x000fcc00078e0207 */
[----:B------:R0:W5:Y:S02]  /*0330*/  LDG.E.CONSTANT R2, [R2.64] ;  /* 0x0000000402027981 */ /* 0x000164000c1e9900 */
.L_x_67:
[----:B------:R-:W-:Y:S05]  /*0340*/  BSYNC B1 ;  /* 0x0000000000017941 */ /* 0x000fea0003800000 */
.L_x_66:
[----:B-----5:R1:W-:Y:S02]  /*0350*/  STS [R9.X4+0x70], R2 ;  /* 0x0000700209007388 */ /* 0x0203e40000004800 */
.L_x_65:
[----:B------:R-:W-:Y:S05]  /*0360*/  BSYNC B0 ;  /* 0x0000000000007941 */ /* 0x000fea0003800000 */
.L_x_64:
[----:B------:R-:W-:Y:S01]  /*0370*/  ISETP.GT.AND P0, PT, R15, 0xe, PT ;  /* 0x0000000e0f00780c */ /* 0x000fe20003f04270 */
[----:B------:R-:W-:Y:S03]  /*0380*/  BSSY B0, `(.L_x_68) ;  /* 0x0000015000007945 */ /* 0x000fe60003800000 */
[----:B------:R-:W-:-:S13]  /*0390*/  ISETP.GT.OR P0, PT, R4, 0x63, P0 ;  /* 0x000000630400780c */ /* 0x000fda0000704670 */
[----:B------:R-:W-:Y:S05]  /*03a0*/  @P0 BRA `(.L_x_69) ;  /* 0x0000012000000947 */ /* 0x000fea0003800000 */
[----:B-1----:R-:W-:Y:S01]  /*03b0*/  IADD3 R2, R5, 0xa, RZ ;  /* 0x0000000a05027810 */ /* 0x002fe20007ffe0ff */
[----:B------:R-:W-:Y:S03]  /*03c0*/  BSSY B1, `(.L_x_70) ;  /* 0x000000f000017945 */ /* 0x000fe60003800000 */
[----:B------:R-:W-:Y:S01]  /*03d0*/  ISETP.GT.U32.AND P0, PT, R2, 0x37, PT ;  /* 0x000000370200780c */ /* 0x000fe20003f04070 */
[----:B------:R-:W-:-:S12]  /*03e0*/  IMAD.MOV.U32 R2, RZ, RZ, RZ ;  /* 0x000000ffff027224 */ /* 0x000fd800078e00ff */
[----:B------:R-:W-:Y:S05]  /*03f0*/  @P0 BRA `(.L_x_71) ;  /* 0x000000b000000947 */ /* 0x000fea0003800000 */
[----:B0-----:R-:W-:-:S04]  /*0400*/  IADD3 R3, R9, 0x8, RZ ;  /* 0x0000000809037810 */ /* 0x001fc80007ffe0ff */
[----:B------:R-:W-:-:S04]  /*0410*/  LOP3.LUT P0, R3, R3, 0xf, RZ, 0xc0, !PT ;  /* 0x0000000f03037812 */ /* 0x000fc8000780c0ff */
[----:B------:R-:W-:-:S13]  /*0420*/  ISETP.EQ.OR P0, PT, R3, 0xf, !P0 ;  /* 0x0000000f0300780c */ /* 0x000fda0004702670 */
[----:B------:R-:W-:Y:S05]  /*0430*/  @P0 BRA `(.L_x_71) ;  /* 0x0000007000000947 */ /* 0x000fea0003800000 */
[----:B------:R-:W-:-:S04]  /*0440*/  IADD3 R2, R5, 0xe, RZ ;  /* 0x0000000e05027810 */ /* 0x000fc80007ffe0ff */
[----:B------:R-:W-:-:S05]  /*0450*/  SHF.R.U32.HI R7, RZ, 0x2, R2 ;  /* 0x00000002ff077819 */ /* 0x000fca0000011602 */
[----:B------:R-:W-:Y:S01]  /*0460*/  IMAD R2, R7, 0xe, R6 ;  /* 0x0000000e07027824 */ /* 0x000fe200078e0206 */
[----:B------:R-:W-:-:S03]  /*0470*/  MOV R7, 0x4 ;  /* 0x0000000400077802 */ /* 0x000fc60000000f00 */
[----:B------:R-:W-:-:S04]  /*0480*/  IMAD.IADD R2, R3, 0x1, R2 ;  /* 0x0000000103027824 */ /* 0x000fc800078e0202 */
[----:B------:R-:W-:-:S06]  /*0490*/  IMAD.WIDE R2, R2, R7, c[0x0][0x168] ;  /* 0x00005a0002027625 */ /* 0x000fcc00078e0207 */
[----:B------:R0:W5:Y:S02]  /*04a0*/  LDG.E.CONSTANT R2, [R2.64] ;  /* 0x0000000402027981 */ /* 0x000164000c1e9900 */
.L_x_71:
[----:B------:R-:W-:Y:S05]  /*04b0*/  BSYNC B1 ;  /* 0x0000000000017941 */ /* 0x000fea0003800000 */
.L_x_70:
[----:B-----5:R1:W-:Y:S02]  /*04c0*/  STS [R9.X4+0xe0], R2 ;  /* 0x0000e00209007388 */ /* 0x0203e40000004800 */
.L_x_69:
[----:B------:R-:W-:Y:S05]  /*04d0*/  BSYNC B0 ;  /* 0x0000000000007941 */ /* 0x000fea0003800000 */
.L_x_68:
        /* <DEDUP_REMOVED lines=20> */
.L_x_75:
[----:B------:R-:W-:Y:S05]  /*0620*/  BSYNC B1 ;  /* 0x0000000000017941 */ /* 0x000fea0003800000 */
.L_x_74:
[----:B-----5:R1:W-:Y:S02]  /*0630*/  STS [R9.X4+0x150], R2 ;  /* 0x0001500209007388 */ /* 0x0203e40000004800 */
.L_x_73:
[----:B------:R-:W-:Y:S05]  /*0640*/  BSYNC B0 ;  /* 0x0000000000007941 */ /* 0x000fea0003800000 */
.L_x_72:
        /* <DEDUP_REMOVED lines=9> */
[----:B------:R-:W-:-:S04]  /*06e0*/  LOP3.LUT P0, R8, R9, 0xf, RZ, 0xc0, !PT ;  /* 0x0000000f09087812 */ /* 0x000fc8000780c0ff */
[----:B------:R-:W-:-:S13]  /*06f0*/  ISETP.EQ.OR P0, PT, R8, 0xf, !P0 ;  /* 0x0000000f0800780c */ /* 0x000fda0004702670 */
[----:B------:R-:W-:Y:S05]  /*0700*/  @P0 BRA `(.L_x_79) ;  /* 0x0000007000000947 */ /* 0x000fea0003800000 */
[----:B------:R-:W-:-:S04]  /*0710*/  IADD3 R2, R5, 0x1c, RZ ;  /* 0x0000001c05027810 */ /* 0x000fc80007ffe0ff */
[----:B0-----:R-:W-:Y:S02]  /*0720*/  SHF.R.U32.HI R3, RZ, 0x2, R2 ;  /* 0x00000002ff037819 */ /* 0x001fe40000011602 */
[----:B------:R-:W-:-:S03]  /*0730*/  MOV R2, 0x4 ;  /* 0x0000000400027802 */ /* 0x000fc60000000f00 */
[----:B------:R-:W-:-:S04]  /*0740*/  IMAD R3, R3, 0xe, R6 ;  /* 0x0000000e03037824 */ /* 0x000fc800078e0206 */
[----:B------:R-:W-:-:S04]  /*0750*/  IMAD.IADD R3, R8, 0x1, R3 ;  /* 0x0000000108037824 */ /* 0x000fc800078e0203 */
[----:B------:R-:W-:-:S06]  /*0760*/  IMAD.WIDE R2, R3, R2, c[0x0][0x168] ;  /* 0x00005a0003027625 */ /* 0x000fcc00078e0202 */
[----:B------:R0:W5:Y:S02]  /*0770*/  LDG.E.CONSTANT R2, [R2.64] ;  /* 0x0000000402027981 */ /* 0x000164000c1e9900 */
.L_x_79:
[----:B------:R-:W-:Y:S05]  /*0780*/  BSYNC B1 ;  /* 0x0000000000017941 */ /* 0x000fea0003800000 */
.L_x_78:
[----:B-----5:R1:W-:Y:S02]  /*0790*/  STS [R9.X4+0x1c0], R2 ;  /* 0x0001c00209007388 */ /* 0x0203e40000004800 */
.L_x_77:
[----:B------:R-:W-:Y:S05]  /*07a0*/  BSYNC B0 ;  /* 0x0000000000007941 */ /* 0x000fea0003800000 */
.L_x_76:
        /* <DEDUP_REMOVED lines=14> */
[----:B------:R-:W-:Y:S01]  /*0890*/  SHF.R.U32.HI R3, RZ, 0x2, R2 ;  /* 0x00000002ff037819 */ /* 0x000fe20000011602 */
[----:B------:R-:W-:-:S04]  /*08a0*/  IMAD.MOV.U32 R2, RZ, RZ, 0x4 ;  /* 0x00000004ff027424 */ /* 0x000fc800078e00ff */
[----:B------:R-:W-:-:S05]  /*08b0*/  IMAD R3, R3, 0xe, R6 ;  /* 0x0000000e03037824 */ /* 0x000fca00078e0206 */
[----:B------:R-:W-:-:S05]  /*08c0*/  IADD3 R3, R8, R3, RZ ;  /* 0x0000000308037210 */ /* 0x000fca0007ffe0ff */
[----:B------:R-:W-:-:S06]  /*08d0*/  IMAD.WIDE R2, R3, R2, c[0x0][0x168] ;  /* 0x00005a0003027625 */ /* 0x000fcc00078e0202 */
[----:B------:R0:W5:Y:S02]  /*08e0*/  LDG.E.CONSTANT R2, [R2.64] ;  /* 0x0000000402027981 */ /* 0x000164000c1e9900 */
.L_x_83:
[----:B------:R-:W-:Y:S05]  /*08f0*/  BSYNC B1 ;  /* 0x0000000000017941 */ /* 0x000fea0003800000 */
.L_x_82:
[----:B-----5:R1:W-:Y:S02]  /*0900*/  STS [R9.X4+0x230], R2 ;  /* 0x0002300209007388 */ /* 0x0203e40000004800 */
.L_x_81:
[----:B------:R-:W-:Y:S05]  /*0910*/  BSYNC B0 ;  /* 0x0000000000007941 */ /* 0x000fea0003800000 */
.L_x_80:
        /* <DEDUP_REMOVED lines=14> */
[----:B------:R-:W-:Y:S02]  /*0a00*/  SHF.R.U32.HI R3, RZ, 0x2, R2 ;  /* 0x00000002ff037819 */ /* 0x000fe40000011602 */
[----:B------:R-:W-:-:S03]  /*0a10*/  MOV R2, 0x4 ;  /* 0x0000000400027802 */ /* 0x000fc60000000f00 */
[----:B------:R-:W-:-:S04]  /*0a20*/  IMAD R3, R3, 0xe, R6 ;  /* 0x0000000e03037824 */ /* 0x000fc800078e0206 */
[----:B------:R-:W-:-:S04]  /*0a30*/  IMAD.IADD R3, R8, 0x1, R3 ;  /* 0x0000000108037824 */ /* 0x000fc800078e0203 */
[----:B------:R-:W-:-:S06]  /*0a40*/  IMAD.WIDE R2, R3, R2, c[0x0][0x168] ;  /* 0x00005a0003027625 */ /* 0x000fcc00078e0202 */
[----:B------:R0:W5:Y:S02]  /*0a50*/  LDG.E.CONSTANT R2, [R2.64] ;  /* 0x0000000402027981 */ /* 0x000164000c1e9900 */
.L_x_87:
[----:B------:R-:W-:Y:S05]  /*0a60*/  BSYNC B1 ;  /* 0x0000000000017941 */ /* 0x000fea0003800000 */
.L_x_86:
[----:B-----5:R1:W-:Y:S02]  /*0a70*/  STS [R9.X4+0x2a0], R2 ;  /* 0x0002a00209007388 */ /* 0x0203e40000004800 */
.L_x_85:
[----:B------:R-:W-:Y:S05]  /*0a80*/  BSYNC B0 ;  /* 0x0000000000007941 */ /* 0x000fea0003800000 */
.L_x_84:
        /* <DEDUP_REMOVED lines=20> */
.L_x_91:
[----:B------:R-:W-:Y:S05]  /*0bd0*/  BSYNC B1 ;  /* 0x0000000000017941 */ /* 0x000fea0003800000 */
.L_x_90:
[----:B-----5:R1:W-:Y:S02]  /*0be0*/  STS [R9.X4+0x310], R2 ;  /* 0x0003100209007388 */ /* 0x0203e40000004800 */
.L_x_89:
[----:B------:R-:W-:Y:S05]  /*0bf0*/  BSYNC B0 ;  /* 0x0000000000007941 */ /* 0x000fea0003800000 */
.L_x_88:
        /* <DEDUP_REMOVED lines=19> */
.L_x_95:
[----:B------:R-:W-:Y:S05]  /*0d30*/  BSYNC B1 ;  /* 0x0000000000017941 */ /* 0x000fea0003800000 */
.L_x_94:
[----:B-----5:R1:W-:Y:S02]  /*0d40*/  STS [R9.X4+0x380], R2 ;  /* 0x0003800209007388 */ /* 0x0203e40000004800 */
.L_x_93:
[----:B------:R-:W-:Y:S05]  /*0d50*/  BSYNC B0 ;  /* 0x0000000000007941 */ /* 0x000fea0003800000 */
.L_x_92:
[----:B------:R-:W-:Y:S01]  /*0d60*/  ISETP.GT.AND P0, PT, R15, RZ, PT ;  /* 0x000000ff0f00720c */ /* 0x000fe20003f04270 */
        /* <DEDUP_REMOVED lines=12> */
[----:B------:R-:W-:Y:S01]  /*0e30*/  IADD3 R5, R5, 0x3f, RZ ;  /* 0x0000003f05057810 */ /* 0x000fe20007ffe0ff */
[----:B------:R-:W-:-:S03]  /*0e40*/  IMAD.MOV.U32 R3, RZ, RZ, 0x4 ;  /* 0x00000004ff037424 */ /* 0x000fc600078e00ff */
[----:B------:R-:W-:-:S05]  /*0e50*/  SHF.R.U32.HI R5, RZ, 0x2, R5 ;  /* 0x00000002ff057819 */ /* 0x000fca0000011605 */
[----:B------:R-:W-:-:S05]  /*0e60*/  IMAD R5, R5, 0xe, R6 ;  /* 0x0000000e05057824 */ /* 0x000fca00078e0206 */
[----:B------:R-:W-:-:S05]  /*0e70*/  IADD3 R2, R4, R5, RZ ;  /* 0x0000000504027210 */ /* 0x000fca0007ffe0ff */
[----:B------:R-:W-:-:S06]  /*0e80*/  IMAD.WIDE R2, R2, R3, c[0x0][0x168] ;  /* 0x00005a0002027625 */ /* 0x000fcc00078e0203 */
[----:B------:R0:W5:Y:S02]  /*0e90*/  LDG.E.CONSTANT R2, [R2.64] ;  /* 0x0000000402027981 */ /* 0x000164000c1e9900 */
.L_x_99:
[----:B------:R-:W-:Y:S05]  /*0ea0*/  BSYNC B1 ;  /* 0x0000000000017941 */ /* 0x000fea0003800000 */
.L_x_98:
[----:B-----5:R1:W-:Y:S02]  /*0eb0*/  STS [R9.X4+0x3f0], R2 ;  /* 0x0003f00209007388 */ /* 0x0203e40000004800 */
.L_x_97:
[----:B------:R-:W-:Y:S05]  /*0ec0*/  BSYNC B0 ;  /* 0x0000000000007941 */ /* 0x000fea0003800000 */
.L_x_96:
[----:B------:R-:W-:Y:S01]  /*0ed0*/  ISETP.GT.OR P0, PT, R9, 0x8, P0 ;  /* 0x000000080900780c */ /* 0x000fe20000704670 */
[----:B------:R-:W-:-:S12]  /*0ee0*/  IMAD.MOV.U32 R47, RZ, RZ, 0x4 ;  /* 0x00000004ff2f7424 */ /* 0x000fd800078e00ff */
[----:B------:R-:W-:-:S04]  /*0ef0*/  @!P0 IMAD R10, R0, 0x9, R9 ;  /* 0x00000009000a8824 */ /* 0x000fc800078e0209 */
[----:B------:R-:W-:-:S06]  /*0f00*/  @!P0 IMAD.WIDE R10, R10, R47, c[0x0][0x170] ;  /* 0x00005c000a0a8625 */ /* 0x000fcc00078e022f */
[----:B------:R-:W2:Y:S01]  /*0f10*/  @!P0 LDG.E.CONSTANT R10, [R10.64] ;  /* 0x000000040a0a8981 */ /* 0x000ea2000c1e9900 */
[----:B------:R-:W-:-:S05]  /*0f20*/  IMAD.WIDE R12, R0, R47, c[0x0][0x178] ;  /* 0x00005e00000c7625 */ /* 0x000fca00078e022f */
[----:B-1----:R1:W3:Y:S01]  /*0f30*/  LDG.E.CONSTANT R2, [R12.64] ;  /* 0x000000040c027981 */ /* 0x0022e2000c1e9900 */
[----:B------:R-:W-:-:S03]  /*0f40*/  LEA R18, R15, R18, 0x4 ;  /* 0x000000120f127211 */ /* 0x000fc600078e20ff */
[----:B--2---:R-:W-:Y:S04]  /*0f50*/  @!P0 STS [R9.X4+0x400], R10 ;  /* 0x0004000a09008388 */ /* 0x004fe80000004800 */
[----:B------:R-:W-:Y:S06]  /*0f60*/  BAR.SYNC.DEFER_BLOCKING 0x0 ;  /* 0x0000000000007b1d */ /* 0x000fec0000010000 */
[----:B------:R-:W-:Y:S04]  /*0f70*/  LDS R17, [R18.X4] ;  /* 0x0000000012117984 */ /* 0x000fe80000004800 */
[----:B------:R-:W2:Y:S04]  /*0f80*/  LDS.128 R4, [0x400] ;  /* 0x00040000ff047984 */ /* 0x000ea80000000c00 */
[----:B0-----:R-:W0:Y:S04]  /*0f90*/  LDS R3, [R18.X4+0x80] ;  /* 0x0000800012037984 */ /* 0x001e280000004800 */
[----:B------:R-:W4:Y:S04]  /*0fa0*/  LDS R19, [R18.X4+0x4] ;  /* 0x0000040012137984 */ /* 0x000f280000004800 */
[----:B------:R-:W5:Y:S04]  /*0fb0*/  LDS R21, [R18.X4+0x84] ;  /* 0x0000840012157984 */ /* 0x000f680000004800 */
[----:B------:R-:W3:Y:S04]  /*0fc0*/  LDS R20, [R18.X4+0x8] ;  /* 0x0000080012147984 */ /* 0x000ee80000004800 */
[----:B------:R-:W3:Y:S04]  /*0fd0*/  LDS R22, [R18.X4+0x88] ;  /* 0x0000880012167984 */ /* 0x000ee80000004800 */
[----:B------:R-:W3:Y:S04]  /*0fe0*/  LDS R25, [R18.X4+0x40] ;  /* 0x0000400012197984 */ /* 0x000ee80000004800 */
[----:B------:R-:W3:Y:S04]  /*0ff0*/  LDS R27, [R18.X4+0xc0] ;  /* 0x0000c000121b7984 */ /* 0x000ee80000004800 */
[----:B------:R-:W-:Y:S04]  /*1000*/  LDS R26, [R18.X4+0x44] ;  /* 0x00004400121a7984 */ /* 0x000fe80000004800 */
[----:B-1----:R-:W1:Y:S04]  /*1010*/  LDS.128 R12, [0x410] ;  /* 0x00041000ff0c7984 */ /* 0x002e680000000c00 */
[----:B------:R-:W1:Y:S01]  /*1020*/  LDS R28, [R18.X4+0xc4] ;  /* 0x0000c400121c7984 */ /* 0x000e620000004800 */
[----:B--2---:R-:W-:-:S03]  /*1030*/  FFMA R10, R4, R17, RZ ;  /* 0x00000011040a7223 */ /* 0x004fc600000000ff */
[----:B------:R-:W2:Y:S01]  /*1040*/  LDS R31, [R18.X4+0x48] ;  /* 0x00004800121f7984 */ /* 0x000ea20000004800 */
[----:B0-----:R-:W-:-:S03]  /*1050*/  FFMA R16, R4, R3, RZ ;  /* 0x0000000304107223 */ /* 0x001fc600000000ff */
[----:B------:R-:W0:Y:S01]  /*1060*/  LDS R33, [R18.X4+0xc8] ;  /* 0x0000c80012217984 */ /* 0x000e220000004800 */
[----:B----4-:R-:W-:-:S03]  /*1070*/  FFMA R19, R19, R5, R10 ;  /* 0x0000000513137223 */ /* 0x010fc6000000000a */
[----:B------:R-:W4:Y:S01]  /*1080*/  LDS R11, [R18.X4+0x100] ;  /* 0x00010000120b7984 */ /* 0x000f220000004800 */
[----:B-----5:R-:W-:-:S03]  /*1090*/  FFMA R17, R21, R5, R16 ;  /* 0x0000000515117223 */ /* 0x020fc60000000010 */
[----:B------:R-:W5:Y:S01]  /*10a0*/  LDS R23, [R18.X4+0x104] ;  /* 0x0001040012177984 */ /* 0x000f620000004800 */
[----:B---3--:R-:W-:-:S03]  /*10b0*/  FFMA R20, R20, R6, R19 ;  /* 0x0000000614147223 */ /* 0x008fc60000000013 */
[----:B------:R-:W3:Y:S01]  /*10c0*/  LDS R24, [R18.X4+0x108] ;  /* 0x0001080012187984 */ /* 0x000ee20000004800 */
[----:B------:R-:W-:-:S03]  /*10d0*/  FFMA R10, R22, R6, R17 ;  /* 0x00000006160a7223 */ /* 0x000fc60000000011 */
[----:B------:R-:W3:Y:S01]  /*10e0*/  LDS R8, [0x420] ;  /* 0x00042000ff087984 */ /* 0x000ee20000000800 */
[-C--:B------:R-:W-:Y:S01]  /*10f0*/  FFMA R25, R25, R7.reuse, R20 ;  /* 0x0000000719197223 */ /* 0x080fe20000000014 */
[----:B------:R-:W-:Y:S02]  /*1100*/  IMAD R20, R0, 0xc4, R9 ;  /* 0x000000c400147824 */ /* 0x000fe400078e0209 */
[----:B------:R-:W3:Y:S01]  /*1110*/  LDS R29, [R18.X4+0x140] ;  /* 0x00014000121d7984 */ /* 0x000ee20000004800 */
[----:B------:R-:W-:-:S03]  /*1120*/  FFMA R27, R27, R7, R10 ;  /* 0x000000071b1b7223 */ /* 0x000fc6000000000a */
[----:B------:R-:W3:Y:S01]  /*1130*/  LDS R16, [R18.X4+0x144] ;  /* 0x0001440012107984 */ /* 0x000ee20000004800 */
[----:B-1----:R-:W-:-:S03]  /*1140*/  FFMA R26, R12, R26, R25 ;  /* 0x0000001a0c1a7223 */ /* 0x002fc60000000019 */
[----:B------:R-:W-:Y:S01]  /*1150*/  LDS R19, [R18.X4+0x180] ;  /* 0x0001800012137984 */ /* 0x000fe20000004800 */
[----:B------:R-:W-:-:S03]  /*1160*/  FFMA R28, R12, R28, R27 ;  /* 0x0000001c0c1c7223 */ /* 0x000fc6000000001b */
[----:B------:R-:W1:Y:S01]  /*1170*/  LDS R9, [R18.X4+0x280] ;  /* 0x0002800012097984 */ /* 0x000e620000004800 */
[----:B--2---:R-:W-:-:S03]  /*1180*/  FFMA R26, R31, R13, R26 ;  /* 0x0000000d1f1a7223 */ /* 0x004fc6000000001a */
[----:B------:R-:W2:Y:S01]  /*1190*/  LDS R27, [R18.X4+0x148] ;  /* 0x00014800121b7984 */ /* 0x000ea20000004800 */
[----:B0-----:R-:W-:Y:S01]  /*11a0*/  FFMA R28, R33, R13, R28 ;  /* 0x0000000d211c7223 */ /* 0x001fe2000000001c */
[-C--:B------:R-:W-:Y:S02]  /*11b0*/  FFMA R26, R3, R14.reuse, R26 ;  /* 0x0000000e031a7223 */ /* 0x080fe4000000001a */
[----:B------:R-:W0:Y:S01]  /*11c0*/  LDS R25, [R18.X4+0x284] ;  /* 0x0002840012197984 */ /* 0x000e220000004800 */
[----:B----4-:R-:W-:Y:S01]  /*11d0*/  FFMA R10, R4, R11, RZ ;  /* 0x0000000b040a7223 */ /* 0x010fe200000000ff */
[----:B------:R-:W-:Y:S01]  /*11e0*/  FFMA R28, R11, R14, R28 ;  /* 0x0000000e0b1c7223 */ /* 0x000fe2000000001c */
[----:B------:R-:W-:Y:S01]  /*11f0*/  FFMA R21, R21, R15, R26 ;  /* 0x0000000f15157223 */ /* 0x000fe2000000001a */
[----:B------:R-:W-:Y:S01]  /*1200*/  LDS R11, [R18.X4+0x300] ;  /* 0x00030000120b7984 */ /* 0x000fe20000004800 */
[C---:B-----5:R-:W-:Y:S01]  /*1210*/  FFMA R3, R23.reuse, R5, R10 ;  /* 0x0000000517037223 */ /* 0x060fe2000000000a */
[----:B------:R-:W-:-:S02]  /*1220*/  FFMA R23, R23, R15, R28 ;  /* 0x0000000f17177223 */ /* 0x000fc4000000001c */
[----:B------:R-:W-:Y:S01]  /*1230*/  LDS R26, [R18.X4+0x288] ;  /* 0x00028800121a7984 */ /* 0x000fe20000004800 */
[----:B---3--:R-:W-:-:S03]  /*1240*/  FFMA R0, R24, R6, R3 ;  /* 0x0000000618007223 */ /* 0x008fc60000000003 */
[----:B------:R-:W3:Y:S01]  /*1250*/  LDS R3, [R18.X4+0x200] ;  /* 0x0002000012037984 */ /* 0x000ee20000004800 */
[-C--:B------:R-:W-:Y:S01]  /*1260*/  FFMA R43, R22, R8.reuse, R21 ;  /* 0x00000008162b7223 */ /* 0x080fe20000000015 */
[----:B------:R-:W-:Y:S02]  /*1270*/  FFMA R45, R24, R8, R23 ;  /* 0x00000008182d7223 */ /* 0x000fe40000000017 */
[----:B------:R-:W4:Y:S01]  /*1280*/  LDS R21, [R18.X4+0x184] ;  /* 0x0001840012157984 */ /* 0x000f220000004800 */
[----:B------:R-:W-:Y:S01]  /*1290*/  FFMA R17, R29, R7, R0 ;  /* 0x000000071d117223 */ /* 0x000fe20000000000 */
[--C-:B------:R-:W-:Y:S01]  /*12a0*/  FADD R10, R43, R2.reuse ;  /* 0x000000022b0a7221 */ /* 0x100fe20000000000 */
[----:B------:R-:W-:Y:S01]  /*12b0*/  FADD R38, R45, R2 ;  /* 0x000000022d267221 */ /* 0x000fe20000000000 */
[----:B------:R-:W5:Y:S01]  /*12c0*/  LDS R23, [R18.X4+0x204] ;  /* 0x0002040012177984 */ /* 0x000f620000004800 */
[----:B------:R-:W-:Y:S01]  /*12d0*/  FFMA R0, R12, R16, R17 ;  /* 0x000000100c007223 */ /* 0x000fe20000000011 */
[----:B------:R-:W-:Y:S01]  /*12e0*/  IMAD.WIDE R16, R20, R47, c[0x0][0x160] ;  /* 0x0000580014107625 */ /* 0x000fe200078e022f */
[----:B------:R-:W-:Y:S01]  /*12f0*/  FMNMX R10, R10, 6, PT ;  /* 0x40c000000a0a7809 */ /* 0x000fe20003800000 */
[----:B------:R-:W5:Y:S01]  /*1300*/  LDS R29, [R18.X4+0x304] ;  /* 0x00030400121d7984 */ /* 0x000f620000004800 */
[----:B------:R-:W-:-:S02]  /*1310*/  FMNMX R38, R38, 6, PT ;  /* 0x40c0000026267809 */ /* 0x000fc40003800000 */
[----:B------:R-:W-:Y:S01]  /*1320*/  FMNMX R51, RZ, R10, !PT ;  /* 0x0000000aff337209 */ /* 0x000fe20007800000 */
[----:B------:R-:W5:Y:S01]  /*1330*/  LDS R22, [R18.X4+0x188] ;  /* 0x0001880012167984 */ /* 0x000f620000004800 */
[----:B------:R-:W-:Y:S01]  /*1340*/  FMNMX R53, RZ, R38, !PT ;  /* 0x00000026ff357209 */ /* 0x000fe20007800000 */
[----:B-1----:R-:W-:Y:S02]  /*1350*/  FFMA R20, R4, R9, RZ ;  /* 0x0000000904147223 */ /* 0x002fe400000000ff */
[----:B------:R-:W1:Y:S01]  /*1360*/  LDS R24, [R18.X4+0x208] ;  /* 0x0002080012187984 */ /* 0x000e620000004800 */
[----:B--2---:R-:W-:-:S03]  /*1370*/  FFMA R0, R27, R13, R0 ;  /* 0x0000000d1b007223 */ /* 0x004fc60000000000 */
[----:B------:R-:W2:Y:S01]  /*1380*/  LDS R28, [R18.X4+0x308] ;  /* 0x00030800121c7984 */ /* 0x000ea20000004800 */
[----:B------:R-:W-:Y:S01]  /*1390*/  FFMA R38, R19, R14, R0 ;  /* 0x0000000e13267223 */ /* 0x000fe20000000000 */
[----:B------:R-:W-:Y:S02]  /*13a0*/  FFMA R0, R4, R19, RZ ;  /* 0x0000001304007223 */ /* 0x000fe400000000ff */
[----:B------:R-:W2:Y:S01]  /*13b0*/  LDS R31, [R18.X4+0x1c0] ;  /* 0x0001c000121f7984 */ /* 0x000ea20000004800 */
[----:B0-----:R-:W-:-:S03]  /*13c0*/  FFMA R27, R25, R5, R20 ;  /* 0x00000005191b7223 */ /* 0x001fc60000000014 */
[----:B------:R-:W0:Y:S04]  /*13d0*/  LDS R33, [R18.X4+0x240] ;  /* 0x0002400012217984 */ /* 0x000e280000004800 */
[----:B------:R-:W0:Y:S04]  /*13e0*/  LDS R35, [R18.X4+0x2c0] ;  /* 0x0002c00012237984 */ /* 0x000e280000004800 */
[----:B------:R-:W0:Y:S01]  /*13f0*/  LDS R37, [R18.X4+0x340] ;  /* 0x0003400012257984 */ /* 0x000e220000004800 */
[C---:B---3--:R-:W-:Y:S01]  /*1400*/  FFMA R10, R4.reuse, R3, RZ ;  /* 0x00000003040a7223 */ /* 0x048fe200000000ff */
[----:B------:R-:W-:-:S02]  /*1410*/  FFMA R4, R4, R11, RZ ;  /* 0x0000000b04047223 */ /* 0x000fc400000000ff */
[----:B------:R-:W3:Y:S01]  /*1420*/  LDS R30, [R18.X4+0x1c4] ;  /* 0x0001c400121e7984 */ /* 0x000ee20000004800 */
[C---:B----4-:R-:W-:Y:S01]  /*1430*/  FFMA R19, R21.reuse, R5, R0 ;  /* 0x0000000515137223 */ /* 0x050fe20000000000 */
[----:B------:R-:W-:Y:S02]  /*1440*/  FFMA R47, R21, R15, R38 ;  /* 0x0000000f152f7223 */ /* 0x000fe40000000026 */
[----:B------:R-:W4:Y:S01]  /*1450*/  LDS R32, [R18.X4+0x244] ;  /* 0x0002440012207984 */ /* 0x000f220000004800 */
[-C--:B-----5:R-:W-:Y:S01]  /*1460*/  FFMA R21, R23, R5.reuse, R10 ;  /* 0x0000000517157223 */ /* 0x0a0fe2000000000a */
[----:B------:R-:W-:Y:S02]  /*1470*/  FFMA R10, R26, R6, R27 ;  /* 0x000000061a0a7223 */ /* 0x000fe4000000001b */
[----:B------:R-:W5:Y:S01]  /*1480*/  LDS R34, [R18.X4+0x2c4] ;  /* 0x0002c40012227984 */ /* 0x000f620000004800 */
[----:B------:R-:W-:-:S03]  /*1490*/  FFMA R5, R29, R5, R4 ;  /* 0x000000051d057223 */ /* 0x000fc60000000004 */
[----:B------:R-:W5:Y:S01]  /*14a0*/  LDS R36, [R18.X4+0x344] ;  /* 0x0003440012247984 */ /* 0x000f620000004800 */
[C---:B------:R-:W-:Y:S01]  /*14b0*/  FFMA R0, R22.reuse, R6, R19 ;  /* 0x0000000616007223 */ /* 0x040fe20000000013 */
[----:B------:R-:W-:Y:S02]  /*14c0*/  FFMA R47, R22, R8, R47 ;  /* 0x00000008162f7223 */ /* 0x000fe4000000002f */
[----:B------:R-:W5:Y:S01]  /*14d0*/  LDS R39, [R18.X4+0x1c8] ;  /* 0x0001c80012277984 */ /* 0x000f620000004800 */
[-C--:B-1----:R-:W-:Y:S01]  /*14e0*/  FFMA R4, R24, R6.reuse, R21 ;  /* 0x0000000618047223 */ /* 0x082fe20000000015 */
[----:B------:R-:W-:Y:S02]  /*14f0*/  FADD R47, R47, R2 ;  /* 0x000000022f2f7221 */ /* 0x000fe40000000000 */
[----:B------:R-:W1:Y:S01]  /*1500*/  LDS R41, [R18.X4+0x248] ;  /* 0x0002480012297984 */ /* 0x000e620000004800 */
[----:B--2---:R-:W-:Y:S02]  /*1510*/  FFMA R6, R28, R6, R5 ;  /* 0x000000061c067223 */ /* 0x004fe40000000005 */
[----:B------:R-:W-:Y:S01]  /*1520*/  FMNMX R47, R47, 6, PT ;  /* 0x40c000002f2f7809 */ /* 0x000fe20003800000 */
[----:B------:R-:W2:Y:S01]  /*1530*/  LDS R43, [R18.X4+0x2c8] ;  /* 0x0002c800122b7984 */ /* 0x000ea20000004800 */
[----:B------:R-:W-:-:S02]  /*1540*/  FFMA R31, R31, R7, R0 ;  /* 0x000000071f1f7223 */ /* 0x000fc40000000000 */
[----:B------:R-:W-:Y:S01]  /*1550*/  FMNMX R47, RZ, R47, !PT ;  /* 0x0000002fff2f7209 */ /* 0x000fe20007800000 */
[----:B------:R-:W2:Y:S01]  /*1560*/  LDS R45, [R18.X4+0x348] ;  /* 0x00034800122d7984 */ /* 0x000ea20000004800 */
[----:B0-----:R-:W-:-:S03]  /*1570*/  FFMA R33, R33, R7, R4 ;  /* 0x0000000721217223 */ /* 0x001fc60000000004 */
[----:B------:R-:W0:Y:S01]  /*1580*/  LDS R40, [R18.X4+0x380] ;  /* 0x0003800012287984 */ /* 0x000e220000004800 */
[----:B------:R-:W-:-:S03]  /*1590*/  FFMA R35, R35, R7, R10 ;  /* 0x0000000723237223 */ /* 0x000fc6000000000a */
[----:B------:R-:W0:Y:S01]  /*15a0*/  LDS R49, [R18.X4+0x384] ;  /* 0x0003840012317984 */ /* 0x000e220000004800 */
[----:B------:R-:W-:-:S03]  /*15b0*/  FFMA R37, R37, R7, R6 ;  /* 0x0000000725257223 */ /* 0x000fc60000000006 */
[----:B------:R-:W0:Y:S01]  /*15c0*/  LDS R42, [R18.X4+0x388] ;  /* 0x00038800122a7984 */ /* 0x000e220000004800 */
[C---:B---3--:R-:W-:Y:S01]  /*15d0*/  FFMA R30, R12.reuse, R30, R31 ;  /* 0x0000001e0c1e7223 */ /* 0x048fe2000000001f */
[C---:B----4-:R-:W-:Y:S02]  /*15e0*/  FFMA R32, R12.reuse, R32, R33 ;  /* 0x000000200c207223 */ /* 0x050fe40000000021 */
[----:B------:R-:W-:Y:S01]  /*15f0*/  STG.E [R16.64], R51 ;  /* 0x0000003310007986 */ /* 0x000fe2000c101904 */
[----:B-----5:R-:W-:-:S03]  /*1600*/  FFMA R34, R12, R34, R35 ;  /* 0x000000220c227223 */ /* 0x020fc60000000023 */
[----:B------:R-:W-:Y:S01]  /*1610*/  STG.E [R16.64+0x70], R53 ;  /* 0x0000703510007986 */ /* 0x000fe2000c101904 */
[----:B------:R-:W-:-:S03]  /*1620*/  FFMA R36, R12, R36, R37 ;  /* 0x000000240c247223 */ /* 0x000fc60000000025 */
[----:B------:R-:W-:Y:S01]  /*1630*/  STG.E [R16.64+0xe0], R47 ;  /* 0x0000e02f10007986 */ /* 0x000fe2000c101904 */
[-C--:B------:R-:W-:Y:S01]  /*1640*/  FFMA R30, R39, R13.reuse, R30 ;  /* 0x0000000d271e7223 */ /* 0x080fe2000000001e */
[----:B-1----:R-:W-:-:S03]  /*1650*/  FFMA R32, R41, R13, R32 ;  /* 0x0000000d29207223 */ /* 0x002fc60000000020 */
[-C--:B------:R-:W-:Y:S01]  /*1660*/  FFMA R30, R3, R14.reuse, R30 ;  /* 0x0000000e031e7223 */ /* 0x080fe2000000001e */
[----:B--2---:R-:W-:Y:S01]  /*1670*/  FFMA R34, R43, R13, R34 ;  /* 0x0000000d2b227223 */ /* 0x004fe20000000022 */
[-C--:B------:R-:W-:Y:S02]  /*1680*/  FFMA R32, R9, R14.reuse, R32 ;  /* 0x0000000e09207223 */ /* 0x080fe40000000020 */
[----:B------:R-:W-:Y:S01]  /*1690*/  FFMA R23, R23, R15, R30 ;  /* 0x0000000f17177223 */ /* 0x000fe2000000001e */
[----:B------:R-:W-:Y:S01]  /*16a0*/  FFMA R45, R45, R13, R36 ;  /* 0x0000000d2d2d7223 */ /* 0x000fe20000000024 */
[----:B------:R-:W-:Y:S01]  /*16b0*/  FFMA R34, R11, R14, R34 ;  /* 0x0000000e0b227223 */ /* 0x000fe20000000022 */
[-C--:B------:R-:W-:Y:S01]  /*16c0*/  FFMA R25, R25, R15.reuse, R32 ;  /* 0x0000000f19197223 */ /* 0x080fe20000000020 */
[----:B------:R-:W-:Y:S01]  /*16d0*/  FFMA R23, R24, R8, R23 ;  /* 0x0000000818177223 */ /* 0x000fe20000000017 */
[----:B0-----:R-:W-:Y:S01]  /*16e0*/  FFMA R40, R40, R14, R45 ;  /* 0x0000000e28287223 */ /* 0x001fe2000000002d */
[-C--:B------:R-:W-:Y:S01]  /*16f0*/  FFMA R29, R29, R15.reuse, R34 ;  /* 0x0000000f1d1d7223 */ /* 0x080fe20000000022 */
[-C--:B------:R-:W-:Y:S01]  /*1700*/  FFMA R25, R26, R8.reuse, R25 ;  /* 0x000000081a197223 */ /* 0x080fe20000000019 */
[----:B------:R-:W-:Y:S01]  /*1710*/  FADD R23, R23, R2 ;  /* 0x0000000217177221 */ /* 0x000fe20000000000 */
[----:B------:R-:W-:Y:S01]  /*1720*/  FFMA R49, R49, R15, R40 ;  /* 0x0000000f31317223 */ /* 0x000fe20000000028 */
[----:B------:R-:W-:Y:S01]  /*1730*/  FFMA R29, R28, R8, R29 ;  /* 0x000000081c1d7223 */ /* 0x000fe2000000001d */
[----:B------:R-:W-:-:S02]  /*1740*/  FADD R25, R25, R2 ;  /* 0x0000000219197221 */ /* 0x000fc40000000000 */
[----:B------:R-:W-:Y:S01]  /*1750*/  FFMA R49, R8, R42, R49 ;  /* 0x0000002a08317223 */ /* 0x000fe20000000031 */
[--C-:B------:R-:W-:Y:S01]  /*1760*/  FADD R29, R29, R2.reuse ;  /* 0x000000021d1d7221 */ /* 0x100fe20000000000 */
[----:B------:R-:W-:Y:S02]  /*1770*/  FMNMX R23, R23, 6, PT ;  /* 0x40c0000017177809 */ /* 0x000fe40003800000 */
[----:B------:R-:W-:Y:S01]  /*1780*/  FADD R49, R49, R2 ;  /* 0x0000000231317221 */ /* 0x000fe20000000000 */
[----:B------:R-:W-:Y:S02]  /*1790*/  FMNMX R25, R25, 6, PT ;  /* 0x40c0000019197809 */ /* 0x000fe40003800000 */
[----:B------:R-:W-:Y:S02]  /*17a0*/  FMNMX R29, R29, 6, PT ;  /* 0x40c000001d1d7809 */ /* 0x000fe40003800000 */
[----:B------:R-:W-:Y:S02]  /*17b0*/  FMNMX R49, R49, 6, PT ;  /* 0x40c0000031317809 */ /* 0x000fe40003800000 */
[----:B------:R-:W-:-:S02]  /*17c0*/  FMNMX R23, RZ, R23, !PT ;  /* 0x00000017ff177209 */ /* 0x000fc40007800000 */
[----:B------:R-:W-:Y:S02]  /*17d0*/  FMNMX R25, RZ, R25, !PT ;  /* 0x00000019ff197209 */ /* 0x000fe40007800000 */
[----:B------:R-:W-:Y:S01]  /*17e0*/  FMNMX R29, RZ, R29, !PT ;  /* 0x0000001dff1d7209 */ /* 0x000fe20007800000 */
[----:B------:R-:W-:Y:S01]  /*17f0*/  STG.E [R16.64+0x150], R23 ;  /* 0x0001501710007986 */ /* 0x000fe2000c101904 */
[----:B------:R-:W-:-:S03]  /*1800*/  FMNMX R49, RZ, R49, !PT ;  /* 0x00000031ff317209 */ /* 0x000fc60007800000 */
[----:B------:R-:W-:Y:S04]  /*1810*/  STG.E [R16.64+0x1c0], R25 ;  /* 0x0001c01910007986 */ /* 0x000fe8000c101904 */
[----:B------:R-:W-:Y:S04]  /*1820*/  STG.E [R16.64+0x230], R29 ;  /* 0x0002301d10007986 */ /* 0x000fe8000c101904 */
[----:B------:R-:W-:Y:S01]  /*1830*/  STG.E [R16.64+0x2a0], R49 ;  /* 0x0002a03110007986 */ /* 0x000fe2000c101904 */
[----:B------:R-:W-:Y:S05]  /*1840*/  EXIT ;  /* 0x000000000000794d */ /* 0x000fea0003800000 */
.L_x_100:
        /* <DEDUP_REMOVED lines=11> */
.L_x_244:


//--------------------- .text.tvmgen_default_fused_nn_conv2d_add_clip_14_kernel --------------------------
	.section	.text.tvmgen_default_fused_nn_conv2d_add_clip_14_kernel,"ax",@progbits
	.sectionflags	@"SHF_BARRIERS=1"
	.sectioninfo	@"SHI_REGISTERS=40"
	.align	128
        .global         tvmgen_default_fused_nn_conv2d_add_clip_14_kernel
        .type           tvmgen_default_fused_nn_conv2d_add_clip_14_kernel,@function
        .size           tvmgen_default_fused_nn_conv2d_add_clip_14_kernel,(.L_x_245 - tvmgen_default_fused_nn_conv2d_add_clip_14_kernel)
        .other          tvmgen_default_fused_nn_conv2d_add_clip_14_kernel,@"STO_CUDA_ENTRY STV_DEFAULT"
tvmgen_default_fused_nn_conv2d_add_clip_14_kernel:
.text.tvmgen_default_fused_nn_conv2d_add_clip_14_kernel:
[----:B------:R-:W-:Y:S02]  /*0000*/  MOV R1, c[0x0][0x28] ;  /* 0x00000a0000017a02 */ /* 0x000fe40000000f00 */
[----:B------:R-:W0:Y:S01]  /*0010*/  S2R R33, SR_TID.Z ;  /* 0x0000000000217919 */ /* 0x000e220000002300 */
[----:B------:R-:W-:-:S03]  /*0020*/  ULDC.64 UR4, c[0x0][0x118] ;  /* 0x0000460000047ab9 */ /* 0x000fc60000000a00 */
[----:B------:R-:W0:Y:S04]  /*0030*/  S2R R30, SR_TID.Y ;  /* 0x00000000001e7919 */ /* 0x000e280000002200 */
[----:B------:R-:W1:Y:S04]  /*0040*/  S2R R31, SR_CTAID.X ;  /* 0x00000000001f7919 */ /* 0x000e680000002500 */
[----:B------:R-:W2:Y:S01]  /*0050*/  S2R R32, SR_CTAID.Z ;  /* 0x0000000000207919 */ /* 0x000ea20000002700 */
[C---:B0-----:R-:W-:Y:S01]  /*0060*/  IADD3 R0, R33.reuse, R30, RZ ;  /* 0x0000001e21007210 */ /* 0x041fe20007ffe0ff */
[----:B------:R-:W-:-:S04]  /*0070*/  IMAD R9, R33, 0x7, R30 ;  /* 0x0000000721097824 */ /* 0x000fc800078e021e */
[----:B------:R-:W-:-:S04]  /*0080*/  IMAD.HI R2, R0, 0x55555556, RZ ;  /* 0x5555555600027827 */ /* 0x000fc800078e02ff */
[----:B------:R-:W-:Y:S01]  /*0090*/  IMAD.HI R4, R9, 0x55555556, RZ ;  /* 0x5555555609047827 */ /* 0x000fe200078e02ff */
[----:B------:R-:W-:-:S05]  /*00a0*/  LEA.HI R3, R2, R2, RZ, 0x1 ;  /* 0x0000000202037211 */ /* 0x000fca00078f08ff */
[----:B------:R-:W-:Y:S02]  /*00b0*/  IMAD R2, R3, -0x3, R0 ;  /* 0xfffffffd03027824 */ /* 0x000fe400078e0200 */
[----:B------:R-:W-:-:S03]  /*00c0*/  IMAD.HI R0, R9, 0x2aaaaaab, RZ ;  /* 0x2aaaaaab09007827 */ /* 0x000fc600078e02ff */
[----:B-1----:R-:W-:Y:S02]  /*00d0*/  LEA R5, R31, R2, 0x1 ;  /* 0x000000021f057211 */ /* 0x002fe400078e08ff */
[----:B------:R-:W-:Y:S02]  /*00e0*/  SHF.R.S32.HI R3, RZ, 0x1, R0 ;  /* 0x00000001ff037819 */ /* 0x000fe40000011400 */
[----:B------:R-:W-:Y:S01]  /*00f0*/  ISETP.GE.AND P1, PT, R5, 0x1, PT ;  /* 0x000000010500780c */ /* 0x000fe20003f26270 */
[----:B--2---:R-:W-:Y:S01]  /*0100*/  IMAD R5, R32, 0x1260, R5 ;  /* 0x0000126020057824 */ /* 0x004fe200078e0205 */
[----:B------:R-:W-:Y:S02]  /*0110*/  LEA.HI R0, R0, R3, RZ, 0x1 ;  /* 0x0000000300007211 */ /* 0x000fe400078f08ff */
[----:B------:R-:W-:Y:S02]  /*0120*/  LEA.HI R3, R4, R4, RZ, 0x1 ;  /* 0x0000000404037211 */ /* 0x000fe400078f08ff */
[----:B------:R-:W-:-:S02]  /*0130*/  MOV R2, RZ ;  /* 0x000000ff00027202 */ /* 0x000fc40000000f00 */
[----:B------:R-:W-:-:S03]  /*0140*/  IADD3 R4, R5, -0xf, RZ ;  /* 0xfffffff105047810 */ /* 0x000fc60007ffe0ff */
.L_x_118:
[C---:B0-----:R-:W-:Y:S01]  /*0150*/  IMAD R6, R2.reuse, 0xc, R33 ;  /* 0x0000000c02067824 */ /* 0x041fe200078e0221 */
[----:B------:R-:W-:Y:S01]  /*0160*/  BSSY B0, `(.L_x_101) ;  /* 0x000001d000007945 */ /* 0x000fe20003800000 */
[----:B-1----:R-:W-:-:S03]  /*0170*/  IMAD R5, R2, 0x7, R0 ;  /* 0x0000000702057824 */ /* 0x002fc600078e0200 */
[----:B------:R-:W-:-:S04]  /*0180*/  ISETP.GT.AND P0, PT, R6, 0x9a, PT ;  /* 0x0000009a0600780c */ /* 0x000fc80003f04270 */
[----:B------:R-:W-:Y:S01]  /*0190*/  ISETP.GT.OR P0, PT, R5, 0x59, P0 ;  /* 0x000000590500780c */ /* 0x000fe20000704670 */
[----:B------:R-:W-:-:S05]  /*01a0*/  IMAD R5, R2, 0x54, R9 ;  /* 0x0000005402057824 */ /* 0x000fca00078e0209 */
[----:B------:R-:W-:-:S07]  /*01b0*/  SHF.L.U32 R5, R5, 0x2, RZ ;  /* 0x0000000205057819 */ /* 0x000fce00000006ff */
[----:B------:R-:W-:Y:S05]  /*01c0*/  @P0 BRA `(.L_x_102) ;  /* 0x0000016000000947 */ /* 0x000fea0003800000 */
[----:B------:R-:W-:Y:S01]  /*01d0*/  MOV R6, RZ ;  /* 0x000000ff00067202 */ /* 0x000fe20000000f00 */
[----:B------:R-:W-:Y:S01]  /*01e0*/  IMAD R7, R2, 0xd, R3 ;  /* 0x0000000d02077824 */ /* 0x000fe200078e0203 */
[----:B------:R-:W-:Y:S03]  /*01f0*/  BSSY B1, `(.L_x_103) ;  /* 0x0000012000017945 */ /* 0x000fe60003800000 */
[----:B------:R-:W-:-:S05]  /*0200*/  IMAD.HI R8, R7, -0x77777777, R6 ;  /* 0x8888888907087827 */ /* 0x000fca00078e0206 */
[----:B------:R-:W-:-:S04]  /*0210*/  SHF.R.U32.HI R11, RZ, 0x1f, R8 ;  /* 0x0000001fff0b7819 */ /* 0x000fc80000011608 */
[----:B------:R-:W-:Y:S02]  /*0220*/  LEA.HI.SX32 R11, R8, R11, 0x1d ;  /* 0x0000000b080b7211 */ /* 0x000fe400078feaff */
[----:B------:R-:W-:-:S03]  /*0230*/  MOV R8, RZ ;  /* 0x000000ff00087202 */ /* 0x000fc60000000f00 */
[----:B------:R-:W-:-:S05]  /*0240*/  IMAD R10, R11, -0xf, R7 ;  /* 0xfffffff10b0a7824 */ /* 0x000fca00078e0207 */
[----:B------:R-:W-:-:S13]  /*0250*/  ISETP.LT.OR P0, PT, R10, 0x1, !P1 ;  /* 0x000000010a00780c */ /* 0x000fda0004f01670 */
[----:B------:R-:W-:Y:S05]  /*0260*/  @P0 BRA `(.L_x_104) ;  /* 0x000000a000000947 */ /* 0x000fea0003800000 */
[----:B------:R-:W-:Y:S01]  /*0270*/  MOV R6, RZ ;  /* 0x000000ff00067202 */ /* 0x000fe20000000f00 */
[----:B------:R-:W-:-:S04]  /*0280*/  IMAD R7, R2, 0xf, R7 ;  /* 0x0000000f02077824 */ /* 0x000fc800078e0207 */
[----:B------:R-:W-:-:S05]  /*0290*/  IMAD.HI R6, R7, -0x77777777, R6 ;  /* 0x8888888907067827 */ /* 0x000fca00078e0206 */
[----:B------:R-:W-:-:S04]  /*02a0*/  SHF.R.U32.HI R7, RZ, 0x1f, R6 ;  /* 0x0000001fff077819 */ /* 0x000fc80000011606 */
[----:B------:R-:W-:Y:S02]  /*02b0*/  LEA.HI.SX32 R7, R6, R7, 0x1d ;  /* 0x0000000706077211 */ /* 0x000fe400078feaff */
[----:B------:R-:W-:-:S03]  /*02c0*/  MOV R6, 0x4 ;  /* 0x0000000400067802 */ /* 0x000fc60000000f00 */
[----:B------:R-:W-:-:S04]  /*02d0*/  IMAD R7, R7, 0xc4, R4 ;  /* 0x000000c407077824 */ /* 0x000fc800078e0204 */
[----:B------:R-:W-:-:S04]  /*02e0*/  IMAD R7, R10, 0xe, R7 ;  /* 0x0000000e0a077824 */ /* 0x000fc800078e0207 */
[----:B------:R-:W-:-:S05]  /*02f0*/  IMAD.WIDE R6, R7, R6, c[0x0][0x168] ;  /* 0x00005a0007067625 */ /* 0x000fca00078e0206 */
[----:B------:R0:W5:Y:S02]  /*0300*/  LDG.E.CONSTANT R8, [R6.64] ;  /* 0x0000000406087981 */ /* 0x000164000c1e9900 */
.L_x_104:
[----:B------:R-:W-:Y:S05]  /*0310*/  BSYNC B1 ;  /* 0x0000000000017941 */ /* 0x000fea0003800000 */
.L_x_103:
[----:B-----5:R1:W-:Y:S02]  /*0320*/  STS [R5], R8 ;  /* 0x0000000805007388 */ /* 0x0203e40000000800 */
.L_x_102:
[----:B------:R-:W-:Y:S05]  /*0330*/  BSYNC B0 ;  /* 0x0000000000007941 */ /* 0x000fea0003800000 */
.L_x_101:
[----:B------:R-:W-:-:S04]  /*0340*/  IADD3 R12, R2, 0x1, RZ ;  /* 0x00000001020c7810 */ /* 0x000fc80007ffe0ff */
[----:B------:R-:W-:-:S13]  /*0350*/  ISETP.NE.AND P0, PT, R12, 0xd, PT ;  /* 0x0000000d0c00780c */ /* 0x000fda0003f05270 */
[----:B------:R-:W-:Y:S05]  /*0360*/  @!P0 BRA `(.L_x_105) ;  /* 0x000005b000008947 */ /* 0x000fea0003800000 */
[C---:B0-----:R-:W-:Y:S01]  /*0370*/  IMAD R7, R12.reuse, 0xc, R33 ;  /* 0x0000000c0c077824 */ /* 0x041fe200078e0221 */
[----:B------:R-:W-:Y:S01]  /*0380*/  BSSY B0, `(.L_x_106) ;  /* 0x000001b000007945 */ /* 0x000fe20003800000 */
[----:B------:R-:W-:-:S03]  /*0390*/  IMAD R6, R12, 0x7, R0 ;  /* 0x000000070c067824 */ /* 0x000fc600078e0200 */
[----:B------:R-:W-:-:S04]  /*03a0*/  ISETP.GT.AND P0, PT, R7, 0x9a, PT ;  /* 0x0000009a0700780c */ /* 0x000fc80003f04270 */
[----:B------:R-:W-:-:S13]  /*03b0*/  ISETP.GT.OR P0, PT, R6, 0x59, P0 ;  /* 0x000000590600780c */ /* 0x000fda0000704670 */
[----:B------:R-:W-:Y:S05]  /*03c0*/  @P0 BRA `(.L_x_107) ;  /* 0x0000016000000947 */ /* 0x000fea0003800000 */
[----:B------:R-:W-:Y:S01]  /*03d0*/  MOV R10, RZ ;  /* 0x000000ff000a7202 */ /* 0x000fe20000000f00 */
[----:B------:R-:W-:Y:S01]  /*03e0*/  IMAD R11, R12, 0xd, R3 ;  /* 0x0000000d0c0b7824 */ /* 0x000fe200078e0203 */
[----:B------:R-:W-:Y:S03]  /*03f0*/  BSSY B1, `(.L_x_108) ;  /* 0x0000012000017945 */ /* 0x000fe60003800000 */
[----:B------:R-:W-:-:S05]  /*0400*/  IMAD.HI R7, R11, -0x77777777, R10 ;  /* 0x888888890b077827 */ /* 0x000fca00078e020a */
[----:B-1----:R-:W-:-:S04]  /*0410*/  SHF.R.U32.HI R8, RZ, 0x1f, R7 ;  /* 0x0000001fff087819 */ /* 0x002fc80000011607 */
        /* <DEDUP_REMOVED lines=15> */
.L_x_109:
[----:B------:R-:W-:Y:S05]  /*0510*/  BSYNC B1 ;  /* 0x0000000000017941 */ /* 0x000fea0003800000 */
.L_x_108:
[----:B-----5:R1:W-:Y:S02]  /*0520*/  STS [R5+0x150], R8 ;  /* 0x0001500805007388 */ /* 0x0203e40000000800 */
.L_x_107:
[----:B------:R-:W-:Y:S05]  /*0530*/  BSYNC B0 ;  /* 0x0000000000007941 */ /* 0x000fea0003800000 */
.L_x_106:
[----:B------:R-:W-:Y:S01]  /*0540*/  IADD3 R12, R2, 0x2, RZ ;  /* 0x00000002020c7810 */ /* 0x000fe20007ffe0ff */
[----:B------:R-:W-:Y:S01]  /*0550*/  BSSY B0, `(.L_x_110) ;  /* 0x000001c000007945 */ /* 0x000fe20003800000 */
[----:B------:R-:W-:-:S03]  /*0560*/  IADD3 R7, R6, 0x7, RZ ;  /* 0x0000000706077810 */ /* 0x000fc60007ffe0ff */
[----:B-1----:R-:W-:-:S05]  /*0570*/  IMAD R8, R12, 0xc, R33 ;  /* 0x0000000c0c087824 */ /* 0x002fca00078e0221 */
[----:B------:R-:W-:-:S04]  /*0580*/  ISETP.GT.AND P0, PT, R8, 0x9a, PT ;  /* 0x0000009a0800780c */ /* 0x000fc80003f04270 */
[----:B------:R-:W-:-:S13]  /*0590*/  ISETP.GT.OR P0, PT, R7, 0x59, P0 ;  /* 0x000000590700780c */ /* 0x000fda0000704670 */
[----:B------:R-:W-:Y:S05]  /*05a0*/  @P0 BRA `(.L_x_111) ;  /* 0x0000016000000947 */ /* 0x000fea0003800000 */
[----:B0-----:R-:W-:Y:S01]  /*05b0*/  MOV R10, RZ ;  /* 0x000000ff000a7202 */ /* 0x001fe20000000f00 */
        /* <DEDUP_REMOVED lines=19> */
.L_x_113:
[----:B------:R-:W-:Y:S05]  /*06f0*/  BSYNC B1 ;  /* 0x0000000000017941 */ /* 0x000fea0003800000 */
.L_x_112:
[----:B-----5:R1:W-:Y:S02]  /*0700*/  STS [R5+0x2a0], R8 ;  /* 0x0002a00805007388 */ /* 0x0203e40000000800 */
.L_x_111:
[----:B------:R-:W-:Y:S05]  /*0710*/  BSYNC B0 ;  /* 0x0000000000007941 */ /* 0x000fea0003800000 */
.L_x_110:
[----:B0-----:R-:W-:Y:S01]  /*0720*/  IADD3 R10, R2, 0x3, RZ ;  /* 0x00000003020a7810 */ /* 0x001fe20007ffe0ff */
[----:B------:R-:W-:Y:S01]  /*0730*/  BSSY B0, `(.L_x_114) ;  /* 0x000001c000007945 */ /* 0x000fe20003800000 */
[----:B------:R-:W-:-:S03]  /*0740*/  IADD3 R6, R6, 0xe, RZ ;  /* 0x0000000e06067810 */ /* 0x000fc60007ffe0ff */
[----:B------:R-:W-:-:S05]  /*0750*/  IMAD R7, R10, 0xc, R33 ;  /* 0x0000000c0a077824 */ /* 0x000fca00078e0221 */
[----:B------:R-:W-:-:S04]  /*0760*/  ISETP.GT.AND P0, PT, R7, 0x9a, PT ;  /* 0x0000009a0700780c */ /* 0x000fc80003f04270 */
[----:B------:R-:W-:-:S13]  /*0770*/  ISETP.GT.OR P0, PT, R6, 0x59, P0 ;  /* 0x000000590600780c */ /* 0x000fda0000704670 */
[----:B------:R-:W-:Y:S05]  /*0780*/  @P0 BRA `(.L_x_115) ;  /* 0x0000016000000947 */ /* 0x000fea0003800000 */
[----:B------:R-:W-:Y:S01]  /*0790*/  MOV R6, RZ ;  /* 0x000000ff00067202 */ /* 0x000fe20000000f00 */
[----:B------:R-:W-:Y:S01]  /*07a0*/  IMAD R7, R10, 0xd, R3 ;  /* 0x0000000d0a077824 */ /* 0x000fe200078e0203 */
[----:B------:R-:W-:Y:S03]  /*07b0*/  BSSY B1, `(.L_x_116) ;  /* 0x0000012000017945 */ /* 0x000fe60003800000 */
[----:B-1----:R-:W-:-:S05]  /*07c0*/  IMAD.HI R8, R7, -0x77777777, R6 ;  /* 0x8888888907087827 */ /* 0x002fca00078e0206 */
        /* <DEDUP_REMOVED lines=16> */
.L_x_117:
[----:B------:R-:W-:Y:S05]  /*08d0*/  BSYNC B1 ;  /* 0x0000000000017941 */ /* 0x000fea0003800000 */
.L_x_116:
[----:B-----5:R1:W-:Y:S02]  /*08e0*/  STS [R5+0x3f0], R8 ;  /* 0x0003f00805007388 */ /* 0x0203e40000000800 */
.L_x_115:
[----:B------:R-:W-:Y:S05]  /*08f0*/  BSYNC B0 ;  /* 0x0000000000007941 */ /* 0x000fea0003800000 */
.L_x_114:
[----:B------:R-:W-:Y:S01]  /*0900*/  IADD3 R2, R2, 0x4, RZ ;  /* 0x0000000402027810 */ /* 0x000fe20007ffe0ff */
[----:B------:R-:W-:Y:S05]  /*0910*/  BRA `(.L_x_118) ;  /* 0xfffff83000007947 */ /* 0x000fea000383ffff */
.L_x_105:
[C---:B------:R-:W-:Y:S01]  /*0920*/  ISETP.GT.AND P0, PT, R33.reuse, 0x1e, PT ;  /* 0x0000001e2100780c */ /* 0x040fe20003f04270 */
[----:B------:R-:W-:Y:S01]  /*0930*/  IMAD R3, R32, 0xd8, R9 ;  /* 0x000000d820037824 */ /* 0x000fe200078e0209 */
[C---:B------:R-:W-:Y:S02]  /*0940*/  ISETP.GT.AND P2, PT, R33.reuse, 0x12, PT ;  /* 0x000000122100780c */ /* 0x040fe40003f44270 */
[----:B------:R-:W-:Y:S02]  /*0950*/  ISETP.GT.AND P1, PT, R33, 0x6, PT ;  /* 0x000000062100780c */ /* 0x000fe40003f24270 */
[C---:B------:R-:W-:Y:S02]  /*0960*/  ISETP.GT.OR P0, PT, R9.reuse, 0xd7, P0 ;  /* 0x000000d70900780c */ /* 0x040fe40000704670 */
[C---:B------:R-:W-:Y:S02]  /*0970*/  ISETP.GT.OR P2, PT, R9.reuse, 0x83, P2 ;  /* 0x000000830900780c */ /* 0x040fe40001744670 */
[----:B------:R-:W-:-:S02]  /*0980*/  ISETP.GT.OR P1, PT, R9, 0x2f, P1 ;  /* 0x0000002f0900780c */ /* 0x000fc40000f24670 */
[----:B------:R-:W-:-:S05]  /*0990*/  MOV R0, 0x4 ;  /* 0x0000000400007802 */ /* 0x000fca0000000f00 */
[----:B------:R-:W-:-:S05]  /*09a0*/  IMAD.WIDE R2, R3, R0, c[0x0][0x170] ;  /* 0x00005c0003027625 */ /* 0x000fca00078e0200 */
[----:B0-----:R-:W2:Y:S04]  /*09b0*/  @!P0 LDG.E.CONSTANT R6, [R2.64] ;  /* 0x0000000402068981 */ /* 0x001ea8000c1e9900 */
[----:B-1----:R-:W3:Y:S04]  /*09c0*/  @!P2 LDG.E.CONSTANT R8, [R2.64+0x150] ;  /* 0x000150040208a981 */ /* 0x002ee8000c1e9900 */
[----:B------:R-:W4:Y:S01]  /*09d0*/  @!P1 LDG.E.CONSTANT R10, [R2.64+0x2a0] ;  /* 0x0002a004020a9981 */ /* 0x000f22000c1e9900 */
[----:B------:R-:W-:-:S05]  /*09e0*/  IMAD R5, R32, 0xc, R33 ;  /* 0x0000000c20057824 */ /* 0x000fca00078e0221 */
[----:B------:R-:W-:-:S05]  /*09f0*/  SHF.L.U32 R5, R5, 0x1, RZ ;  /* 0x0000000105057819 */ /* 0x000fca00000006ff */
[----:B------:R-:W-:-:S05]  /*0a00*/  IMAD.WIDE R4, R5, R0, c[0x0][0x178] ;  /* 0x00005e0005047625 */ /* 0x000fca00078e0200 */
[----:B------:R0:W5:Y:S04]  /*0a10*/  LDG.E.CONSTANT R28, [R4.64] ;  /* 0x00000004041c7981 */ /* 0x000168000c1e9900 */
[----:B------:R0:W5:Y:S01]  /*0a20*/  LDG.E.CONSTANT R29, [R4.64+0x4] ;  /* 0x00000404041d7981 */ /* 0x000162000c1e9900 */
[C---:B------:R-:W-:Y:S02]  /*0a30*/  IMAD R34, R33.reuse, 0xf, R30 ;  /* 0x0000000f21227824 */ /* 0x040fe400078e021e */
[C---:B------:R-:W-:Y:S02]  /*0a40*/  IMAD R35, R33.reuse, 0x48, RZ ;  /* 0x0000004821237824 */ /* 0x040fe400078e02ff */
[----:B------:R-:W-:Y:S02]  /*0a50*/  IMAD R34, R34, 0x6, RZ ;  /* 0x0000000622227824 */ /* 0x000fe400078e02ff */
[----:B------:R-:W-:-:S04]  /*0a60*/  IMAD R31, R33, 0x62, R31 ;  /* 0x00000062211f7824 */ /* 0x000fc800078e021f */
[----:B------:R-:W-:Y:S01]  /*0a70*/  IMAD R31, R32, 0x498, R31 ;  /* 0x00000498201f7824 */ /* 0x000fe200078e021f */
[----:B--2---:R-:W-:Y:S04]  /*0a80*/  @!P0 STS [R9.X4+0x10e0], R6 ;  /* 0x0010e00609008388 */ /* 0x004fe80000004800 */
[----:B---3--:R-:W-:Y:S04]  /*0a90*/  @!P2 STS [R9.X4+0x1230], R8 ;  /* 0x001230080900a388 */ /* 0x008fe80000004800 */
[----:B----4-:R-:W-:Y:S04]  /*0aa0*/  @!P1 STS [R9.X4+0x1380], R10 ;  /* 0x0013800a09009388 */ /* 0x010fe80000004800 */
[----:B------:R-:W-:Y:S06]  /*0ab0*/  BAR.SYNC.DEFER_BLOCKING 0x0 ;  /* 0x0000000000007b1d */ /* 0x000fec0000010000 */
[----:B------:R-:W-:Y:S04]  /*0ac0*/  LDS.64 R18, [R34.X4] ;  /* 0x0000000022127984 */ /* 0x000fe80000004a00 */
[----:B------:R-:W1:Y:S04]  /*0ad0*/  LDS.64 R16, [R35+0x10e0] ;  /* 0x0010e00023107984 */ /* 0x000e680000000a00 */
[----:B------:R-:W-:Y:S04]  /*0ae0*/  LDS R12, [R34.X4+0xb4] ;  /* 0x0000b400220c7984 */ /* 0x000fe80000004800 */
[----:B------:R-:W2:Y:S04]  /*0af0*/  LDS.64 R2, [R35+0x1100] ;  /* 0x0011000023027984 */ /* 0x000ea80000000a00 */
[----:B------:R-:W-:Y:S04]  /*0b00*/  LDS.64 R20, [R35+0x1108] ;  /* 0x0011080023147984 */ /* 0x000fe80000000a00 */
[----:B------:R-:W3:Y:S04]  /*0b10*/  LDS.64 R22, [R34.X4+0xb8] ;  /* 0x0000b80022167984 */ /* 0x000ee80000004a00 */
[----:B0-----:R-:W-:Y:S04]  /*0b20*/  LDS.64 R4, [R35+0x10e8] ;  /* 0x0010e80023047984 */ /* 0x001fe80000000a00 */
[----:B------:R-:W0:Y:S04]  /*0b30*/  LDS.64 R6, [R34.X4+0x8] ;  /* 0x0000080022067984 */ /* 0x000e280000004a00 */
[----:B------:R-:W-:Y:S04]  /*0b40*/  LDS.64 R8, [R35+0x1110] ;  /* 0x0011100023087984 */ /* 0x000fe80000000a00 */
[----:B------:R-:W4:Y:S04]  /*0b50*/  LDS.64 R10, [R34.X4+0xc0] ;  /* 0x0000c000220a7984 */ /* 0x000f280000004a00 */
[----:B------:R-:W-:Y:S01]  /*0b60*/  LDS.64 R14, [R34.X4+0x10] ;  /* 0x00001000220e7984 */ /* 0x000fe20000004a00 */
[----:B-1----:R-:W-:-:S03]  /*0b70*/  FFMA R16, R16, R18, RZ ;  /* 0x0000001210107223 */ /* 0x002fc600000000ff */
[----:B------:R-:W-:Y:S01]  /*0b80*/  LDS.64 R26, [R34.X4+0xd0] ;  /* 0x0000d000221a7984 */ /* 0x000fe20000004a00 */
[----:B------:R-:W-:-:S03]  /*0b90*/  FFMA R25, R17, R19, R16 ;  /* 0x0000001311197223 */ /* 0x000fc60000000010 */
[----:B------:R-:W-:Y:S01]  /*0ba0*/  LDS R37, [R34.X4+0x20] ;  /* 0x0000200022257984 */ /* 0x000fe20000004800 */
[----:B--2---:R-:W-:-:S03]  /*0bb0*/  FFMA R3, R12, R3, RZ ;  /* 0x000000030c037223 */ /* 0x004fc600000000ff */
[----:B------:R-:W-:Y:S04]  /*0bc0*/  LDS.64 R16, [R35+0x1118] ;  /* 0x0011180023107984 */ /* 0x000fe80000000a00 */
[----:B------:R-:W1:Y:S01]  /*0bd0*/  LDS.64 R12, [R35+0x10f0] ;  /* 0x0010f000230c7984 */ /* 0x000e620000000a00 */
[----:B---3--:R-:W-:-:S03]  /*0be0*/  FFMA R20, R20, R22, R3 ;  /* 0x0000001614147223 */ /* 0x008fc60000000003 */
[----:B------:R-:W2:Y:S01]  /*0bf0*/  LDS.64 R18, [R34.X4+0xc8] ;  /* 0x0000c80022127984 */ /* 0x000ea20000004a00 */
[----:B------:R-:W-:-:S03]  /*0c00*/  FFMA R3, R21, R23, R20 ;  /* 0x0000001715037223 */ /* 0x000fc60000000014 */
[----:B------:R-:W-:Y:S01]  /*0c10*/  LDS.64 R20, [R35+0x10f8] ;  /* 0x0010f80023147984 */ /* 0x000fe20000000a00 */
[----:B0-----:R-:W-:-:S03]  /*0c20*/  FFMA R4, R4, R6, R25 ;  /* 0x0000000604047223 */ /* 0x001fc60000000019 */
[----:B------:R-:W0:Y:S01]  /*0c30*/  LDS.64 R22, [R34.X4+0x18] ;  /* 0x0000180022167984 */ /* 0x000e220000004a00 */
[----:B------:R-:W-:-:S03]  /*0c40*/  FFMA R5, R5, R7, R4 ;  /* 0x0000000705057223 */ /* 0x000fc60000000004 */
[----:B------:R-:W3:Y:S01]  /*0c50*/  LDS.64 R24, [R35+0x1120] ;  /* 0x0011200023187984 */ /* 0x000ee20000000a00 */
[----:B----4-:R-:W-:Y:S01]  /*0c60*/  FFMA R8, R8, R10, R3 ;  /* 0x0000000a08087223 */ /* 0x010fe20000000003 */
[----:B------:R-:W-:-:S03]  /*0c70*/  IMAD R3, R30, 0x7, R31 ;  /* 0x000000071e037824 */ /* 0x000fc600078e021f */
[----:B------:R-:W-:Y:S01]  /*0c80*/  FFMA R9, R9, R11, R8 ;  /* 0x0000000b09097223 */ /* 0x000fe20000000008 */
[----:B-1----:R-:W-:-:S04]  /*0c90*/  FFMA R12, R12, R14, R5 ;  /* 0x0000000e0c0c7223 */ /* 0x002fc80000000005 */
[----:B------:R-:W-:Y:S01]  /*0ca0*/  FFMA R13, R13, R15, R12 ;  /* 0x0000000f0d0d7223 */ /* 0x000fe2000000000c */
[----:B--2---:R-:W-:-:S04]  /*0cb0*/  FFMA R16, R16, R18, R9 ;  /* 0x0000001210107223 */ /* 0x004fc80000000009 */
[----:B------:R-:W-:Y:S01]  /*0cc0*/  FFMA R17, R17, R19, R16 ;  /* 0x0000001311117223 */ /* 0x000fe20000000010 */
[----:B0-----:R-:W-:-:S04]  /*0cd0*/  FFMA R20, R20, R22, R13 ;  /* 0x0000001614147223 */ /* 0x001fc8000000000d */
[----:B------:R-:W-:Y:S01]  /*0ce0*/  FFMA R21, R21, R23, R20 ;  /* 0x0000001715157223 */ /* 0x000fe20000000014 */
[----:B---3--:R-:W-:-:S03]  /*0cf0*/  FFMA R24, R24, R26, R17 ;  /* 0x0000001a18187223 */ /* 0x008fc60000000011 */
[----:B------:R-:W-:Y:S01]  /*0d00*/  FFMA R21, R2, R37, R21 ;  /* 0x0000002502157223 */ /* 0x000fe20000000015 */
[----:B------:R-:W-:Y:S01]  /*0d10*/  FFMA R24, R25, R27, R24 ;  /* 0x0000001b19187223 */ /* 0x000fe20000000018 */
[----:B------:R-:W-:Y:S02]  /*0d20*/  IMAD.WIDE R2, R3, R0, c[0x0][0x160] ;  /* 0x0000580003027625 */ /* 0x000fe400078e0200 */
[----:B-----5:R-:W-:Y:S01]  /*0d30*/  FADD R21, R21, R28 ;  /* 0x0000001c15157221 */ /* 0x020fe20000000000 */
[----:B------:R-:W-:-:S04]  /*0d40*/  FADD R24, R24, R29 ;  /* 0x0000001d18187221 */ /* 0x000fc80000000000 */
[----:B------:R-:W-:Y:S02]  /*0d50*/  FMNMX R21, R21, 6, PT ;  /* 0x40c0000015157809 */ /* 0x000fe40003800000 */
[----:B------:R-:W-:Y:S02]  /*0d60*/  FMNMX R24, R24, 6, PT ;  /* 0x40c0000018187809 */ /* 0x000fe40003800000 */
[----:B------:R-:W-:Y:S02]  /*0d70*/  FMNMX R21, RZ, R21, !PT ;  /* 0x00000015ff157209 */ /* 0x000fe40007800000 */
[----:B------:R-:W-:-:S03]  /*0d80*/  FMNMX R5, RZ, R24, !PT ;  /* 0x00000018ff057209 */ /* 0x000fc60007800000 */
[----:B------:R-:W-:Y:S04]  /*0d90*/  STG.E [R2.64], R21 ;  /* 0x0000001502007986 */ /* 0x000fe8000c101904 */
[----:B------:R-:W-:Y:S01]  /*0da0*/  STG.E [R2.64+0xc4], R5 ;  /* 0x0000c40502007986 */ /* 0x000fe2000c101904 */
[----:B------:R-:W-:Y:S05]  /*0db0*/  EXIT ;  /* 0x000000000000794d */ /* 0x000fea0003800000 */
.L_x_119:
        /* <DEDUP_REMOVED lines=12> */
.L_x_245:


//--------------------- .text.tvmgen_default_fused_nn_conv2d_add_add_kernel --------------------------
	.section	.text.tvmgen_default_fused_nn_conv2d_add_add_kernel,"ax",@progbits
	.sectionflags	@"SHF_BARRIERS=1"
	.sectioninfo	@"SHI_REGISTERS=40"
	.align	128
        .global         tvmgen_default_fused_nn_conv2d_add_add_kernel
        .type           tvmgen_default_fused_nn_conv2d_add_add_kernel,@function
        .size           tvmgen_default_fused_nn_conv2d_add_add_kernel,(.L_x_246 - tvmgen_default_fused_nn_conv2d_add_add_kernel)
        .other          tvmgen_default_fused_nn_conv2d_add_add_kernel,@"STO_CUDA_ENTRY STV_DEFAULT"
tvmgen_default_fused_nn_conv2d_add_add_kernel:
.text.tvmgen_default_fused_nn_conv2d_add_add_kernel:
[----:B------:R-:W-:Y:S02]  /*0000*/  MOV R1, c[0x0][0x28] ;  /* 0x00000a0000017a02 */ /* 0x000fe40000000f00 */
[----:B------:R-:W0:Y:S01]  /*0010*/  S2R R5, SR_TID.X ;  /* 0x0000000000057919 */ /* 0x000e220000002100 */
[----:B------:R-:W1:Y:S01]  /*0020*/  S2UR UR4, SR_CTAID.X ;  /* 0x00000000000479c3 */ /* 0x000e620000002500 */
[----:B------:R-:W-:Y:S01]  /*0030*/  MOV R2, RZ ;  /* 0x000000ff00027202 */ /* 0x000fe20000000f00 */
[----:B------:R-:W-:Y:S01]  /*0040*/  CS2R R26, SRZ ;  /* 0x00000000001a7805 */ /* 0x000fe2000001ff00 */
[----:B------:R-:W2:Y:S01]  /*0050*/  S2R R4, SR_TID.Z ;  /* 0x0000000000047919 */ /* 0x000ea20000002300 */
[----:B------:R-:W-:Y:S01]  /*0060*/  MOV R29, RZ ;  /* 0x000000ff001d7202 */ /* 0x000fe20000000f00 */
[----:B------:R-:W-:Y:S01]  /*0070*/  CS2R R24, SRZ ;  /* 0x0000000000187805 */ /* 0x000fe2000001ff00 */
[----:B------:R-:W-:Y:S01]  /*0080*/  CS2R R22, SRZ ;  /* 0x0000000000167805 */ /* 0x000fe2000001ff00 */
[----:B------:R-:W2:Y:S01]  /*0090*/  S2R R7, SR_CTAID.Y ;  /* 0x0000000000077919 */ /* 0x000ea20000002600 */
[----:B------:R-:W-:Y:S02]  /*00a0*/  MOV R35, RZ ;  /* 0x000000ff00237202 */ /* 0x000fe40000000f00 */
[----:B------:R-:W-:-:S02]  /*00b0*/  MOV R33, RZ ;  /* 0x000000ff00217202 */ /* 0x000fc40000000f00 */
[----:B------:R-:W-:Y:S02]  /*00c0*/  MOV R20, RZ ;  /* 0x000000ff00147202 */ /* 0x000fe40000000f00 */
[----:B------:R-:W-:Y:S02]  /*00d0*/  MOV R31, RZ ;  /* 0x000000ff001f7202 */ /* 0x000fe40000000f00 */
[----:B------:R-:W-:Y:S02]  /*00e0*/  MOV R37, RZ ;  /* 0x000000ff00257202 */ /* 0x000fe40000000f00 */
[----:B0-----:R-:W-:Y:S01]  /*00f0*/  MOV R3, R5 ;  /* 0x0000000500037202 */ /* 0x001fe20000000f00 */
[----:B------:R-:W-:-:S04]  /*0100*/  IMAD.HI R6, R5, 0x2aaaaaab, RZ ;  /* 0x2aaaaaab05067827 */ /* 0x000fc800078e02ff */
[----:B------:R-:W-:-:S04]  /*0110*/  IMAD.HI R0, R5, -0x6db6db6d, R2 ;  /* 0x9249249305007827 */ /* 0x000fc800078e0202 */
[----:B--2---:R-:W-:Y:S01]  /*0120*/  IMAD R2, R4, 0xe, R7 ;  /* 0x0000000e04027824 */ /* 0x004fe200078e0207 */
[----:B------:R-:W-:Y:S02]  /*0130*/  SHF.R.U32.HI R7, RZ, 0x1f, R6 ;  /* 0x0000001fff077819 */ /* 0x000fe40000011606 */
[----:B------:R-:W-:Y:S02]  /*0140*/  SHF.R.U32.HI R3, RZ, 0x1f, R0 ;  /* 0x0000001fff037819 */ /* 0x000fe40000011600 */
[----:B-1----:R-:W-:Y:S01]  /*0150*/  LEA R2, R2, UR4, 0x3 ;  /* 0x0000000402027c11 */ /* 0x002fe2000f8e18ff */
[----:B------:R-:W-:Y:S01]  /*0160*/  ULDC.64 UR4, c[0x0][0x118] ;  /* 0x0000460000047ab9 */ /* 0x000fe20000000a00 */
[----:B------:R-:W-:Y:S02]  /*0170*/  LEA.HI.SX32 R7, R6, R7, 0x1e ;  /* 0x0000000706077211 */ /* 0x000fe400078ff2ff */
[----:B------:R-:W-:Y:S01]  /*0180*/  LEA.HI.SX32 R3, R0, R3, 0x1e ;  /* 0x0000000300037211 */ /* 0x000fe200078ff2ff */
[----:B------:R-:W-:Y:S01]  /*0190*/  IMAD R2, R2, 0x1c, RZ ;  /* 0x0000001c02027824 */ /* 0x000fe200078e02ff */
[----:B------:R-:W-:-:S03]  /*01a0*/  IADD3 R6, R7, R4, RZ ;  /* 0x0000000407067210 */ /* 0x000fc60007ffe0ff */
[C---:B------:R-:W-:Y:S01]  /*01b0*/  IMAD R0, R3.reuse, -0x7, R5 ;  /* 0xfffffff903007824 */ /* 0x040fe200078e0205 */
[----:B------:R-:W-:Y:S01]  /*01c0*/  ISETP.GE.AND P0, PT, R6, 0x8, PT ;  /* 0x000000080600780c */ /* 0x000fe20003f06270 */
[----:B------:R-:W-:Y:S01]  /*01d0*/  IMAD R7, R3, 0x38, R2 ;  /* 0x0000003803077824 */ /* 0x000fe200078e0202 */
[----:B------:R-:W-:Y:S02]  /*01e0*/  MOV R3, RZ ;  /* 0x000000ff00037202 */ /* 0x000fe40000000f00 */
[C---:B------:R-:W-:Y:S02]  /*01f0*/  ISETP.LT.AND P0, PT, R5.reuse, 0x18, !P0 ;  /* 0x000000180500780c */ /* 0x040fe40004701270 */
[----:B------:R-:W-:Y:S02]  /*0200*/  LEA R0, R0, R7, 0x2 ;  /* 0x0000000700007211 */ /* 0x000fe400078e10ff */
[----:B------:R-:W-:Y:S02]  /*0210*/  SHF.L.U32 R7, R5, 0x2, RZ ;  /* 0x0000000205077819 */ /* 0x000fe400000006ff */
[----:B------:R-:W-:-:S03]  /*0220*/  LEA R6, R4, 0xe00, 0x5 ;  /* 0x00000e0004067811 */ /* 0x000fc600078e28ff */
[----:B------:R-:W-:-:S04]  /*0230*/  IMAD R7, R4, 0x70, R7 ;  /* 0x0000007004077824 */ /* 0x000fc800078e0207 */
.L_x_120:
[----:B------:R-:W-:Y:S01]  /*0240*/  @P0 LOP3.LUT R9, R5, 0x7, RZ, 0xc0, !PT ;  /* 0x0000000705090812 */ /* 0x000fe200078ec0ff */
[----:B------:R-:W-:Y:S01]  /*0250*/  IMAD R18, R3, 0x6200, R0 ;  /* 0x0000620003127824 */ /* 0x000fe200078e0200 */
[----:B------:R-:W-:Y:S01]  /*0260*/  @P0 SHF.R.S32.HI R8, RZ, 0x3, R5 ;  /* 0x00000003ff080819 */ /* 0x000fe20000011405 */
[----:B------:R-:W-:Y:S01]  /*0270*/  BAR.SYNC.DEFER_BLOCKING 0x0 ;  /* 0x0000000000007b1d */ /* 0x000fe20000010000 */
[----:B------:R-:W-:Y:S01]  /*0280*/  MOV R21, 0x4 ;  /* 0x0000000400157802 */ /* 0x000fe20000000f00 */
[----:B------:R-:W-:-:S04]  /*0290*/  @P0 IMAD R9, R4, 0x1b0, R9 ;  /* 0x000001b004090824 */ /* 0x000fc800078e0209 */
[----:B------:R-:W-:Y:S02]  /*02a0*/  @P0 IMAD R8, R8, 0x90, R9 ;  /* 0x0000009008080824 */ /* 0x000fe400078e0209 */
[----:B------:R-:W-:-:S03]  /*02b0*/  IMAD.WIDE R18, R18, R21, c[0x0][0x168] ;  /* 0x00005a0012127625 */ /* 0x000fc600078e0215 */
[----:B------:R-:W-:Y:S02]  /*02c0*/  @P0 LEA R8, R3, R8, 0x3 ;  /* 0x0000000803080211 */ /* 0x000fe400078e18ff */
[----:B------:R-:W2:Y:S03]  /*02d0*/  LDG.E.CONSTANT R9, [R18.64+0x4] ;  /* 0x0000040412097981 */ /* 0x000ea6000c1e9900 */
[----:B------:R-:W-:Y:S01]  /*02e0*/  @P0 IMAD.WIDE R16, R8, R21, c[0x0][0x170] ;  /* 0x00005c0008100625 */ /* 0x000fe200078e0215 */
[----:B------:R-:W2:Y:S04]  /*02f0*/  LDG.E.CONSTANT R10, [R18.64+0x8] ;  /* 0x00000804120a7981 */ /* 0x000ea8000c1e9900 */
[----:B------:R-:W2:Y:S04]  /*0300*/  LDG.E.CONSTANT R8, [R18.64] ;  /* 0x0000000412087981 */ /* 0x000ea8000c1e9900 */
[----:B------:R-:W2:Y:S04]  /*0310*/  LDG.E.CONSTANT R11, [R18.64+0xc] ;  /* 0x00000c04120b7981 */ /* 0x000ea8000c1e9900 */
[----:B------:R-:W3:Y:S01]  /*0320*/  @P0 LDG.E.CONSTANT R16, [R16.64] ;  /* 0x0000000410100981 */ /* 0x000ee2000c1e9900 */
[----:B------:R-:W-:-:S03]  /*0330*/  @P0 IMAD R13, R4, 0x18, R5 ;  /* 0x00000018040d0824 */ /* 0x000fc600078e0205 */
[----:B--2---:R-:W-:Y:S04]  /*0340*/  STS.128 [R7.X4], R8 ;  /* 0x0000000807007388 */ /* 0x004fe80000004c00 */
[----:B---3--:R-:W-:Y:S04]  /*0350*/  @P0 STS [R13.X4+0xe00], R16 ;  /* 0x000e00100d000388 */ /* 0x008fe80000004800 */
[----:B------:R-:W-:Y:S06]  /*0360*/  BAR.SYNC.DEFER_BLOCKING 0x0 ;  /* 0x0000000000007b1d */ /* 0x000fec0000010000 */
[----:B------:R-:W-:Y:S04]  /*0370*/  LDS R28, [R5.X4] ;  /* 0x00000000051c7984 */ /* 0x000fe80000004800 */
[----:B------:R-:W0:Y:S04]  /*0380*/  LDS.128 R12, [R6] ;  /* 0x00000000060c7984 */ /* 0x000e280000000c00 */
[----:B------:R-:W1:Y:S04]  /*0390*/  LDS R34, [R5.X4+0xe0] ;  /* 0x0000e00005227984 */ /* 0x000e680000004800 */
[----:B------:R-:W2:Y:S04]  /*03a0*/  LDS R32, [R5.X4+0x70] ;  /* 0x0000700005207984 */ /* 0x000ea80000004800 */
[----:B------:R-:W3:Y:S04]  /*03b0*/  LDS R30, [R5.X4+0x150] ;  /* 0x00015000051e7984 */ /* 0x000ee80000004800 */
[----:B------:R-:W4:Y:S04]  /*03c0*/  LDS.128 R16, [R6+0x100] ;  /* 0x0001000006107984 */ /* 0x000f280000000c00 */
[----:B------:R-:W5:Y:S01]  /*03d0*/  LDS.128 R8, [R6+0x200] ;  /* 0x0002000006087984 */ /* 0x000f620000000c00 */
[----:B0-----:R-:W-:Y:S01]  /*03e0*/  FFMA R36, R28, R12, R37 ;  /* 0x0000000c1c247223 */ /* 0x001fe20000000025 */
[C---:B-1----:R-:W-:Y:S01]  /*03f0*/  FFMA R22, R12.reuse, R34, R22 ;  /* 0x000000220c167223 */ /* 0x042fe20000000016 */
[C---:B--2---:R-:W-:Y:S01]  /*0400*/  FFMA R31, R12.reuse, R32, R31 ;  /* 0x000000200c1f7223 */ /* 0x044fe2000000001f */
[----:B---3--:R-:W-:Y:S01]  /*0410*/  FFMA R12, R12, R30, R24 ;  /* 0x0000001e0c0c7223 */ /* 0x008fe20000000018 */
[----:B----4-:R-:W-:Y:S01]  /*0420*/  FFMA R20, R28, R16, R20 ;  /* 0x000000101c147223 */ /* 0x010fe20000000014 */
[C---:B------:R-:W-:Y:S01]  /*0430*/  FFMA R24, R16.reuse, R34, R35 ;  /* 0x0000002210187223 */ /* 0x040fe20000000023 */
[C---:B------:R-:W-:Y:S01]  /*0440*/  FFMA R33, R16.reuse, R32, R33 ;  /* 0x0000002010217223 */ /* 0x040fe20000000021 */
[----:B------:R-:W-:Y:S01]  /*0450*/  FFMA R16, R16, R30, R26 ;  /* 0x0000001e10107223 */ /* 0x000fe2000000001a */
[----:B-----5:R-:W-:Y:S01]  /*0460*/  FFMA R28, R28, R8, R23 ;  /* 0x000000081c1c7223 */ /* 0x020fe20000000017 */
[C---:B------:R-:W-:Y:S01]  /*0470*/  FFMA R34, R8.reuse, R34, R27 ;  /* 0x0000002208227223 */ /* 0x040fe2000000001b */
[C---:B------:R-:W-:Y:S01]  /*0480*/  FFMA R32, R8.reuse, R32, R25 ;  /* 0x0000002008207223 */ /* 0x040fe20000000019 */
[----:B------:R-:W0:Y:S01]  /*0490*/  LDS R35, [R5.X4+0x1c0] ;  /* 0x0001c00005237984 */ /* 0x000e220000004800 */
[----:B------:R-:W-:-:S03]  /*04a0*/  FFMA R8, R8, R30, R29 ;  /* 0x0000001e08087223 */ /* 0x000fc6000000001d */
[----:B------:R-:W1:Y:S04]  /*04b0*/  LDS R30, [R5.X4+0x2a0] ;  /* 0x0002a000051e7984 */ /* 0x000e680000004800 */
[----:B------:R-:W2:Y:S04]  /*04c0*/  LDS R26, [R5.X4+0x230] ;  /* 0x00023000051a7984 */ /* 0x000ea80000004800 */
[----:B------:R-:W3:Y:S01]  /*04d0*/  LDS R23, [R5.X4+0x310] ;  /* 0x0003100005177984 */ /* 0x000ee20000004800 */
[C---:B0-----:R-:W-:Y:S01]  /*04e0*/  FFMA R25, R35.reuse, R13, R36 ;  /* 0x0000000d23197223 */ /* 0x041fe20000000024 */
[C---:B------:R-:W-:Y:S01]  /*04f0*/  FFMA R27, R35.reuse, R17, R20 ;  /* 0x00000011231b7223 */ /* 0x040fe20000000014 */
[----:B------:R-:W-:Y:S01]  /*0500*/  FFMA R29, R35, R9, R28 ;  /* 0x00000009231d7223 */ /* 0x000fe2000000001c */
[----:B------:R-:W0:Y:S01]  /*0510*/  LDS R20, [R5.X4+0x380] ;  /* 0x0003800005147984 */ /* 0x000e220000004800 */
[C---:B-1----:R-:W-:Y:S01]  /*0520*/  FFMA R35, R30.reuse, R13, R22 ;  /* 0x0000000d1e237223 */ /* 0x042fe20000000016 */
[----:B------:R-:W-:-:S02]  /*0530*/  FFMA R37, R30, R17, R24 ;  /* 0x000000111e257223 */ /* 0x000fc40000000018 */
[----:B------:R-:W1:Y:S01]  /*0540*/  LDS R22, [R5.X4+0x460] ;  /* 0x0004600005167984 */ /* 0x000e620000004800 */
[C---:B--2---:R-:W-:Y:S01]  /*0550*/  FFMA R31, R26.reuse, R13, R31 ;  /* 0x0000000d1a1f7223 */ /* 0x044fe2000000001f */
[----:B------:R-:W-:Y:S01]  /*0560*/  FFMA R33, R26, R17, R33 ;  /* 0x000000111a217223 */ /* 0x000fe20000000021 */
[-C--:B------:R-:W-:Y:S01]  /*0570*/  FFMA R34, R30, R9.reuse, R34 ;  /* 0x000000091e227223 */ /* 0x080fe20000000022 */
[----:B------:R-:W-:Y:S01]  /*0580*/  FFMA R32, R26, R9, R32 ;  /* 0x000000091a207223 */ /* 0x000fe20000000020 */
[C---:B---3--:R-:W-:Y:S01]  /*0590*/  FFMA R13, R23.reuse, R13, R12 ;  /* 0x0000000d170d7223 */ /* 0x048fe2000000000c */
[C---:B------:R-:W-:Y:S01]  /*05a0*/  FFMA R17, R23.reuse, R17, R16 ;  /* 0x0000001117117223 */ /* 0x040fe20000000010 */
[----:B------:R-:W2:Y:S04]  /*05b0*/  LDS R12, [R5.X4+0x3f0] ;  /* 0x0003f000050c7984 */ /* 0x000ea80000004800 */
[----:B------:R-:W3:Y:S01]  /*05c0*/  LDS R16, [R5.X4+0x4d0] ;  /* 0x0004d00005107984 */ /* 0x000ee20000004800 */
[----:B------:R-:W-:-:S03]  /*05d0*/  FFMA R9, R23, R9, R8 ;  /* 0x0000000917097223 */ /* 0x000fc60000000008 */
[----:B------:R-:W4:Y:S04]  /*05e0*/  LDS R24, [R5.X4+0x5b0] ;  /* 0x0005b00005187984 */ /* 0x000f280000004800 */
[----:B------:R-:W5:Y:S04]  /*05f0*/  LDS R28, [R5.X4+0x540] ;  /* 0x00054000051c7984 */ /* 0x000f680000004800 */
[----:B------:R-:W5:Y:S04]  /*0600*/  LDS R26, [R5.X4+0x620] ;  /* 0x00062000051a7984 */ /* 0x000f680000004800 */
[----:B------:R-:W5:Y:S01]  /*0610*/  LDS R8, [R5.X4+0x690] ;  /* 0x0006900005087984 */ /* 0x000f620000004800 */
[C---:B0-----:R-:W-:Y:S01]  /*0620*/  FFMA R25, R20.reuse, R14, R25 ;  /* 0x0000000e14197223 */ /* 0x041fe20000000019 */
[C---:B------:R-:W-:Y:S01]  /*0630*/  FFMA R30, R20.reuse, R18, R27 ;  /* 0x00000012141e7223 */ /* 0x040fe2000000001b */
[----:B------:R-:W-:Y:S01]  /*0640*/  FFMA R20, R20, R10, R29 ;  /* 0x0000000a14147223 */ /* 0x000fe2000000001d */
[C---:B-1----:R-:W-:Y:S01]  /*0650*/  FFMA R37, R22.reuse, R18, R37 ;  /* 0x0000001216257223 */ /* 0x042fe20000000025 */
[----:B------:R-:W-:Y:S01]  /*0660*/  FFMA R34, R22, R10, R34 ;  /* 0x0000000a16227223 */ /* 0x000fe20000000022 */
[C---:B--2---:R-:W-:Y:S01]  /*0670*/  FFMA R31, R12.reuse, R14, R31 ;  /* 0x0000000e0c1f7223 */ /* 0x044fe2000000001f */
[C---:B------:R-:W-:Y:S01]  /*0680*/  FFMA R32, R12.reuse, R10, R32 ;  /* 0x0000000a0c207223 */ /* 0x040fe20000000020 */
[-C--:B------:R-:W-:Y:S01]  /*0690*/  FFMA R33, R12, R18.reuse, R33 ;  /* 0x000000120c217223 */ /* 0x080fe20000000021 */
[C---:B---3--:R-:W-:Y:S01]  /*06a0*/  FFMA R17, R16.reuse, R18, R17 ;  /* 0x0000001210117223 */ /* 0x048fe20000000011 */
[----:B------:R-:W-:Y:S01]  /*06b0*/  FFMA R9, R16, R10, R9 ;  /* 0x0000000a10097223 */ /* 0x000fe20000000009 */
[-C--:B------:R-:W-:Y:S01]  /*06c0*/  FFMA R35, R22, R14.reuse, R35 ;  /* 0x0000000e16237223 */ /* 0x080fe20000000023 */
[C---:B----4-:R-:W-:Y:S01]  /*06d0*/  FFMA R10, R24.reuse, R15, R31 ;  /* 0x0000000f180a7223 */ /* 0x050fe2000000001f */
[----:B------:R-:W-:Y:S01]  /*06e0*/  FFMA R31, R24, R11, R32 ;  /* 0x0000000b181f7223 */ /* 0x000fe20000000020 */
[----:B------:R-:W-:Y:S01]  /*06f0*/  FFMA R13, R16, R14, R13 ;  /* 0x0000000e100d7223 */ /* 0x000fe2000000000d */
[-C--:B------:R-:W-:Y:S01]  /*0700*/  FFMA R33, R24, R19.reuse, R33 ;  /* 0x0000001318217223 */ /* 0x080fe20000000021 */
[-C--:B-----5:R-:W-:Y:S01]  /*0710*/  FFMA R27, R28, R19.reuse, R30 ;  /* 0x000000131c1b7223 */ /* 0x0a0fe2000000001e */
[----:B------:R-:W-:Y:S01]  /*0720*/  LDS R22, [R5.X4+0x700] ;  /* 0x0007000005167984 */ /* 0x000fe20000004800 */
[----:B------:R-:W-:-:S03]  /*0730*/  FFMA R37, R26, R19, R37 ;  /* 0x000000131a257223 */ /* 0x000fc60000000025 */
[----:B------:R-:W-:Y:S01]  /*0740*/  LDS R24, [R5.X4+0x770] ;  /* 0x0007700005187984 */ /* 0x000fe20000004800 */
[----:B------:R-:W-:-:S03]  /*0750*/  FFMA R32, R8, R19, R17 ;  /* 0x0000001308207223 */ /* 0x000fc60000000011 */
[----:B------:R-:W0:Y:S01]  /*0760*/  LDS.128 R16, [R6+0x10] ;  /* 0x0000100006107984 */ /* 0x000e220000000c00 */
[C---:B------:R-:W-:Y:S01]  /*0770*/  FFMA R25, R28.reuse, R15, R25 ;  /* 0x0000000f1c197223 */ /* 0x040fe20000000019 */
[-C--:B------:R-:W-:Y:S01]  /*0780*/  FFMA R23, R28, R11.reuse, R20 ;  /* 0x0000000b1c177223 */ /* 0x080fe20000000014 */
[C---:B------:R-:W-:Y:S01]  /*0790*/  FFMA R29, R26.reuse, R11, R34 ;  /* 0x0000000b1a1d7223 */ /* 0x040fe20000000022 */
[-C--:B------:R-:W-:Y:S01]  /*07a0*/  FFMA R35, R26, R15.reuse, R35 ;  /* 0x0000000f1a237223 */ /* 0x080fe20000000023 */
[C---:B------:R-:W-:Y:S01]  /*07b0*/  FFMA R28, R8.reuse, R15, R13 ;  /* 0x0000000f081c7223 */ /* 0x040fe2000000000d */
[----:B------:R-:W1:Y:S01]  /*07c0*/  LDS R26, [R5.X4+0x7e0] ;  /* 0x0007e000051a7984 */ /* 0x000e620000004800 */
[----:B------:R-:W-:-:S03]  /*07d0*/  FFMA R30, R8, R11, R9 ;  /* 0x0000000b081e7223 */ /* 0x000fc60000000009 */
[----:B------:R-:W2:Y:S04]  /*07e0*/  LDS R20, [R5.X4+0x850] ;  /* 0x0008500005147984 */ /* 0x000ea80000004800 */
[----:B------:R-:W3:Y:S01]  /*07f0*/  LDS.128 R12, [R6+0x110] ;  /* 0x00011000060c7984 */ /* 0x000ee20000000c00 */
[----:B0-----:R-:W-:Y:S01]  /*0800*/  FFMA R34, R22, R16, R25 ;  /* 0x0000001016227223 */ /* 0x001fe20000000019 */
[C---:B------:R-:W-:Y:S02]  /*0810*/  FFMA R25, R16.reuse, R24, R10 ;  /* 0x0000001810197223 */ /* 0x040fe4000000000a */
[----:B------:R-:W0:Y:S01]  /*0820*/  LDS.128 R8, [R6+0x210] ;  /* 0x0002100006087984 */ /* 0x000e220000000c00 */
[C---:B-1----:R-:W-:Y:S01]  /*0830*/  FFMA R36, R16.reuse, R26, R35 ;  /* 0x0000001a10247223 */ /* 0x042fe20000000023 */
[----:B--2---:R-:W-:Y:S01]  /*0840*/  FFMA R28, R16, R20, R28 ;  /* 0x00000014101c7223 */ /* 0x004fe2000000001c */
[----:B---3--:R-:W-:Y:S01]  /*0850*/  FFMA R33, R12, R24, R33 ;  /* 0x000000180c217223 */ /* 0x008fe20000000021 */
[----:B------:R-:W-:Y:S01]  /*0860*/  FFMA R16, R22, R12, R27 ;  /* 0x0000000c16107223 */ /* 0x000fe2000000001b */
[C---:B------:R-:W-:Y:S01]  /*0870*/  FFMA R37, R12.reuse, R26, R37 ;  /* 0x0000001a0c257223 */ /* 0x040fe20000000025 */
[----:B------:R-:W-:-:S02]  /*0880*/  FFMA R32, R12, R20, R32 ;  /* 0x000000140c207223 */ /* 0x000fc40000000020 */
[----:B------:R-:W1:Y:S01]  /*0890*/  LDS R12, [R5.X4+0x9a0] ;  /* 0x0009a000050c7984 */ /* 0x000e620000004800 */
[----:B0-----:R-:W-:Y:S01]  /*08a0*/  FFMA R24, R8, R24, R31 ;  /* 0x0000001808187223 */ /* 0x001fe2000000001f */
[----:B------:R-:W-:Y:S02]  /*08b0*/  FFMA R22, R22, R8, R23 ;  /* 0x0000000816167223 */ /* 0x000fe40000000017 */
[----:B------:R-:W0:Y:S01]  /*08c0*/  LDS R31, [R5.X4+0x8c0] ;  /* 0x0008c000051f7984 */ /* 0x000e220000004800 */
[C---:B------:R-:W-:Y:S01]  /*08d0*/  FFMA R26, R8.reuse, R26, R29 ;  /* 0x0000001a081a7223 */ /* 0x040fe2000000001d */
[----:B------:R-:W-:Y:S02]  /*08e0*/  FFMA R30, R8, R20, R30 ;  /* 0x00000014081e7223 */ /* 0x000fe4000000001e */
[----:B------:R-:W2:Y:S04]  /*08f0*/  LDS R8, [R5.X4+0x930] ;  /* 0x0009300005087984 */ /* 0x000ea80000004800 */
[----:B------:R-:W3:Y:S04]  /*0900*/  LDS R23, [R5.X4+0xa10] ;  /* 0x000a100005177984 */ /* 0x000ee80000004800 */
[----:B------:R-:W-:Y:S01]  /*0910*/  LDS R20, [R5.X4+0xb60] ;  /* 0x000b600005147984 */ /* 0x000fe20000004800 */
[C---:B-1----:R-:W-:Y:S01]  /*0920*/  FFMA R35, R12.reuse, R17, R36 ;  /* 0x000000110c237223 */ /* 0x042fe20000000024 */
[C---:B------:R-:W-:Y:S01]  /*0930*/  FFMA R37, R12.reuse, R13, R37 ;  /* 0x0000000d0c257223 */ /* 0x040fe20000000025 */
[----:B------:R-:W-:-:S02]  /*0940*/  FFMA R26, R12, R9, R26 ;  /* 0x000000090c1a7223 */ /* 0x000fc4000000001a */
[----:B------:R-:W1:Y:S01]  /*0950*/  LDS R12, [R5.X4+0xa80] ;  /* 0x000a8000050c7984 */ /* 0x000e620000004800 */
[C---:B0-----:R-:W-:Y:S01]  /*0960*/  FFMA R27, R31.reuse, R17, R34 ;  /* 0x000000111f1b7223 */ /* 0x041fe20000000022 */
[C---:B------:R-:W-:Y:S01]  /*0970*/  FFMA R29, R31.reuse, R13, R16 ;  /* 0x0000000d1f1d7223 */ /* 0x040fe20000000010 */
[----:B------:R-:W-:Y:S01]  /*0980*/  FFMA R31, R31, R9, R22 ;  /* 0x000000091f1f7223 */ /* 0x000fe20000000016 */
[----:B------:R-:W-:Y:S01]  /*0990*/  LDS R16, [R5.X4+0xcb0] ;  /* 0x000cb00005107984 */ /* 0x000fe20000004800 */
[C---:B--2---:R-:W-:Y:S01]  /*09a0*/  FFMA R33, R8.reuse, R13, R33 ;  /* 0x0000000d08217223 */ /* 0x044fe20000000021 */
[C---:B------:R-:W-:Y:S02]  /*09b0*/  FFMA R24, R8.reuse, R9, R24 ;  /* 0x0000000908187223 */ /* 0x040fe40000000018 */
[----:B------:R-:W0:Y:S01]  /*09c0*/  LDS R22, [R5.X4+0xaf0] ;  /* 0x000af00005167984 */ /* 0x000e220000004800 */
[C---:B---3--:R-:W-:Y:S01]  /*09d0*/  FFMA R13, R23.reuse, R13, R32 ;  /* 0x0000000d170d7223 */ /* 0x048fe20000000020 */
[----:B------:R-:W-:Y:S01]  /*09e0*/  FFMA R25, R8, R17, R25 ;  /* 0x0000001108197223 */ /* 0x000fe20000000019 */
[C---:B------:R-:W-:Y:S01]  /*09f0*/  FFMA R9, R23.reuse, R9, R30 ;  /* 0x0000000917097223 */ /* 0x040fe2000000001e */
[----:B------:R-:W2:Y:S01]  /*0a00*/  LDS R32, [R5.X4+0xbd0] ;  /* 0x000bd00005207984 */ /* 0x000ea20000004800 */
[----:B------:R-:W-:-:S03]  /*0a10*/  FFMA R17, R23, R17, R28 ;  /* 0x0000001117117223 */ /* 0x000fc6000000001c */
[----:B------:R-:W3:Y:S04]  /*0a20*/  LDS R30, [R5.X4+0xc40] ;  /* 0x000c4000051e7984 */ /* 0x000ee80000004800 */
[----:B------:R-:W4:Y:S04]  /*0a30*/  LDS R28, [R5.X4+0xd20] ;  /* 0x000d2000051c7984 */ /* 0x000f280000004800 */
[----:B------:R-:W5:Y:S01]  /*0a40*/  LDS R8, [R5.X4+0xd90] ;  /* 0x000d900005087984 */ /* 0x000f620000004800 */
[----:B------:R-:W-:-:S04]  /*0a50*/  IADD3 R3, R3, 0x1, RZ ;  /* 0x0000000103037810 */ /* 0x000fc80007ffe0ff */
[----:B------:R-:W-:Y:S01]  /*0a60*/  ISETP.GE.U32.AND P1, PT, R3, 0x12, PT ;  /* 0x000000120300780c */ /* 0x000fe20003f26070 */
[C---:B-1----:R-:W-:Y:S01]  /*0a70*/  FFMA R34, R12.reuse, R14, R29 ;  /* 0x0000000e0c227223 */ /* 0x042fe2000000001d */
[----:B------:R-:W-:Y:S01]  /*0a80*/  FFMA R27, R12, R18, R27 ;  /* 0x000000120c1b7223 */ /* 0x000fe2000000001b */
[C---:B------:R-:W-:Y:S01]  /*0a90*/  FFMA R29, R20.reuse, R10, R26 ;  /* 0x0000000a141d7223 */ /* 0x040fe2000000001a */
[----:B------:R-:W-:Y:S01]  /*0aa0*/  FFMA R35, R20, R18, R35 ;  /* 0x0000001214237223 */ /* 0x000fe20000000023 */
[----:B------:R-:W-:Y:S01]  /*0ab0*/  FFMA R12, R12, R10, R31 ;  /* 0x0000000a0c0c7223 */ /* 0x000fe2000000001f */
[----:B------:R-:W-:Y:S01]  /*0ac0*/  FFMA R36, R20, R14, R37 ;  /* 0x0000000e14247223 */ /* 0x000fe20000000025 */
[C---:B0-----:R-:W-:Y:S01]  /*0ad0*/  FFMA R25, R22.reuse, R18, R25 ;  /* 0x0000001216197223 */ /* 0x041fe20000000019 */
[C---:B------:R-:W-:Y:S01]  /*0ae0*/  FFMA R26, R22.reuse, R14, R33 ;  /* 0x0000000e161a7223 */ /* 0x040fe20000000021 */
[----:B------:R-:W-:Y:S01]  /*0af0*/  FFMA R24, R22, R10, R24 ;  /* 0x0000000a16187223 */ /* 0x000fe20000000018 */
[C---:B--2---:R-:W-:Y:S01]  /*0b00*/  FFMA R17, R32.reuse, R18, R17 ;  /* 0x0000001220117223 */ /* 0x044fe20000000011 */
[C---:B------:R-:W-:Y:S01]  /*0b10*/  FFMA R13, R32.reuse, R14, R13 ;  /* 0x0000000e200d7223 */ /* 0x040fe2000000000d */
[----:B------:R-:W-:Y:S01]  /*0b20*/  FFMA R9, R32, R10, R9 ;  /* 0x0000000a20097223 */ /* 0x000fe20000000009 */
[-C--:B------:R-:W-:Y:S01]  /*0b30*/  FFMA R31, R16, R19.reuse, R25 ;  /* 0x00000013101f7223 */ /* 0x080fe20000000019 */
[----:B---3--:R-:W-:Y:S01]  /*0b40*/  FFMA R37, R30, R19, R27 ;  /* 0x000000131e257223 */ /* 0x008fe2000000001b */
[C---:B------:R-:W-:Y:S01]  /*0b50*/  FFMA R33, R16.reuse, R15, R26 ;  /* 0x0000000f10217223 */ /* 0x040fe2000000001a */
[----:B------:R-:W-:Y:S01]  /*0b60*/  FFMA R25, R16, R11, R24 ;  /* 0x0000000b10197223 */ /* 0x000fe20000000018 */
[----:B------:R-:W-:Y:S01]  /*0b70*/  FFMA R20, R30, R15, R34 ;  /* 0x0000000f1e147223 */ /* 0x000fe20000000022 */
[C---:B----4-:R-:W-:Y:S01]  /*0b80*/  FFMA R22, R28.reuse, R19, R35 ;  /* 0x000000131c167223 */ /* 0x050fe20000000023 */
[-C--:B------:R-:W-:Y:S01]  /*0b90*/  FFMA R27, R28, R11.reuse, R29 ;  /* 0x0000000b1c1b7223 */ /* 0x080fe2000000001d */
[----:B------:R-:W-:Y:S01]  /*0ba0*/  FFMA R23, R30, R11, R12 ;  /* 0x0000000b1e177223 */ /* 0x000fe2000000000c */
[----:B------:R-:W-:Y:S01]  /*0bb0*/  FFMA R35, R28, R15, R36 ;  /* 0x0000000f1c237223 */ /* 0x000fe20000000024 */
[C---:B-----5:R-:W-:Y:S01]  /*0bc0*/  FFMA R24, R8.reuse, R19, R17 ;  /* 0x0000001308187223 */ /* 0x060fe20000000011 */
[C---:B------:R-:W-:Y:S01]  /*0bd0*/  FFMA R26, R8.reuse, R15, R13 ;  /* 0x0000000f081a7223 */ /* 0x040fe2000000000d */
[----:B------:R-:W-:Y:S01]  /*0be0*/  FFMA R29, R8, R11, R9 ;  /* 0x0000000b081d7223 */ /* 0x000fe20000000009 */
[----:B------:R-:W-:Y:S05]  /*0bf0*/  @!P1 BRA `(.L_x_120) ;  /* 0xfffff64000009947 */ /* 0x000fea000383ffff */
[----:B------:R-:W-:Y:S01]  /*0c00*/  IADD3 R16, R2, R5, RZ ;  /* 0x0000000502107210 */ /* 0x000fe20007ffe0ff */
[----:B------:R-:W-:-:S04]  /*0c10*/  IMAD.WIDE R6, R4, R21, c[0x0][0x178] ;  /* 0x00005e0004067625 */ /* 0x000fc800078e0215 */
[CC--:B------:R-:W-:Y:S01]  /*0c20*/  IMAD.WIDE R2, R16.reuse, R21.reuse, c[0x0][0x180] ;  /* 0x0000600010027625 */ /* 0x0c0fe200078e0215 */
[----:B------:R0:W2:Y:S04]  /*0c30*/  LDG.E.CONSTANT R19, [R6.64+0x20] ;  /* 0x0000200406137981 */ /* 0x0000a8000c1e9900 */
[----:B------:R1:W3:Y:S04]  /*0c40*/  LDG.E.CONSTANT R4, [R2.64+0x18800] ;  /* 0x0188000402047981 */ /* 0x0002e8000c1e9900 */
[----:B------:R0:W4:Y:S04]  /*0c50*/  LDG.E.CONSTANT R18, [R6.64+0x40] ;  /* 0x0000400406127981 */ /* 0x000128000c1e9900 */
[----:B------:R0:W5:Y:S04]  /*0c60*/  LDG.E.CONSTANT R14, [R6.64] ;  /* 0x00000004060e7981 */ /* 0x000168000c1e9900 */
        /* <DEDUP_REMOVED lines=10> */
[----:B0-----:R1:W5:Y:S02]  /*0d10*/  LDG.E.CONSTANT R6, [R2.64+0x312a0] ;  /* 0x0312a00402067981 */ /* 0x001364000c1e9900 */
[----:B-1----:R-:W-:Y:S01]  /*0d20*/  IMAD.WIDE R2, R16, R21, c[0x0][0x160] ;  /* 0x0000580010027625 */ /* 0x002fe200078e0215 */
[--C-:B--2---:R-:W-:Y:S01]  /*0d30*/  FADD R7, R20, R19.reuse ;  /* 0x0000001314077221 */ /* 0x104fe20000000000 */
[--C-:B------:R-:W-:Y:S01]  /*0d40*/  FADD R20, R35, R19.reuse ;  /* 0x0000001323147221 */ /* 0x100fe20000000000 */
[--C-:B------:R-:W-:Y:S01]  /*0d50*/  FADD R28, R33, R19.reuse ;  /* 0x00000013211c7221 */ /* 0x100fe20000000000 */
[----:B------:R-:W-:Y:S01]  /*0d60*/  FADD R26, R26, R19 ;  /* 0x000000131a1a7221 */ /* 0x000fe20000000000 */
[----:B---3--:R-:W-:Y:S01]  /*0d70*/  FADD R7, R7, R4 ;  /* 0x0000000407077221 */ /* 0x008fe20000000000 */
[--C-:B----4-:R-:W-:Y:S01]  /*0d80*/  FADD R30, R23, R18.reuse ;  /* 0x00000012171e7221 */ /* 0x110fe20000000000 */
[--C-:B------:R-:W-:Y:S01]  /*0d90*/  FADD R27, R27, R18.reuse ;  /* 0x000000121b1b7221 */ /* 0x100fe20000000000 */
[--C-:B------:R-:W-:Y:S01]  /*0da0*/  FADD R25, R25, R18.reuse ;  /* 0x0000001219197221 */ /* 0x100fe20000000000 */
[----:B------:R-:W-:Y:S01]  /*0db0*/  FADD R29, R29, R18 ;  /* 0x000000121d1d7221 */ /* 0x000fe20000000000 */
[--C-:B-----5:R-:W-:Y:S01]  /*0dc0*/  FADD R32, R37, R14.reuse ;  /* 0x0000000e25207221 */ /* 0x120fe20000000000 */
[--C-:B------:R-:W-:Y:S01]  /*0dd0*/  FADD R19, R22, R14.reuse ;  /* 0x0000000e16137221 */ /* 0x100fe20000000000 */
[--C-:B------:R-:W-:Y:S01]  /*0de0*/  FADD R4, R31, R14.reuse ;  /* 0x0000000e1f047221 */ /* 0x100fe20000000000 */
[----:B------:R-:W-:Y:S01]  /*0df0*/  FADD R21, R24, R14 ;  /* 0x0000000e18157221 */ /* 0x000fe20000000000 */
        /* <DEDUP_REMOVED lines=24> */
.L_x_121:
        /* <DEDUP_REMOVED lines=16> */
.L_x_246:


//--------------------- .text.tvmgen_default_fused_nn_global_avg_pool2d_kernel_1 --------------------------
	.section	.text.tvmgen_default_fused_nn_global_avg_pool2d_kernel_1,"ax",@progbits
	.sectioninfo	@"SHI_REGISTERS=10"
	.align	128
        .global         tvmgen_default_fused_nn_global_avg_pool2d_kernel_1
        .type           tvmgen_default_fused_nn_global_avg_pool2d_kernel_1,@function
        .size           tvmgen_default_fused_nn_global_avg_pool2d_kernel_1,(.L_x_247 - tvmgen_default_fused_nn_global_avg_pool2d_kernel_1)
        .other          tvmgen_default_fused_nn_global_avg_pool2d_kernel_1,@"STO_CUDA_ENTRY STV_DEFAULT"
tvmgen_default_fused_nn_global_avg_pool2d_kernel_1:
.text.tvmgen_default_fused_nn_global_avg_pool2d_kernel_1:
[----:B------:R-:W-:Y:S02]  /*0000*/  MOV R1, c[0x0][0x28] ;  /* 0x00000a0000017a02 */ /* 0x000fe40000000f00 */
[----:B------:R-:W0:Y:S04]  /*0010*/  S2R R4, SR_TID.X ;  /* 0x0000000000047919 */ /* 0x000e280000002100 */
[----:B------:R-:W1:Y:S01]  /*0020*/  S2R R3, SR_CTAID.X ;  /* 0x0000000000037919 */ /* 0x000e620000002500 */
[----:B0-----:R-:W-:-:S04]  /*0030*/  SHF.R.S32.HI R0, RZ, 0x8, R4 ;  /* 0x00000008ff007819 */ /* 0x001fc80000011404 */
[----:B-1----:R-:W-:-:S04]  /*0040*/  LEA R0, R3, R0, 0x2 ;  /* 0x0000000003007211 */ /* 0x002fc800078e10ff */
[----:B------:R-:W-:-:S13]  /*0050*/  ISETP.GT.AND P0, PT, R0, 0x4, PT ;  /* 0x000000040000780c */ /* 0x000fda0003f04270 */
[----:B------:R-:W-:Y:S05]  /*0060*/  @P0 EXIT ;  /* 0x000000000000094d */ /* 0x000fea0003800000 */
[----:B------:R-:W-:Y:S01]  /*0070*/  LEA R4, R3, R4, 0xa ;  /* 0x0000000403047211 */ /* 0x000fe200078e50ff */
[----:B------:R-:W-:Y:S01]  /*0080*/  ULDC.64 UR4, c[0x0][0x118] ;  /* 0x0000460000047ab9 */ /* 0x000fe20000000a00 */
[----:B------:R-:W-:-:S05]  /*0090*/  MOV R5, 0x4 ;  /* 0x0000000400057802 */ /* 0x000fca0000000f00 */
[----:B------:R-:W-:-:S06]  /*00a0*/  IMAD.WIDE R2, R4, R5, c[0x0][0x168] ;  /* 0x00005a0004027625 */ /* 0x000fcc00078e0205 */
[----:B------:R-:W2:Y:S01]  /*00b0*/  LDG.E.CONSTANT R2, [R2.64] ;  /* 0x0000000402027981 */ /* 0x000ea2000c1e9900 */
[----:B------:R-:W-:Y:S01]  /*00c0*/  IMAD.WIDE R4, R4, R5, c[0x0][0x160] ;  /* 0x0000580004047625 */ /* 0x000fe200078e0205 */
[----:B--2---:R-:W-:-:S05]  /*00d0*/  FMUL R7, R2, 0.020408159121870994568 ;  /* 0x3ca72f0302077820 */ /* 0x004fca0000400000 */
[----:B------:R-:W-:Y:S01]  /*00e0*/  STG.E [R4.64], R7 ;  /* 0x0000000704007986 */ /* 0x000fe2000c101904 */
[----:B------:R-:W-:Y:S05]  /*00f0*/  EXIT ;  /* 0x000000000000794d */ /* 0x000fea0003800000 */
.L_x_122:
        /* <DEDUP_REMOVED lines=16> */
.L_x_247:


//--------------------- .text.tvmgen_default_fused_nn_global_avg_pool2d_kernel --------------------------
	.section	.text.tvmgen_default_fused_nn_global_avg_pool2d_kernel,"ax",@progbits
	.sectioninfo	@"SHI_REGISTERS=16"
	.align	128
        .global         tvmgen_default_fused_nn_global_avg_pool2d_kernel
        .type           tvmgen_default_fused_nn_global_avg_pool2d_kernel,@function
        .size           tvmgen_default_fused_nn_global_avg_pool2d_kernel,(.L_x_248 - tvmgen_default_fused_nn_global_avg_pool2d_kernel)
        .other          tvmgen_default_fused_nn_global_avg_pool2d_kernel,@"STO_CUDA_ENTRY STV_DEFAULT"
tvmgen_default_fused_nn_global_avg_pool2d_kernel:
.text.tvmgen_default_fused_nn_global_avg_pool2d_kernel:
[----:B------:R-:W-:Y:S02]  /*0000*/  MOV R1, c[0x0][0x28] ;  /* 0x00000a0000017a02 */ /* 0x000fe40000000f00 */
[----:B------:R-:W0:Y:S01]  /*0010*/  S2R R11, SR_TID.X ;  /* 0x00000000000b7919 */ /* 0x000e220000002100 */
[----:B------:R-:W-:Y:S01]  /*0020*/  MOV R13, 0x4 ;  /* 0x00000004000d7802 */ /* 0x000fe20000000f00 */
[----:B------:R-:W-:Y:S02]  /*0030*/  ULDC.64 UR4, c[0x0][0x118] ;  /* 0x0000460000047ab9 */ /* 0x000fe40000000a00 */
[----:B------:R-:W1:Y:S04]  /*0040*/  S2R R12, SR_TID.Y ;  /* 0x00000000000c7919 */ /* 0x000e680000002200 */
[----:B------:R-:W2:Y:S01]  /*0050*/  S2R R9, SR_CTAID.X ;  /* 0x0000000000097919 */ /* 0x000ea20000002500 */
[C---:B0-----:R-:W-:Y:S02]  /*0060*/  ISETP.GT.AND P0, PT, R11.reuse, 0x30, PT ;  /* 0x000000300b00780c */ /* 0x041fe40003f04270 */
[----:B------:R-:W-:Y:S01]  /*0070*/  ISETP.GT.AND P1, PT, R11, 0x10, PT ;  /* 0x000000100b00780c */ /* 0x000fe20003f24270 */
[----:B-1----:R-:W-:-:S04]  /*0080*/  IMAD R0, R12, 0x31, R11 ;  /* 0x000000310c007824 */ /* 0x002fc800078e020b */
[----:B--2---:R-:W-:-:S04]  /*0090*/  IMAD R0, R9, 0x620, R0 ;  /* 0x0000062009007824 */ /* 0x004fc800078e0200 */
[----:B------:R-:W-:-:S05]  /*00a0*/  IMAD.WIDE R2, R0, R13, c[0x0][0x168] ;  /* 0x00005a0000027625 */ /* 0x000fca00078e020d */
[----:B------:R-:W2:Y:S04]  /*00b0*/  @!P0 LDG.E.CONSTANT R4, [R2.64] ;  /* 0x0000000402048981 */ /* 0x000ea8000c1e9900 */
[----:B------:R-:W3:Y:S01]  /*00c0*/  @!P1 LDG.E.CONSTANT R5, [R2.64+0x80] ;  /* 0x0000800402059981 */ /* 0x000ee2000c1e9900 */
[----:B------:R-:W-:Y:S02]  /*00d0*/  MOV R0, RZ ;  /* 0x000000ff00007202 */ /* 0x000fe40000000f00 */
[----:B------:R-:W-:Y:S01]  /*00e0*/  VOTE.ANY R7, PT, PT ;  /* 0x0000000000077806 */ /* 0x000fe200038e0100 */
[----:B--2---:R-:W-:Y:S01]  /*00f0*/  @!P0 FADD R0, RZ, R4 ;  /* 0x00000004ff008221 */ /* 0x004fe20000000000 */
[----:B------:R-:W-:-:S03]  /*0100*/  ISETP.NE.AND P0, PT, R11, RZ, PT ;  /* 0x000000ff0b00720c */ /* 0x000fc60003f05270 */
[----:B---3--:R-:W-:-:S05]  /*0110*/  @!P1 FADD R0, R0, R5 ;  /* 0x0000000500009221 */ /* 0x008fca0000000000 */
[----:B------:R-:W0:Y:S02]  /*0120*/  SHFL.DOWN PT, R5, R0, 0x10, 0x1f ;  /* 0x0a001f0000057f89 */ /* 0x000e2400000e0000 */
[----:B0-----:R-:W-:-:S05]  /*0130*/  FADD R4, R5, R0 ;  /* 0x0000000005047221 */ /* 0x001fca0000000000 */
[----:B------:R-:W0:Y:S02]  /*0140*/  SHFL.DOWN PT, R5, R4, 0x8, 0x1f ;  /* 0x09001f0004057f89 */ /* 0x000e2400000e0000 */
[----:B0-----:R-:W-:-:S05]  /*0150*/  FADD R6, R4, R5 ;  /* 0x0000000504067221 */ /* 0x001fca0000000000 */
[----:B------:R-:W0:Y:S02]  /*0160*/  SHFL.DOWN PT, R5, R6, 0x4, 0x1f ;  /* 0x08801f0006057f89 */ /* 0x000e2400000e0000 */
[----:B0-----:R-:W-:Y:S01]  /*0170*/  FADD R8, R6, R5 ;  /* 0x0000000506087221 */ /* 0x001fe20000000000 */
[----:B------:R-:W-:-:S04]  /*0180*/  SHF.L.U32 R5, R12, 0x5, RZ ;  /* 0x000000050c057819 */ /* 0x000fc800000006ff */
[----:B------:R-:W0:Y:S02]  /*0190*/  SHFL.DOWN PT, R3, R8, 0x2, 0x1f ;  /* 0x08401f0008037f89 */ /* 0x000e2400000e0000 */
[----:B0-----:R-:W-:-:S05]  /*01a0*/  FADD R2, R8, R3 ;  /* 0x0000000308027221 */ /* 0x001fca0000000000 */
[----:B------:R-:W0:Y:S02]  /*01b0*/  SHFL.DOWN PT, R3, R2, 0x1, 0x1f ;  /* 0x08201f0002037f89 */ /* 0x000e2400000e0000 */
[----:B0-----:R-:W-:-:S05]  /*01c0*/  FADD R10, R2, R3 ;  /* 0x00000003020a7221 */ /* 0x001fca0000000000 */
[----:B------:R0:W1:Y:S01]  /*01d0*/  SHFL.IDX PT, R5, R10, R5, 0x1f ;  /* 0x00001f050a057589 */ /* 0x00006200000e0000 */
[----:B------:R-:W-:Y:S05]  /*01e0*/  @P0 EXIT ;  /* 0x000000000000094d */ /* 0x000fea0003800000 */
[----:B------:R-:W-:-:S05]  /*01f0*/  LEA R2, R9, R12, 0x5 ;  /* 0x0000000c09027211 */ /* 0x000fca00078e28ff */
[----:B------:R-:W-:-:S05]  /*0200*/  IMAD.WIDE R2, R2, R13, c[0x0][0x160] ;  /* 0x0000580002027625 */ /* 0x000fca00078e020d */
[----:B-1----:R-:W-:Y:S01]  /*0210*/  STG.E [R2.64], R5 ;  /* 0x0000000502007986 */ /* 0x002fe2000c101904 */
[----:B------:R-:W-:Y:S05]  /*0220*/  EXIT ;  /* 0x000000000000794d */ /* 0x000fea0003800000 */
.L_x_123:
        /* <DEDUP_REMOVED lines=13> */
.L_x_248:


//--------------------- .text.tvmgen_default_fused_nn_conv2d_add_clip_3_kernel --------------------------
	.section	.text.tvmgen_default_fused_nn_conv2d_add_clip_3_kernel,"ax",@progbits
	.sectionflags	@"SHF_BARRIERS=1"
	.sectioninfo	@"SHI_REGISTERS=70"
	.align	128
        .global         tvmgen_default_fused_nn_conv2d_add_clip_3_kernel
        .type           tvmgen_default_fused_nn_conv2d_add_clip_3_kernel,@function
        .size           tvmgen_default_fused_nn_conv2d_add_clip_3_kernel,(.L_x_249 - tvmgen_default_fused_nn_conv2d_add_clip_3_kernel)
        .other          tvmgen_default_fused_nn_conv2d_add_clip_3_kernel,@"STO_CUDA_ENTRY STV_DEFAULT"
tvmgen_default_fused_nn_conv2d_add_clip_3_kernel:
.text.tvmgen_default_fused_nn_conv2d_add_clip_3_kernel:
[----:B------:R-:W-:Y:S02]  /*0000*/  MOV R1, c[0x0][0x28] ;  /* 0x00000a0000017a02 */ /* 0x000fe40000000f00 */
[----:B------:R-:W0:Y:S01]  /*0010*/  S2R R3, SR_CTAID.Y ;  /* 0x0000000000037919 */ /* 0x000e220000002600 */
[----:B------:R-:W-:Y:S01]  /*0020*/  MOV R8, 0x4 ;  /* 0x0000000400087802 */ /* 0x000fe20000000f00 */
[----:B------:R-:W-:Y:S02]  /*0030*/  ULDC.64 UR4, c[0x0][0x118] ;  /* 0x0000460000047ab9 */ /* 0x000fe40000000a00 */
[----:B------:R-:W1:Y:S04]  /*0040*/  S2R R0, SR_TID.X ;  /* 0x0000000000007919 */ /* 0x000e680000002100 */
[----:B------:R-:W2:Y:S01]  /*0050*/  S2R R19, SR_CTAID.Z ;  /* 0x0000000000137919 */ /* 0x000ea20000002700 */
[C---:B0-----:R-:W-:Y:S02]  /*0060*/  ISETP.GE.AND P4, PT, R3.reuse, 0x1, PT ;  /* 0x000000010300780c */ /* 0x041fe40003f86270 */
[----:B------:R-:W-:-:S02]  /*0070*/  ISETP.GT.AND P1, PT, R3, RZ, PT ;  /* 0x000000ff0300720c */ /* 0x000fc40003f24270 */
[C---:B-1----:R-:W-:Y:S02]  /*0080*/  IADD3 R2, R0.reuse, 0x8c, RZ ;  /* 0x0000008c00027810 */ /* 0x042fe40007ffe0ff */
[----:B------:R-:W-:Y:S01]  /*0090*/  IADD3 R10, R0, 0xa8, RZ ;  /* 0x000000a8000a7810 */ /* 0x000fe20007ffe0ff */
[----:B--2---:R-:W-:-:S06]  /*00a0*/  IMAD.WIDE R4, R19, R8, c[0x0][0x178] ;  /* 0x00005e0013047625 */ /* 0x004fcc00078e0208 */
[----:B------:R-:W0:Y:S01]  /*00b0*/  @P4 S2R R17, SR_CTAID.Z ;  /* 0x0000000000114919 */ /* 0x000e220000002700 */
[C-C-:B------:R-:W-:Y:S02]  /*00c0*/  @P4 IMAD R6, R3.reuse, 0x1c0, R0.reuse ;  /* 0x000001c003064824 */ /* 0x140fe400078e0200 */
[----:B------:R-:W-:Y:S01]  /*00d0*/  @P1 IMAD R12, R3, 0x1c0, R0 ;  /* 0x000001c0030c1824 */ /* 0x000fe200078e0200 */
[----:B------:R-:W1:Y:S01]  /*00e0*/  @P1 S2R R15, SR_CTAID.Z ;  /* 0x00000000000f1919 */ /* 0x000e620000002700 */
[----:B------:R-:W-:Y:S01]  /*00f0*/  IMAD.HI R7, R2, 0x487ede05, RZ ;  /* 0x487ede0502077827 */ /* 0x000fe200078e02ff */
[----:B------:R-:W-:-:S03]  /*0100*/  IADD3 R13, R0, 0xc4, RZ ;  /* 0x000000c4000d7810 */ /* 0x000fc60007ffe0ff */
[----:B------:R-:W-:Y:S01]  /*0110*/  IMAD.HI R11, R10, 0x487ede05, RZ ;  /* 0x487ede050a0b7827 */ /* 0x000fe200078e02ff */
[----:B------:R-:W-:Y:S01]  /*0120*/  @P4 IADD3 R6, R6, -0x1d, RZ ;  /* 0xffffffe306064810 */ /* 0x000fe20007ffe0ff */
[----:B------:R2:W5:Y:S01]  /*0130*/  LDG.E.CONSTANT R9, [R4.64] ;  /* 0x0000000404097981 */ /* 0x000562000c1e9900 */
[----:B------:R-:W-:Y:S01]  /*0140*/  @P1 IADD3 R2, R12, -0x55, RZ ;  /* 0xffffffab0c021810 */ /* 0x000fe20007ffe0ff */
[----:B------:R-:W-:Y:S01]  /*0150*/  IMAD.HI R13, R13, 0x487ede05, RZ ;  /* 0x487ede050d0d7827 */ /* 0x000fe200078e02ff */
[----:B------:R-:W-:Y:S02]  /*0160*/  SHF.R.U32.HI R10, RZ, 0x1f, R7 ;  /* 0x0000001fff0a7819 */ /* 0x000fe40000011607 */
[----:B------:R-:W-:Y:S02]  /*0170*/  SHF.R.U32.HI R12, RZ, 0x1f, R11 ;  /* 0x0000001fff0c7819 */ /* 0x000fe4000001160b */
[----:B------:R-:W-:Y:S02]  /*0180*/  LEA.HI.SX32 R10, R7, R10, 0x1b ;  /* 0x0000000a070a7211 */ /* 0x000fe400078fdaff */
[----:B------:R-:W-:-:S02]  /*0190*/  IADD3 R20, R0, 0x6f, RZ ;  /* 0x0000006f00147810 */ /* 0x000fc40007ffe0ff */
[C---:B--2---:R-:W-:Y:S01]  /*01a0*/  IADD3 R5, R0.reuse, 0xfc, RZ ;  /* 0x000000fc00057810 */ /* 0x044fe20007ffe0ff */
[----:B0-----:R-:W-:Y:S01]  /*01b0*/  @P4 IMAD R14, R17, 0x3100, R6 ;  /* 0x00003100110e4824 */ /* 0x001fe200078e0206 */
[----:B------:R-:W-:Y:S01]  /*01c0*/  IADD3 R27, R0, 0x6e, RZ ;  /* 0x0000006e001b7810 */ /* 0x000fe20007ffe0ff */
[----:B------:R-:W-:Y:S01]  /*01d0*/  IMAD.HI R4, R20, 0x487ede05, RZ ;  /* 0x487ede0514047827 */ /* 0x000fe200078e02ff */
[C---:B------:R-:W-:Y:S02]  /*01e0*/  ISETP.GE.AND P0, PT, R0.reuse, 0x1, PT ;  /* 0x000000010000780c */ /* 0x040fe40003f06270 */
[----:B------:R-:W-:Y:S01]  /*01f0*/  IADD3 R32, R0, 0x6d, RZ ;  /* 0x0000006d00207810 */ /* 0x000fe20007ffe0ff */
[----:B-1----:R-:W-:Y:S01]  /*0200*/  @P1 IMAD R6, R15, 0x3100, R2 ;  /* 0x000031000f061824 */ /* 0x002fe200078e0202 */
[----:B------:R-:W-:Y:S01]  /*0210*/  LEA.HI.SX32 R15, R11, R12, 0x1b ;  /* 0x0000000c0b0f7211 */ /* 0x000fe200078fdaff */
[----:B------:R-:W-:Y:S01]  /*0220*/  IMAD.HI R7, R5, 0x487ede05, RZ ;  /* 0x487ede0505077827 */ /* 0x000fe200078e02ff */
[----:B------:R-:W-:-:S02]  /*0230*/  SHF.R.U32.HI R2, RZ, 0x1f, R13 ;  /* 0x0000001fff027819 */ /* 0x000fc4000001160d */
[C---:B------:R-:W-:Y:S02]  /*0240*/  IADD3 R12, R0.reuse, 0x134, RZ ;  /* 0x00000134000c7810 */ /* 0x040fe40007ffe0ff */
[----:B------:R-:W-:Y:S02]  /*0250*/  LEA.HI.SX32 R18, R13, R2, 0x1b ;  /* 0x000000020d127211 */ /* 0x000fe400078fdaff */
[----:B------:R-:W-:Y:S01]  /*0260*/  IADD3 R11, R0, 0x118, RZ ;  /* 0x00000118000b7810 */ /* 0x000fe20007ffe0ff */
[----:B------:R-:W-:Y:S01]  /*0270*/  IMAD.HI R13, R12, 0x487ede05, RZ ;  /* 0x487ede050c0d7827 */ /* 0x000fe200078e02ff */
[----:B------:R-:W-:Y:S02]  /*0280*/  SHF.R.U32.HI R2, RZ, 0x1f, R7 ;  /* 0x0000001fff027819 */ /* 0x000fe40000011607 */
[----:B------:R-:W-:Y:S01]  /*0290*/  SHF.R.U32.HI R5, RZ, 0x1f, R4 ;  /* 0x0000001fff057819 */ /* 0x000fe20000011604 */
[----:B------:R-:W-:Y:S01]  /*02a0*/  IMAD.HI R11, R11, 0x487ede05, RZ ;  /* 0x487ede050b0b7827 */ /* 0x000fe200078e02ff */
[----:B------:R-:W-:-:S02]  /*02b0*/  LEA.HI.SX32 R22, R7, R2, 0x1b ;  /* 0x0000000207167211 */ /* 0x000fc400078fdaff */
[----:B------:R-:W-:Y:S02]  /*02c0*/  SHF.R.U32.HI R2, RZ, 0x1f, R13 ;  /* 0x0000001fff027819 */ /* 0x000fe4000001160d */
[C---:B------:R-:W-:Y:S02]  /*02d0*/  IADD3 R7, R0.reuse, 0x16c, RZ ;  /* 0x0000016c00077810 */ /* 0x040fe40007ffe0ff */
[----:B------:R-:W-:Y:S02]  /*02e0*/  LEA.HI.SX32 R26, R13, R2, 0x1b ;  /* 0x000000020d1a7211 */ /* 0x000fe400078fdaff */
[----:B------:R-:W-:Y:S01]  /*02f0*/  SHF.R.U32.HI R12, RZ, 0x1f, R11 ;  /* 0x0000001fff0c7819 */ /* 0x000fe2000001160b */
[----:B------:R-:W-:Y:S01]  /*0300*/  IMAD.HI R7, R7, 0x487ede05, RZ ;  /* 0x487ede0507077827 */ /* 0x000fe200078e02ff */
[----:B------:R-:W-:Y:S02]  /*0310*/  IADD3 R2, R0, 0x188, RZ ;  /* 0x0000018800027810 */ /* 0x000fe40007ffe0ff */
[----:B------:R-:W-:-:S02]  /*0320*/  LEA.HI.SX32 R24, R11, R12, 0x1b ;  /* 0x0000000c0b187211 */ /* 0x000fc400078fdaff */
[----:B------:R-:W-:Y:S01]  /*0330*/  LEA.HI.SX32 R23, R4, R5, 0x1b ;  /* 0x0000000504177211 */ /* 0x000fe200078fdaff */
[----:B------:R-:W-:Y:S01]  /*0340*/  IMAD.HI R11, R2, 0x487ede05, RZ ;  /* 0x487ede05020b7827 */ /* 0x000fe200078e02ff */
[C---:B------:R-:W-:Y:S02]  /*0350*/  IADD3 R12, R0.reuse, 0x1a4, RZ ;  /* 0x000001a4000c7810 */ /* 0x040fe40007ffe0ff */
[----:B------:R-:W-:Y:S01]  /*0360*/  SHF.R.U32.HI R2, RZ, 0x1f, R7 ;  /* 0x0000001fff027819 */ /* 0x000fe20000011607 */
[----:B------:R-:W-:Y:S01]  /*0370*/  IMAD.HI R4, R27, 0x487ede05, RZ ;  /* 0x487ede051b047827 */ /* 0x000fe200078e02ff */
[----:B------:R-:W-:Y:S02]  /*0380*/  ISETP.GT.AND P2, PT, R0, 0x8, PT ;  /* 0x000000080000780c */ /* 0x000fe40003f44270 */
[----:B------:R-:W-:Y:S01]  /*0390*/  LEA.HI.SX32 R29, R7, R2, 0x1b ;  /* 0x00000002071d7211 */ /* 0x000fe200078fdaff */
[----:B------:R-:W-:Y:S01]  /*03a0*/  IMAD.HI R12, R12, 0x487ede05, RZ ;  /* 0x487ede050c0c7827 */ /* 0x000fe200078e02ff */
[----:B------:R-:W-:-:S02]  /*03b0*/  SHF.R.U32.HI R5, RZ, 0x1f, R4 ;  /* 0x0000001fff057819 */ /* 0x000fc40000011604 */
[----:B------:R-:W-:Y:S01]  /*03c0*/  IADD3 R7, R0, 0x1dc, RZ ;  /* 0x000001dc00077810 */ /* 0x000fe20007ffe0ff */
[----:B------:R-:W-:Y:S01]  /*03d0*/  IMAD.HI R2, R32, 0x487ede05, RZ ;  /* 0x487ede0520027827 */ /* 0x000fe200078e02ff */
[----:B------:R-:W-:Y:S02]  /*03e0*/  LEA.HI.SX32 R28, R4, R5, 0x1b ;  /* 0x00000005041c7211 */ /* 0x000fe400078fdaff */
[----:B------:R-:W-:Y:S01]  /*03f0*/  SHF.R.U32.HI R4, RZ, 0x1f, R11 ;  /* 0x0000001fff047819 */ /* 0x000fe2000001160b */
[----:B------:R-:W-:Y:S01]  /*0400*/  IMAD.HI R7, R7, 0x487ede05, RZ ;  /* 0x487ede0507077827 */ /* 0x000fe200078e02ff */
[----:B------:R-:W-:Y:S02]  /*0410*/  SHF.R.U32.HI R5, RZ, 0x1f, R12 ;  /* 0x0000001fff057819 */ /* 0x000fe4000001160c */
[----:B------:R-:W-:Y:S02]  /*0420*/  ISETP.LT.OR P0, PT, R3, 0x1, !P0 ;  /* 0x000000010300780c */ /* 0x000fe40004701670 */
[----:B------:R-:W-:Y:S01]  /*0430*/  LEA.HI.SX32 R30, R11, R4, 0x1b ;  /* 0x000000040b1e7211 */ /* 0x000fe200078fdaff */
[----:B------:R-:W-:Y:S01]  /*0440*/  IMAD R11, R19, 0x1c, R3 ;  /* 0x0000001c130b7824 */ /* 0x000fe200078e0203 */
[----:B------:R-:W-:-:S02]  /*0450*/  LEA.HI.SX32 R31, R12, R5, 0x1b ;  /* 0x000000050c1f7211 */ /* 0x000fc400078fdaff */
[C---:B------:R-:W-:Y:S01]  /*0460*/  IADD3 R12, R0.reuse, 0x1f8, RZ ;  /* 0x000001f8000c7810 */ /* 0x040fe20007ffe0ff */
[----:B------:R-:W-:Y:S01]  /*0470*/  IMAD R57, R11, 0x1c0, RZ ;  /* 0x000001c00b397824 */ /* 0x000fe200078e02ff */
[----:B------:R-:W-:Y:S02]  /*0480*/  SHF.R.U32.HI R4, RZ, 0x1f, R7 ;  /* 0x0000001fff047819 */ /* 0x000fe40000011607 */
[----:B------:R-:W-:Y:S02]  /*0490*/  IADD3 R13, R0, 0x214, RZ ;  /* 0x00000214000d7810 */ /* 0x000fe40007ffe0ff */
[----:B------:R-:W-:Y:S01]  /*04a0*/  LEA.HI.SX32 R34, R7, R4, 0x1b ;  /* 0x0000000407227211 */ /* 0x000fe200078fdaff */
[----:B------:R-:W-:Y:S01]  /*04b0*/  IMAD.HI R7, R12, 0x487ede05, RZ ;  /* 0x487ede050c077827 */ /* 0x000fe200078e02ff */
[----:B------:R-:W-:Y:S01]  /*04c0*/  SHF.R.U32.HI R5, RZ, 0x1f, R2 ;  /* 0x0000001fff057819 */ /* 0x000fe20000011602 */
[----:B------:R-:W0:Y:S01]  /*04d0*/  @!P0 S2R R17, SR_CTAID.Z ;  /* 0x0000000000118919 */ /* 0x000e220000002700 */
[----:B------:R-:W-:Y:S01]  /*04e0*/  IADD3 R12, R57, R0, RZ ;  /* 0x00000000390c7210 */ /* 0x000fe20007ffe0ff */
[----:B------:R-:W-:Y:S01]  /*04f0*/  IMAD.HI R13, R13, 0x487ede05, RZ ;  /* 0x487ede050d0d7827 */ /* 0x000fe200078e02ff */
[----:B------:R-:W-:-:S02]  /*0500*/  LEA.HI.SX32 R33, R2, R5, 0x1b ;  /* 0x0000000502217211 */ /* 0x000fc400078fdaff */
[----:B------:R-:W-:Y:S01]  /*0510*/  SHF.R.U32.HI R16, RZ, 0x1f, R7 ;  /* 0x0000001fff107819 */ /* 0x000fe20000011607 */
[--C-:B------:R-:W-:Y:S01]  /*0520*/  @!P2 IMAD R5, R19, 0x9, R0.reuse ;  /* 0x000000091305a824 */ /* 0x100fe200078e0200 */
[----:B------:R-:W-:Y:S01]  /*0530*/  SHF.R.U32.HI R36, RZ, 0x1f, R13 ;  /* 0x0000001fff247819 */ /* 0x000fe2000001160d */
[----:B------:R-:W-:Y:S01]  /*0540*/  @!P0 IMAD R2, R3, 0x1c0, R0 ;  /* 0x000001c003028824 */ /* 0x000fe200078e0200 */
[----:B------:R-:W-:Y:S01]  /*0550*/  LEA.HI.SX32 R35, R7, R16, 0x1b ;  /* 0x0000001007237211 */ /* 0x000fe200078fdaff */
[----:B------:R-:W-:Y:S01]  /*0560*/  @!P2 IMAD.WIDE R4, R5, R8, c[0x0][0x170] ;  /* 0x00005c000504a625 */ /* 0x000fe200078e0208 */
[----:B------:R-:W-:Y:S02]  /*0570*/  ISETP.GT.AND P3, PT, R0, 0x4, PT ;  /* 0x000000040000780c */ /* 0x000fe40003f64270 */
[----:B------:R-:W-:Y:S02]  /*0580*/  IADD3 R16, R12, -0x3a, RZ ;  /* 0xffffffc60c107810 */ /* 0x000fe40007ffe0ff */
[----:B------:R-:W-:-:S02]  /*0590*/  LEA.HI.SX32 R36, R13, R36, 0x1b ;  /* 0x000000240d247211 */ /* 0x000fc400078fdaff */
[----:B------:R1:W5:Y:S01]  /*05a0*/  @!P2 LDG.E.CONSTANT R13, [R4.64] ;  /* 0x00000004040da981 */ /* 0x000362000c1e9900 */
[----:B------:R-:W-:Y:S01]  /*05b0*/  IMAD R19, R15, 0x70, R16 ;  /* 0x000000700f137824 */ /* 0x000fe200078e0210 */
[----:B------:R-:W-:Y:S02]  /*05c0*/  IADD3 R15, R12, -0x3b, RZ ;  /* 0xffffffc50c0f7810 */ /* 0x000fe40007ffe0ff */
[----:B------:R-:W-:Y:S02]  /*05d0*/  @!P0 IADD3 R2, R2, -0x71, RZ ;  /* 0xffffff8f02028810 */ /* 0x000fe40007ffe0ff */
[C---:B------:R-:W-:Y:S02]  /*05e0*/  IADD3 R7, R12.reuse, -0x56, RZ ;  /* 0xffffffaa0c077810 */ /* 0x040fe40007ffe0ff */
[----:B-1----:R-:W-:Y:S01]  /*05f0*/  IADD3 R4, R12, -0x58, RZ ;  /* 0xffffffa80c047810 */ /* 0x002fe20007ffe0ff */
[----:B------:R-:W-:Y:S01]  /*0600*/  IMAD R25, R24, 0x70, R15 ;  /* 0x0000007018197824 */ /* 0x000fe200078e020f */
[----:B------:R-:W-:-:S03]  /*0610*/  @!P3 IADD3 R15, R0, 0x230, RZ ;  /* 0x00000230000fb810 */ /* 0x000fc60007ffe0ff */
[----:B------:R-:W-:Y:S01]  /*0620*/  IMAD R45, R29, 0x70, R4 ;  /* 0x000000701d2d7824 */ /* 0x000fe200078e0204 */
[----:B------:R-:W-:-:S05]  /*0630*/  IADD3 R4, R12, -0x3d, RZ ;  /* 0xffffffc30c047810 */ /* 0x000fca0007ffe0ff */
[----:B------:R-:W-:Y:S02]  /*0640*/  IMAD R55, R35, 0x70, R4 ;  /* 0x0000007023377824 */ /* 0x000fe400078e0204 */
[----:B------:R-:W-:Y:S01]  /*0650*/  @!P3 IMAD.HI R4, R15, 0x487ede05, RZ ;  /* 0x487ede050f04b827 */ /* 0x000fe200078e02ff */
[----:B------:R-:W-:Y:S02]  /*0660*/  @P4 MOV R15, 0x4 ;  /* 0x00000004000f4802 */ /* 0x000fe40000000f00 */
[----:B------:R-:W-:Y:S01]  /*0670*/  IADD3 R5, R12, -0x1f, RZ ;  /* 0xffffffe10c057810 */ /* 0x000fe20007ffe0ff */
[----:B0-----:R-:W-:Y:S02]  /*0680*/  @!P0 IMAD R2, R17, 0x3100, R2 ;  /* 0x0000310011028824 */ /* 0x001fe400078e0202 */
[----:B------:R-:W-:Y:S01]  /*0690*/  IMAD R32, R33, -0x71, R32 ;  /* 0xffffff8f21207824 */ /* 0x000fe200078e0220 */
[----:B------:R-:W-:Y:S01]  /*06a0*/  MOV R33, RZ ;  /* 0x000000ff00217202 */ /* 0x000fe20000000f00 */
[----:B------:R-:W-:Y:S01]  /*06b0*/  IMAD R17, R10, 0x70, R7 ;  /* 0x000000700a117824 */ /* 0x000fe200078e0207 */
[----:B------:R-:W-:Y:S01]  /*06c0*/  IADD3 R7, R12, -0x57, RZ ;  /* 0xffffffa90c077810 */ /* 0x000fe20007ffe0ff */
[----:B------:R-:W-:-:S04]  /*06d0*/  @P4 IMAD.WIDE R14, R14, R15, c[0x0][0x168] ;  /* 0x00005a000e0e4625 */ /* 0x000fc800078e020f */
[----:B------:R-:W-:Y:S01]  /*06e0*/  IMAD R28, R28, -0x71, R27 ;  /* 0xffffff8f1c1c7824 */ /* 0x000fe200078e021b */
[----:B------:R0:W5:Y:S01]  /*06f0*/  @P4 LDG.E.CONSTANT R33, [R14.64] ;  /* 0x000000040e214981 */ /* 0x000162000c1e9900 */
[----:B------:R-:W-:Y:S01]  /*0700*/  IMAD R43, R26, 0x70, R5 ;  /* 0x000000701a2b7824 */ /* 0x000fe200078e0205 */
[----:B------:R-:W-:Y:S01]  /*0710*/  IADD3 R5, R12, -0x59, RZ ;  /* 0xffffffa70c057810 */ /* 0x000fe20007ffe0ff */
[----:B------:R-:W-:Y:S01]  /*0720*/  IMAD R10, R23, -0x71, R20 ;  /* 0xffffff8f170a7824 */ /* 0x000fe200078e0214 */
[----:B------:R-:W-:Y:S01]  /*0730*/  ISETP.GE.AND P4, PT, R28, 0x1, PT ;  /* 0x000000011c00780c */ /* 0x000fe20003f86270 */
[----:B------:R-:W-:Y:S01]  /*0740*/  IMAD R23, R22, 0x70, R7 ;  /* 0x0000007016177824 */ /* 0x000fe200078e0207 */
[----:B------:R-:W-:Y:S02]  /*0750*/  IADD3 R7, R12, -0x3c, RZ ;  /* 0xffffffc40c077810 */ /* 0x000fe40007ffe0ff */
[----:B------:R-:W-:Y:S01]  /*0760*/  ISETP.GE.AND P5, PT, R32, 0x1, PT ;  /* 0x000000012000780c */ /* 0x000fe20003fa6270 */
[----:B------:R-:W-:Y:S01]  /*0770*/  IMAD R53, R34, 0x70, R5 ;  /* 0x0000007022357824 */ /* 0x000fe200078e0205 */
[----:B------:R-:W-:-:S02]  /*0780*/  IADD3 R21, R12, -0x1e, RZ ;  /* 0xffffffe20c157810 */ /* 0x000fc40007ffe0ff */
[----:B------:R-:W-:Y:S01]  /*0790*/  @!P3 SHF.R.U32.HI R5, RZ, 0x1f, R4 ;  /* 0x0000001fff05b819 */ /* 0x000fe20000011604 */
[----:B------:R-:W-:Y:S01]  /*07a0*/  IMAD R47, R30, 0x70, R7 ;  /* 0x000000701e2f7824 */ /* 0x000fe200078e0207 */
[----:B------:R-:W-:Y:S01]  /*07b0*/  IADD3 R16, R12, -0x20, RZ ;  /* 0xffffffe00c107810 */ /* 0x000fe20007ffe0ff */
[----:B------:R-:W-:Y:S01]  /*07c0*/  IMAD R21, R18, 0x70, R21 ;  /* 0x0000007012157824 */ /* 0x000fe200078e0215 */
[----:B------:R-:W-:Y:S01]  /*07d0*/  IADD3 R7, R12, -0x21, RZ ;  /* 0xffffffdf0c077810 */ /* 0x000fe20007ffe0ff */
[-C--:B------:R-:W-:Y:S01]  /*07e0*/  IMAD.WIDE R18, R19, R8.reuse, c[0x0][0x168] ;  /* 0x00005a0013127625 */ /* 0x080fe200078e0208 */
[----:B------:R-:W-:Y:S02]  /*07f0*/  @!P3 LEA.HI.SX32 R5, R4, R5, 0x1b ;  /* 0x000000050405b211 */ /* 0x000fe400078fdaff */
[----:B------:R-:W-:Y:S01]  /*0800*/  @!P3 IADD3 R12, R12, -0x5, RZ ;  /* 0xfffffffb0c0cb810 */ /* 0x000fe20007ffe0ff */
[----:B------:R-:W-:Y:S01]  /*0810*/  IMAD R49, R31, 0x70, R16 ;  /* 0x000000701f317824 */ /* 0x000fe200078e0210 */
[----:B------:R-:W-:Y:S01]  /*0820*/  @!P0 MOV R35, 0x4 ;  /* 0x0000000400238802 */ /* 0x000fe20000000f00 */
[----:B------:R-:W-:Y:S01]  /*0830*/  IMAD.WIDE R16, R17, R8, c[0x0][0x168] ;  /* 0x00005a0011107625 */ /* 0x000fe200078e0208 */
[----:B------:R1:W5:Y:S01]  /*0840*/  LDG.E.CONSTANT R37, [R18.64] ;  /* 0x0000000412257981 */ /* 0x000362000c1e9900 */
[----:B------:R-:W-:-:S02]  /*0850*/  MOV R27, RZ ;  /* 0x000000ff001b7202 */ /* 0x000fc40000000f00 */
[----:B------:R-:W-:Y:S01]  /*0860*/  IMAD R61, R36, 0x70, R7 ;  /* 0x00000070243d7824 */ /* 0x000fe200078e0207 */
[----:B------:R-:W-:Y:S01]  /*0870*/  @P1 MOV R7, 0x4 ;  /* 0x0000000400071802 */ /* 0x000fe20000000f00 */
[----:B------:R-:W-:Y:S01]  /*0880*/  @!P3 IMAD R63, R5, 0x70, R12 ;  /* 0x00000070053fb824 */ /* 0x000fe200078e020c */
[----:B------:R-:W-:Y:S01]  /*0890*/  @P4 IADD3 R12, R0, 0x150, RZ ;  /* 0x00000150000c4810 */ /* 0x000fe20007ffe0ff */
[----:B------:R-:W-:Y:S01]  /*08a0*/  @!P0 IMAD.WIDE R4, R2, R35, c[0x0][0x168] ;  /* 0x00005a0002048625 */ /* 0x000fe200078e0223 */
[----:B------:R-:W-:Y:S01]  /*08b0*/  @!P1 MOV R31, RZ ;  /* 0x000000ff001f9202 */ /* 0x000fe20000000f00 */
[----:B------:R2:W5:Y:S01]  /*08c0*/  LDG.E.CONSTANT R35, [R16.64] ;  /* 0x0000000410237981 */ /* 0x000562000c1e9900 */
[----:B-1----:R-:W-:Y:S01]  /*08d0*/  @P5 IADD3 R18, R0, 0x1c0, RZ ;  /* 0x000001c000125810 */ /* 0x002fe20007ffe0ff */
[----:B------:R-:W-:Y:S02]  /*08e0*/  @P1 IMAD.WIDE R6, R6, R7, c[0x0][0x168] ;  /* 0x00005a0006061625 */ /* 0x000fe400078e0207 */
[----:B------:R1:W5:Y:S02]  /*08f0*/  @!P0 LDG.E.CONSTANT R27, [R4.64] ;  /* 0x00000004041b8981 */ /* 0x000364000c1e9900 */
[----:B------:R-:W-:-:S04]  /*0900*/  @P4 IMAD.HI R12, R12, 0x487ede05, RZ ;  /* 0x487ede050c0c4827 */ /* 0x000fc800078e02ff */
[-C--:B--2---:R-:W-:Y:S01]  /*0910*/  IMAD.WIDE R16, R49, R8.reuse, c[0x0][0x168] ;  /* 0x00005a0031107625 */ /* 0x084fe200078e0208 */
[----:B------:R-:W-:Y:S01]  /*0920*/  ISETP.GE.AND P0, PT, R10, 0x1, PT ;  /* 0x000000010a00780c */ /* 0x000fe20003f06270 */
[----:B------:R2:W5:Y:S02]  /*0930*/  @P1 LDG.E.CONSTANT R31, [R6.64+0x70] ;  /* 0x00007004061f1981 */ /* 0x000564000c1e9900 */
[----:B------:R-:W-:Y:S02]  /*0940*/  @P5 IMAD.HI R18, R18, 0x487ede05, RZ ;  /* 0x487ede0512125827 */ /* 0x000fe400078e02ff */
[----:B------:R3:W5:Y:S02]  /*0950*/  LDG.E.CONSTANT R51, [R16.64] ;  /* 0x0000000410337981 */ /* 0x000764000c1e9900 */
[-C--:B0-----:R-:W-:Y:S01]  /*0960*/  IMAD.WIDE R14, R43, R8.reuse, c[0x0][0x168] ;  /* 0x00005a002b0e7625 */ /* 0x081fe200078e0208 */
[----:B------:R-:W-:Y:S01]  /*0970*/  @P5 SHF.R.U32.HI R19, RZ, 0x1f, R18 ;  /* 0x0000001fff135819 */ /* 0x000fe20000011612 */
[----:B------:R2:W5:Y:S01]  /*0980*/  @P1 LDG.E.CONSTANT R29, [R6.64] ;  /* 0x00000004061d1981 */ /* 0x000562000c1e9900 */
[----:B------:R-:W-:Y:S01]  /*0990*/  @P4 IADD3 R28, R57, -0x71, R28 ;  /* 0xffffff8f391c4810 */ /* 0x000fe20007ffe01c */
[----:B------:R-:W-:Y:S01]  /*09a0*/  IMAD.WIDE R20, R21, R8, c[0x0][0x168] ;  /* 0x00005a0015147625 */ /* 0x000fe200078e0208 */
[----:B---3--:R-:W-:-:S03]  /*09b0*/  @P4 SHF.R.U32.HI R17, RZ, 0x1f, R12 ;  /* 0x0000001fff114819 */ /* 0x008fc6000001160c */
[-C--:B------:R-:W-:Y:S01]  /*09c0*/  IMAD.WIDE R22, R23, R8.reuse, c[0x0][0x168] ;  /* 0x00005a0017167625 */ /* 0x080fe200078e0208 */
[----:B------:R-:W-:Y:S01]  /*09d0*/  @P5 IADD3 R32, R57, -0x71, R32 ;  /* 0xffffff8f39205810 */ /* 0x000fe20007ffe020 */
[----:B------:R0:W5:Y:S02]  /*09e0*/  LDG.E.CONSTANT R39, [R20.64] ;  /* 0x0000000414277981 */ /* 0x000164000c1e9900 */
[-C--:B--2---:R-:W-:Y:S01]  /*09f0*/  IMAD.WIDE R6, R25, R8.reuse, c[0x0][0x168] ;  /* 0x00005a0019067625 */ /* 0x084fe200078e0208 */
[----:B------:R-:W-:Y:S01]  /*0a00*/  @P4 LEA.HI.SX32 R17, R12, R17, 0x1b ;  /* 0x000000110c114211 */ /* 0x000fe200078fdaff */
[----:B------:R2:W5:Y:S01]  /*0a10*/  LDG.E.CONSTANT R41, [R22.64] ;  /* 0x0000000416297981 */ /* 0x000562000c1e9900 */
[----:B------:R-:W-:Y:S01]  /*0a20*/  @P5 LEA.HI.SX32 R19, R18, R19, 0x1b ;  /* 0x0000001312135211 */ /* 0x000fe200078fdaff */
[-C--:B------:R-:W-:Y:S02]  /*0a30*/  IMAD.WIDE R24, R45, R8.reuse, c[0x0][0x168] ;  /* 0x00005a002d187625 */ /* 0x080fe400078e0208 */
[----:B------:R3:W5:Y:S04]  /*0a40*/  LDG.E.CONSTANT R43, [R6.64] ;  /* 0x00000004062b7981 */ /* 0x000768000c1e9900 */
[----:B------:R4:W5:Y:S01]  /*0a50*/  LDG.E.CONSTANT R45, [R14.64] ;  /* 0x000000040e2d7981 */ /* 0x000962000c1e9900 */
[----:B0-----:R-:W-:Y:S01]  /*0a60*/  @P4 IMAD R21, R17, 0x70, R28 ;  /* 0x0000007011154824 */ /* 0x001fe200078e021c */
[----:B------:R-:W-:Y:S01]  /*0a70*/  @P0 IADD3 R10, R57, -0x71, R10 ;  /* 0xffffff8f390a0810 */ /* 0x000fe20007ffe00a */
[----:B---3--:R-:W-:-:S04]  /*0a80*/  IMAD.WIDE R6, R53, R8, c[0x0][0x168] ;  /* 0x00005a0035067625 */ /* 0x008fc800078e0208 */
[-C--:B----4-:R-:W-:Y:S01]  /*0a90*/  IMAD.WIDE R14, R55, R8.reuse, c[0x0][0x168] ;  /* 0x00005a00370e7625 */ /* 0x090fe200078e0208 */
[----:B------:R0:W5:Y:S03]  /*0aa0*/  LDG.E.CONSTANT R57, [R6.64] ;  /* 0x0000000406397981 */ /* 0x000166000c1e9900 */
[----:B------:R-:W-:Y:S01]  /*0ab0*/  @P5 IMAD R55, R19, 0x70, R32 ;  /* 0x0000007013375824 */ /* 0x000fe200078e0220 */
[----:B------:R3:W5:Y:S01]  /*0ac0*/  LDG.E.CONSTANT R59, [R14.64] ;  /* 0x000000040e3b7981 */ /* 0x000762000c1e9900 */
[----:B--2---:R-:W-:Y:S01]  /*0ad0*/  MOV R23, RZ ;  /* 0x000000ff00177202 */ /* 0x004fe20000000f00 */
[----:B------:R-:W-:Y:S01]  /*0ae0*/  @!P3 IMAD.WIDE R18, R63, R8, c[0x0][0x168] ;  /* 0x00005a003f12b625 */ /* 0x000fe200078e0208 */
[----:B------:R-:W-:-:S03]  /*0af0*/  MOV R53, RZ ;  /* 0x000000ff00357202 */ /* 0x000fc60000000f00 */
[----:B0-----:R-:W-:-:S04]  /*0b00*/  @P4 IMAD.WIDE R6, R21, R8, c[0x0][0x168] ;  /* 0x00005a0015064625 */ /* 0x001fc800078e0208 */
[-C--:B---3--:R-:W-:Y:S01]  /*0b10*/  @P5 IMAD.WIDE R14, R55, R8.reuse, c[0x0][0x168] ;  /* 0x00005a00370e5625 */ /* 0x088fe200078e0208 */
[----:B------:R0:W5:Y:S03]  /*0b20*/  @P4 LDG.E.CONSTANT R23, [R6.64] ;  /* 0x0000000406174981 */ /* 0x000166000c1e9900 */
[-C--:B------:R-:W-:Y:S01]  /*0b30*/  IMAD.WIDE R16, R61, R8.reuse, c[0x0][0x168] ;  /* 0x00005a003d107625 */ /* 0x080fe200078e0208 */
[----:B------:R0:W5:Y:S04]  /*0b40*/  @P5 LDG.E.CONSTANT R53, [R14.64] ;  /* 0x000000040e355981 */ /* 0x000168000c1e9900 */
[----:B------:R0:W5:Y:S01]  /*0b50*/  @!P3 LDG.E.CONSTANT R61, [R18.64] ;  /* 0x00000004123db981 */ /* 0x000162000c1e9900 */
[----:B------:R-:W-:Y:S01]  /*0b60*/  @P0 IADD3 R2, R0, 0xe0, RZ ;  /* 0x000000e000020810 */ /* 0x000fe20007ffe0ff */
[----:B-1----:R-:W-:-:S02]  /*0b70*/  IMAD.WIDE R4, R47, R8, c[0x0][0x168] ;  /* 0x00005a002f047625 */ /* 0x002fc400078e0208 */
[----:B------:R1:W5:Y:S02]  /*0b80*/  LDG.E.CONSTANT R47, [R24.64] ;  /* 0x00000004182f7981 */ /* 0x000364000c1e9900 */
[----:B------:R-:W-:Y:S02]  /*0b90*/  @P0 IMAD.HI R2, R2, 0x487ede05, RZ ;  /* 0x487ede0502020827 */ /* 0x000fe400078e02ff */
[----:B------:R2:W5:Y:S01]  /*0ba0*/  LDG.E.CONSTANT R49, [R4.64] ;  /* 0x0000000404317981 */ /* 0x000562000c1e9900 */
[----:B------:R-:W-:Y:S03]  /*0bb0*/  BSSY B0, `(.L_x_124) ;  /* 0x000001b000007945 */ /* 0x000fe60003800000 */
[----:B------:R3:W5:Y:S01]  /*0bc0*/  LDG.E.CONSTANT R55, [R16.64] ;  /* 0x0000000410377981 */ /* 0x000762000c1e9900 */
[----:B--2---:R-:W-:-:S04]  /*0bd0*/  @P0 SHF.R.U32.HI R5, RZ, 0x1f, R2 ;  /* 0x0000001fff050819 */ /* 0x004fc80000011602 */
[----:B------:R-:W-:Y:S02]  /*0be0*/  @P0 LEA.HI.SX32 R5, R2, R5, 0x1b ;  /* 0x0000000502050211 */ /* 0x000fe400078fdaff */
[----:B------:R-:W-:-:S03]  /*0bf0*/  IADD3 R2, R0, 0x70, RZ ;  /* 0x0000007000027810 */ /* 0x000fc60007ffe0ff */
[----:B------:R-:W-:Y:S02]  /*0c00*/  @P0 IMAD R5, R5, 0x70, R10 ;  /* 0x0000007005050824 */ /* 0x000fe400078e020a */
[----:B------:R-:W-:-:S05]  /*0c10*/  IMAD.HI R10, R2, 0x487ede05, RZ ;  /* 0x487ede05020a7827 */ /* 0x000fca00078e02ff */
[----:B------:R-:W-:Y:S01]  /*0c20*/  SHF.R.U32.HI R21, RZ, 0x1f, R10 ;  /* 0x0000001fff157819 */ /* 0x000fe2000001160a */
[----:B------:R-:W-:Y:S01]  /*0c30*/  @P0 IMAD.WIDE R4, R5, R8, c[0x0][0x168] ;  /* 0x00005a0005040625 */ /* 0x000fe200078e0208 */
[----:B-1----:R-:W-:Y:S02]  /*0c40*/  MOV R25, RZ ;  /* 0x000000ff00197202 */ /* 0x002fe40000000f00 */
[----:B------:R-:W-:-:S04]  /*0c50*/  LEA.HI.SX32 R21, R10, R21, 0x1b ;  /* 0x000000150a157211 */ /* 0x000fc800078fdaff */
[----:B------:R-:W-:Y:S01]  /*0c60*/  LEA R10, R3, R21, 0x2 ;  /* 0x00000015030a7211 */ /* 0x000fe200078e10ff */
[----:B------:R0:W5:Y:S03]  /*0c70*/  @P0 LDG.E.CONSTANT R25, [R4.64] ;  /* 0x0000000404190981 */ /* 0x000166000c1e9900 */
[----:B------:R-:W-:Y:S02]  /*0c80*/  ISETP.GE.AND P0, PT, R10, 0x1, PT ;  /* 0x000000010a00780c */ /* 0x000fe40003f06270 */
[----:B---3--:R-:W-:-:S11]  /*0c90*/  MOV R17, RZ ;  /* 0x000000ff00117202 */ /* 0x008fd60000000f00 */
[----:B------:R-:W-:Y:S05]  /*0ca0*/  @!P0 BRA `(.L_x_125) ;  /* 0x000000b000008947 */ /* 0x000fea0003800000 */
[----:B0-----:R-:W-:-:S05]  /*0cb0*/  IMAD R2, R21, -0x71, R2 ;  /* 0xffffff8f15027824 */ /* 0x001fca00078e0202 */
[----:B------:R-:W-:-:S13]  /*0cc0*/  ISETP.GE.AND P0, PT, R2, 0x1, PT ;  /* 0x000000010200780c */ /* 0x000fda0003f06270 */
[----:B------:R-:W-:Y:S05]  /*0cd0*/  @!P0 BRA `(.L_x_125) ;  /* 0x0000008000008947 */ /* 0x000fea0003800000 */
        /* <DEDUP_REMOVED lines=8> */
.L_x_125:
[----:B0-----:R-:W-:Y:S05]  /*0d60*/  BSYNC B0 ;  /* 0x0000000000007941 */ /* 0x001fea0003800000 */
.L_x_124:
[----:B------:R-:W-:Y:S04]  /*0d70*/  @!P1 STS [R0.X4+0x70], RZ ;  /* 0x000070ff00009388 */ /* 0x000fe80000004800 */
[----:B-----5:R-:W-:Y:S04]  /*0d80*/  STS [R0.X4+0x1c0], R17 ;  /* 0x0001c01100007388 */ /* 0x020fe80000004800 */
[----:B------:R-:W-:Y:S04]  /*0d90*/  STS [R0.X4], R27 ;  /* 0x0000001b00007388 */ /* 0x000fe80000004800 */
[----:B------:R-:W-:Y:S04]  /*0da0*/  STS [R0.X4+0x150], R33 ;  /* 0x0001502100007388 */ /* 0x000fe80000004800 */
[----:B------:R-:W-:Y:S04]  /*0db0*/  @P1 STS [R0.X4+0x70], R29 ;  /* 0x0000701d00001388 */ /* 0x000fe80000004800 */
[----:B------:R-:W-:Y:S04]  /*0dc0*/  STS [R0.X4+0xe0], R31 ;  /* 0x0000e01f00007388 */ /* 0x000fe80000004800 */
[----:B------:R-:W-:Y:S04]  /*0dd0*/  STS [R0.X4+0x230], R35 ;  /* 0x0002302300007388 */ /* 0x000fe80000004800 */
[----:B------:R-:W-:Y:S04]  /*0de0*/  STS [R0.X4+0x2a0], R37 ;  /* 0x0002a02500007388 */ /* 0x000fe80000004800 */
[----:B------:R0:W-:Y:S04]  /*0df0*/  STS [R0.X4+0x310], R39 ;  /* 0x0003102700007388 */ /* 0x0001e80000004800 */
[----:B------:R-:W-:Y:S04]  /*0e00*/  STS [R0.X4+0x380], R25 ;  /* 0x0003801900007388 */ /* 0x000fe80000004800 */
[----:B------:R-:W-:Y:S01]  /*0e10*/  STS [R0.X4+0x3f0], R41 ;  /* 0x0003f02900007388 */ /* 0x000fe20000004800 */
[----:B0-----:R-:W-:-:S03]  /*0e20*/  IMAD R39, R11, 0x38, R0 ;  /* 0x000000380b277824 */ /* 0x001fc600078e0200 */
[----:B------:R-:W-:Y:S04]  /*0e30*/  STS [R0.X4+0x460], R43 ;  /* 0x0004602b00007388 */ /* 0x000fe80000004800 */
        /* <DEDUP_REMOVED lines=9> */
[----:B------:R-:W-:Y:S04]  /*0ed0*/  @!P3 STS [R0.X4+0x8c0], R61 ;  /* 0x0008c03d0000b388 */ /* 0x000fe80000004800 */
[----:B------:R-:W-:Y:S04]  /*0ee0*/  @!P2 STS [R0.X4+0x8d4], R13 ;  /* 0x0008d40d0000a388 */ /* 0x000fe80000004800 */
[----:B------:R-:W-:Y:S06]  /*0ef0*/  BAR.SYNC.DEFER_BLOCKING 0x0 ;  /* 0x0000000000007b1d */ /* 0x000fec0000010000 */
[----:B------:R-:W-:Y:S04]  /*0f00*/  LDS.128 R64, [0x8d0] ;  /* 0x0008d000ff407984 */ /* 0x000fe80000000c00 */
[----:B------:R-:W0:Y:S04]  /*0f10*/  LDS.128 R28, [R0.X16] ;  /* 0x00000000001c7984 */ /* 0x000e28000000cc00 */
[----:B------:R-:W1:Y:S04]  /*0f20*/  LDS.64 R2, [R0.X16+0x388] ;  /* 0x0003880000027984 */ /* 0x000e68000000ca00 */
[----:B------:R-:W2:Y:S04]  /*0f30*/  LDS.128 R4, [R0.X16+0x390] ;  /* 0x0003900000047984 */ /* 0x000ea8000000cc00 */
[----:B------:R-:W3:Y:S04]  /*0f40*/  LDS R33, [R0.X16+0x10] ;  /* 0x0000100000217984 */ /* 0x000ee8000000c800 */
[----:B------:R-:W-:Y:S04]  /*0f50*/  LDS.128 R24, [R0.X16+0x1c0] ;  /* 0x0001c00000187984 */ /* 0x000fe8000000cc00 */
[----:B------:R-:W4:Y:S04]  /*0f60*/  LDS.128 R16, [0x8e0] ;  /* 0x0008e000ff107984 */ /* 0x000f280000000c00 */
[----:B------:R-:W4:Y:S04]  /*0f70*/  LDS R32, [R0.X16+0x54c] ;  /* 0x00054c0000207984 */ /* 0x000f28000000c800 */
[----:B------:R-:W4:Y:S04]  /*0f80*/  LDS.128 R20, [R0.X16+0x550] ;  /* 0x0005500000147984 */ /* 0x000f28000000cc00 */
[----:B------:R-:W4:Y:S04]  /*0f90*/  LDS.64 R40, [R0.X16+0x1d0] ;  /* 0x0001d00000287984 */ /* 0x000f28000000ca00 */
[----:B------:R-:W4:Y:S04]  /*0fa0*/  LDS.128 R12, [R0.X16+0x710] ;  /* 0x00071000000c7984 */ /* 0x000f28000000cc00 */
[----:B------:R-:W4:Y:S01]  /*0fb0*/  LDS.64 R34, [0x8f0] ;  /* 0x0008f000ff227984 */ /* 0x000f220000000a00 */
[C---:B0-----:R-:W-:Y:S01]  /*0fc0*/  FFMA R11, R65.reuse, R28, RZ ;  /* 0x0000001c410b7223 */ /* 0x041fe200000000ff */
[----:B------:R-:W-:-:S02]  /*0fd0*/  FFMA R36, R65, R30, RZ ;  /* 0x0000001e41247223 */ /* 0x000fc400000000ff */
[----:B------:R4:W0:Y:S01]  /*0fe0*/  LDS R37, [R0.X16+0x720] ;  /* 0x0007200000257984 */ /* 0x000822000000c800 */
[C---:B-1----:R-:W-:Y:S01]  /*0ff0*/  FFMA R10, R65.reuse, R2, RZ ;  /* 0x00000002410a7223 */ /* 0x042fe200000000ff */
[C---:B------:R-:W-:Y:S01]  /*1000*/  FFMA R28, R66.reuse, R29, R11 ;  /* 0x0000001d421c7223 */ /* 0x040fe2000000000b */
[C---:B------:R-:W-:Y:S01]  /*1010*/  FFMA R36, R66.reuse, R31, R36 ;  /* 0x0000001f42247223 */ /* 0x040fe20000000024 */
[----:B--2---:R-:W-:Y:S01]  /*1020*/  FFMA R38, R65, R4, RZ ;  /* 0x0000000441267223 */ /* 0x004fe200000000ff */
[C---:B------:R-:W-:Y:S01]  /*1030*/  FFMA R7, R66.reuse, R3, R10 ;  /* 0x0000000342077223 */ /* 0x040fe2000000000a */
[----:B------:R-:W-:Y:S02]  /*1040*/  FFMA R11, R67, R30, R28 ;  /* 0x0000001e430b7223 */ /* 0x000fe4000000001c */
[----:B------:R-:W-:Y:S01]  /*1050*/  FFMA R29, R66, R5, R38 ;  /* 0x00000005421d7223 */ /* 0x000fe20000000026 */
[-C--:B---3--:R-:W-:Y:S01]  /*1060*/  FFMA R36, R33, R67.reuse, R36 ;  /* 0x0000004321247223 */ /* 0x088fe20000000024 */
[----:B------:R-:W-:-:S02]  /*1070*/  FFMA R7, R4, R67, R7 ;  /* 0x0000004304077223 */ /* 0x000fc40000000007 */
[----:B------:R-:W-:Y:S01]  /*1080*/  FFMA R10, R67, R6, R29 ;  /* 0x00000006430a7223 */ /* 0x000fe2000000001d */
[C---:B----4-:R-:W-:Y:S01]  /*1090*/  FFMA R0, R16.reuse, R25, R11 ;  /* 0x0000001910007223 */ /* 0x050fe2000000000b */
[C---:B------:R-:W-:Y:S01]  /*10a0*/  FFMA R25, R16.reuse, R27, R36 ;  /* 0x0000001b10197223 */ /* 0x040fe20000000024 */
[C---:B------:R-:W-:Y:S02]  /*10b0*/  FFMA R7, R16.reuse, R32, R7 ;  /* 0x0000002010077223 */ /* 0x040fe40000000007 */
[C---:B------:R-:W-:Y:S01]  /*10c0*/  FFMA R11, R17.reuse, R26, R0 ;  /* 0x0000001a110b7223 */ /* 0x040fe20000000000 */
[----:B------:R-:W-:Y:S01]  /*10d0*/  FFMA R29, R16, R21, R10 ;  /* 0x00000015101d7223 */ /* 0x000fe2000000000a */
[----:B------:R-:W-:Y:S02]  /*10e0*/  FFMA R20, R20, R17, R7 ;  /* 0x0000001114147223 */ /* 0x000fe40000000007 */
[----:B------:R-:W-:Y:S01]  /*10f0*/  FFMA R11, R18, R27, R11 ;  /* 0x0000001b120b7223 */ /* 0x000fe2000000000b */
[----:B------:R-:W-:Y:S01]  /*1100*/  FFMA R40, R40, R17, R25 ;  /* 0x0000001128287223 */ /* 0x000fe20000000019 */
[----:B------:R-:W-:Y:S01]  /*1110*/  FFMA R22, R17, R22, R29 ;  /* 0x0000001611167223 */ /* 0x000fe2000000001d */
[----:B------:R-:W-:Y:S01]  /*1120*/  FFMA R21, R18, R21, R20 ;  /* 0x0000001512157223 */ /* 0x000fe20000000014 */
[----:B------:R-:W-:Y:S01]  /*1130*/  FFMA R11, R2, R19, R11 ;  /* 0x00000013020b7223 */ /* 0x000fe2000000000b */
[C---:B------:R-:W-:Y:S01]  /*1140*/  FFMA R41, R18.reuse, R41, R40 ;  /* 0x0000002912297223 */ /* 0x040fe20000000028 */
[----:B------:R-:W-:Y:S01]  /*1150*/  FFMA R22, R18, R23, R22 ;  /* 0x0000001712167223 */ /* 0x000fe20000000016 */
[----:B------:R-:W-:-:S02]  /*1160*/  FFMA R12, R12, R19, R21 ;  /* 0x000000130c0c7223 */ /* 0x000fc40000000015 */
[----:B------:R-:W-:Y:S01]  /*1170*/  FFMA R0, R4, R19, R41 ;  /* 0x0000001304007223 */ /* 0x000fe20000000029 */
[-C--:B------:R-:W-:Y:S01]  /*1180*/  FFMA R22, R19, R14.reuse, R22 ;  /* 0x0000000e13167223 */ /* 0x080fe20000000016 */
[C---:B------:R-:W-:Y:S01]  /*1190*/  FFMA R11, R34.reuse, R3, R11 ;  /* 0x00000003220b7223 */ /* 0x040fe2000000000b */
[C---:B------:R-:W-:Y:S01]  /*11a0*/  FFMA R13, R34.reuse, R13, R12 ;  /* 0x0000000d220d7223 */ /* 0x040fe2000000000c */
[C---:B------:R-:W-:Y:S01]  /*11b0*/  FFMA R0, R34.reuse, R5, R0 ;  /* 0x0000000522007223 */ /* 0x040fe20000000000 */
[----:B------:R-:W-:Y:S01]  /*11c0*/  FFMA R22, R34, R15, R22 ;  /* 0x0000000f22167223 */ /* 0x000fe20000000016 */
[-C--:B------:R-:W-:Y:S01]  /*11d0*/  FFMA R4, R4, R35.reuse, R11 ;  /* 0x0000002304047223 */ /* 0x080fe2000000000b */
[C---:B------:R-:W-:Y:S01]  /*11e0*/  FFMA R14, R35.reuse, R14, R13 ;  /* 0x0000000e230e7223 */ /* 0x040fe2000000000d */
[----:B------:R-:W-:Y:S01]  /*11f0*/  FFMA R0, R35, R6, R0 ;  /* 0x0000000623007223 */ /* 0x000fe20000000000 */
[----:B0-----:R-:W-:Y:S01]  /*1200*/  FFMA R22, R37, R35, R22 ;  /* 0x0000002325167223 */ /* 0x001fe20000000016 */
[--C-:B------:R-:W-:Y:S01]  /*1210*/  FADD R4, R4, R9.reuse ;  /* 0x0000000904047221 */ /* 0x100fe20000000000 */
[--C-:B------:R-:W-:Y:S01]  /*1220*/  FADD R14, R14, R9.reuse ;  /* 0x000000090e0e7221 */ /* 0x100fe20000000000 */
[--C-:B------:R-:W-:Y:S01]  /*1230*/  FADD R0, R0, R9.reuse ;  /* 0x0000000900007221 */ /* 0x100fe20000000000 */
[----:B------:R-:W-:Y:S01]  /*1240*/  FADD R22, R22, R9 ;  /* 0x0000000916167221 */ /* 0x000fe20000000000 */
[----:B------:R-:W-:-:S02]  /*1250*/  SHF.L.U32 R3, R39, 0x1, RZ ;  /* 0x0000000127037819 */ /* 0x000fc400000006ff */
[----:B------:R-:W-:Y:S02]  /*1260*/  FMNMX R4, R4, 6, PT ;  /* 0x40c0000004047809 */ /* 0x000fe40003800000 */
[----:B------:R-:W-:Y:S01]  /*1270*/  FMNMX R14, R14, 6, PT ;  /* 0x40c000000e0e7809 */ /* 0x000fe20003800000 */
[----:B------:R-:W-:Y:S01]  /*1280*/  IMAD.WIDE R8, R3, R8, c[0x0][0x160] ;  /* 0x0000580003087625 */ /* 0x000fe200078e0208 */
[----:B------:R-:W-:Y:S02]  /*1290*/  FMNMX R0, R0, 6, PT ;  /* 0x40c0000000007809 */ /* 0x000fe40003800000 */
[----:B------:R-:W-:Y:S02]  /*12a0*/  FMNMX R22, R22, 6, PT ;  /* 0x40c0000016167809 */ /* 0x000fe40003800000 */
[----:B------:R-:W-:Y:S02]  /*12b0*/  FMNMX R3, RZ, R4, !PT ;  /* 0x00000004ff037209 */ /* 0x000fe40007800000 */
[----:B------:R-:W-:-:S02]  /*12c0*/  FMNMX R5, RZ, R14, !PT ;  /* 0x0000000eff057209 */ /* 0x000fc40007800000 */
[----:B------:R-:W-:Y:S01]  /*12d0*/  FMNMX R7, RZ, R0, !PT ;  /* 0x00000000ff077209 */ /* 0x000fe20007800000 */
[----:B------:R-:W-:Y:S01]  /*12e0*/  STG.E [R8.64], R3 ;  /* 0x0000000308007986 */ /* 0x000fe2000c101904 */
[----:B------:R-:W-:-:S03]  /*12f0*/  FMNMX R11, RZ, R22, !PT ;  /* 0x00000016ff0b7209 */ /* 0x000fc60007800000 */
[----:B------:R-:W-:Y:S04]  /*1300*/  STG.E [R8.64+0xe0], R5 ;  /* 0x0000e00508007986 */ /* 0x000fe8000c101904 */
[----:B------:R-:W-:Y:S04]  /*1310*/  STG.E [R8.64+0x4], R7 ;  /* 0x0000040708007986 */ /* 0x000fe8000c101904 */
[----:B------:R-:W-:Y:S01]  /*1320*/  STG.E [R8.64+0xe4], R11 ;  /* 0x0000e40b08007986 */ /* 0x000fe2000c101904 */
[----:B------:R-:W-:Y:S05]  /*1330*/  EXIT ;  /* 0x000000000000794d */ /* 0x000fea0003800000 */
.L_x_126:
        /* <DEDUP_REMOVED lines=12> */
.L_x_249:


//--------------------- .text.tvmgen_default_fused_nn_conv2d_add_clip_10_kernel --------------------------
	.section	.text.tvmgen_default_fused_nn_conv2d_add_clip_10_kernel,"ax",@progbits
	.sectionflags	@"SHF_BARRIERS=1"
	.sectioninfo	@"SHI_REGISTERS=117"
	.align	128
        .global         tvmgen_default_fused_nn_conv2d_add_clip_10_kernel
        .type           tvmgen_default_fused_nn_conv2d_add_clip_10_kernel,@function
        .size           tvmgen_default_fused_nn_conv2d_add_clip_10_kernel,(.L_x_250 - tvmgen_default_fused_nn_conv2d_add_clip_10_kernel)
        .other          tvmgen_default_fused_nn_conv2d_add_clip_10_kernel,@"STO_CUDA_ENTRY STV_DEFAULT"
tvmgen_default_fused_nn_conv2d_add_clip_10_kernel:
.text.tvmgen_default_fused_nn_conv2d_add_clip_10_kernel:
[----:B------:R-:W-:Y:S02]  /*0000*/  MOV R1, c[0x0][0x28] ;  /* 0x00000a0000017a02 */ /* 0x000fe40000000f00 */
[----:B------:R-:W0:Y:S01]  /*0010*/  S2R R0, SR_TID.X ;  /* 0x0000000000007919 */ /* 0x000e220000002100 */
[----:B------:R-:W-:Y:S01]  /*0020*/  CS2R R22, SRZ ;  /* 0x0000000000167805 */ /* 0x000fe2000001ff00 */
[----:B------:R-:W-:Y:S01]  /*0030*/  MOV R107, RZ ;  /* 0x000000ff006b7202 */ /* 0x000fe20000000f00 */
[----:B------:R-:W-:Y:S01]  /*0040*/  CS2R R24, SRZ ;  /* 0x0000000000187805 */ /* 0x000fe2000001ff00 */
[----:B------:R-:W1:Y:S01]  /*0050*/  S2R R21, SR_TID.Y ;  /* 0x0000000000157919 */ /* 0x000e620000002200 */
[----:B------:R-:W-:Y:S01]  /*0060*/  CS2R R26, SRZ ;  /* 0x00000000001a7805 */ /* 0x000fe2000001ff00 */
[----:B------:R-:W-:Y:S01]  /*0070*/  CS2R R28, SRZ ;  /* 0x00000000001c7805 */ /* 0x000fe2000001ff00 */
[----:B------:R-:W-:Y:S01]  /*0080*/  CS2R R30, SRZ ;  /* 0x00000000001e7805 */ /* 0x000fe2000001ff00 */
[----:B------:R-:W2:Y:S01]  /*0090*/  S2R R20, SR_TID.Z ;  /* 0x0000000000147919 */ /* 0x000ea20000002300 */
[----:B------:R-:W-:Y:S01]  /*00a0*/  CS2R R32, SRZ ;  /* 0x0000000000207805 */ /* 0x000fe2000001ff00 */
        /* <DEDUP_REMOVED lines=14> */
[C---:B0-----:R-:W-:Y:S01]  /*0190*/  IMAD.HI R2, R0.reuse, 0x2aaaaaab, RZ ;  /* 0x2aaaaaab00027827 */ /* 0x041fe200078e02ff */
[----:B------:R-:W-:Y:S01]  /*01a0*/  ISETP.GT.AND P0, PT, R0, 0x5, PT ;  /* 0x000000050000780c */ /* 0x000fe20003f04270 */
[----:B------:R-:W-:Y:S01]  /*01b0*/  CS2R R62, SRZ ;  /* 0x00000000003e7805 */ /* 0x000fe2000001ff00 */
[----:B------:R-:W-:Y:S01]  /*01c0*/  CS2R R64, SRZ ;  /* 0x0000000000407805 */ /* 0x000fe2000001ff00 */
[----:B------:R-:W-:Y:S01]  /*01d0*/  CS2R R66, SRZ ;  /* 0x0000000000427805 */ /* 0x000fe2000001ff00 */
[----:B------:R-:W-:Y:S01]  /*01e0*/  LEA.HI R2, R2, R2, RZ, 0x1 ;  /* 0x0000000202027211 */ /* 0x000fe200078f08ff */
[----:B------:R-:W-:Y:S01]  /*01f0*/  CS2R R68, SRZ ;  /* 0x0000000000447805 */ /* 0x000fe2000001ff00 */
[----:B------:R-:W-:Y:S01]  /*0200*/  CS2R R70, SRZ ;  /* 0x0000000000467805 */ /* 0x000fe2000001ff00 */
[----:B------:R-:W-:Y:S01]  /*0210*/  CS2R R72, SRZ ;  /* 0x0000000000487805 */ /* 0x000fe2000001ff00 */
[----:B-1----:R-:W-:Y:S01]  /*0220*/  IADD3 R3, R2, R21, RZ ;  /* 0x0000001502037210 */ /* 0x002fe20007ffe0ff */
[----:B------:R-:W-:Y:S01]  /*0230*/  CS2R R74, SRZ ;  /* 0x00000000004a7805 */ /* 0x000fe2000001ff00 */
[----:B------:R-:W-:Y:S01]  /*0240*/  CS2R R76, SRZ ;  /* 0x00000000004c7805 */ /* 0x000fe2000001ff00 */
[----:B------:R-:W-:Y:S01]  /*0250*/  CS2R R78, SRZ ;  /* 0x00000000004e7805 */ /* 0x000fe2000001ff00 */
[C---:B------:R-:W-:Y:S01]  /*0260*/  ISETP.GT.OR P0, PT, R3.reuse, 0x1, P0 ;  /* 0x000000010300780c */ /* 0x040fe20000704670 */
[----:B------:R-:W-:Y:S01]  /*0270*/  CS2R R80, SRZ ;  /* 0x0000000000507805 */ /* 0x000fe2000001ff00 */
[----:B--2---:R-:W-:Y:S01]  /*0280*/  LEA.HI.SX32 R3, R3, R20, 0x1f ;  /* 0x0000001403037211 */ /* 0x004fe200078ffaff */
[----:B------:R-:W-:Y:S01]  /*0290*/  CS2R R82, SRZ ;  /* 0x0000000000527805 */ /* 0x000fe2000001ff00 */
[----:B------:R-:W-:Y:S01]  /*02a0*/  CS2R R84, SRZ ;  /* 0x0000000000547805 */ /* 0x000fe2000001ff00 */
[----:B------:R-:W-:Y:S01]  /*02b0*/  CS2R R86, SRZ ;  /* 0x0000000000567805 */ /* 0x000fe2000001ff00 */
[----:B------:R-:W-:Y:S01]  /*02c0*/  ISETP.GT.OR P0, PT, R3, 0x1, P0 ;  /* 0x000000010300780c */ /* 0x000fe20000704670 */
        /* <DEDUP_REMOVED lines=9> */
[----:B------:R-:W-:-:S03]  /*0360*/  ULDC.64 UR4, c[0x0][0x118] ;  /* 0x0000460000047ab9 */ /* 0x000fc60000000a00 */
.L_x_128:
[----:B------:R-:W0:Y:S01]  /*0370*/  @!P0 S2R R3, SR_CTAID.Z ;  /* 0x0000000000038919 */ /* 0x000e220000002700 */
[----:B------:R-:W-:Y:S01]  /*0380*/  IMAD R5, R20, 0x2, R21 ;  /* 0x0000000214057824 */ /* 0x000fe200078e0215 */
[----:B------:R-:W-:-:S02]  /*0390*/  MOV R106, 0x4 ;  /* 0x00000004006a7802 */ /* 0x000fc40000000f00 */
[----:B------:R-:W-:Y:S01]  /*03a0*/  BAR.SYNC.DEFER_BLOCKING 0x0 ;  /* 0x0000000000007b1d */ /* 0x000fe20000010000 */
[----:B------:R-:W-:Y:S01]  /*03b0*/  IMAD R108, R5, 0x7, R0 ;  /* 0x00000007056c7824 */ /* 0x000fe200078e0200 */
[----:B------:R-:W-:-:S03]  /*03c0*/  @!P0 LOP3.LUT R5, R0, 0x1, RZ, 0xc0, !PT ;  /* 0x0000000100058812 */ /* 0x000fc600078ec0ff */
[----:B------:R-:W-:Y:S01]  /*03d0*/  IMAD R108, R108, 0xe, RZ ;  /* 0x0000000e6c6c7824 */ /* 0x000fe200078e02ff */
[----:B0-----:R-:W-:Y:S01]  /*03e0*/  @!P0 LEA R2, R3, R20, 0x1 ;  /* 0x0000001403028211 */ /* 0x001fe200078e08ff */
[----:B------:R-:W-:-:S03]  /*03f0*/  @!P0 IMAD.SHL.U32 R3, R0, 0x20, RZ ;  /* 0x0000002000038824 */ /* 0x000fc600078e00ff */
[----:B------:R-:W-:Y:S02]  /*0400*/  @!P0 LEA R2, R2, R21, 0x1 ;  /* 0x0000001502028211 */ /* 0x000fe400078e08ff */
[----:B------:R-:W-:Y:S01]  /*0410*/  @!P0 LOP3.LUT R4, R3, 0xffffffc0, RZ, 0xc0, !PT ;  /* 0xffffffc003048812 */ /* 0x000fe200078ec0ff */
[----:B------:R-:W-:Y:S02]  /*0420*/  IMAD R3, R107, 0x188, R108 ;  /* 0x000001886b037824 */ /* 0x000fe400078e026c */
[----:B------:R-:W-:-:S05]  /*0430*/  @!P0 IMAD R2, R2, 0xc0, RZ ;  /* 0x000000c002028824 */ /* 0x000fca00078e02ff */
[----:B------:R-:W-:Y:S01]  /*0440*/  @!P0 IADD3 R4, R4, R2, R5 ;  /* 0x0000000204048210 */ /* 0x000fe20007ffe005 */
[----:B------:R-:W-:-:S03]  /*0450*/  IMAD.WIDE R2, R3, R106, c[0x0][0x168] ;  /* 0x00005a0003027625 */ /* 0x000fc600078e026a */
[----:B------:R-:W-:Y:S02]  /*0460*/  @!P0 LEA R15, R107, R4, 0x1 ;  /* 0x000000046b0f8211 */ /* 0x000fe400078e08ff */
[----:B------:R0:W2:Y:S03]  /*0470*/  LDG.E.CONSTANT R4, [R2.64] ;  /* 0x0000000402047981 */ /* 0x0000a6000c1e9900 */
[----:B------:R-:W-:Y:S01]  /*0480*/  @!P0 IMAD.WIDE R14, R15, R106, c[0x0][0x170] ;  /* 0x00005c000f0e8625 */ /* 0x000fe200078e026a */
[----:B------:R0:W2:Y:S04]  /*0490*/  LDG.E.CONSTANT R5, [R2.64+0x4] ;  /* 0x0000040402057981 */ /* 0x0000a8000c1e9900 */
[----:B------:R0:W3:Y:S04]  /*04a0*/  LDG.E.CONSTANT R6, [R2.64+0x8] ;  /* 0x0000080402067981 */ /* 0x0000e8000c1e9900 */
[----:B------:R0:W3:Y:S04]  /*04b0*/  LDG.E.CONSTANT R7, [R2.64+0xc] ;  /* 0x00000c0402077981 */ /* 0x0000e8000c1e9900 */
[----:B------:R0:W4:Y:S04]  /*04c0*/  LDG.E.CONSTANT R8, [R2.64+0x10] ;  /* 0x0000100402087981 */ /* 0x000128000c1e9900 */
[----:B------:R0:W4:Y:S04]  /*04d0*/  LDG.E.CONSTANT R9, [R2.64+0x14] ;  /* 0x0000140402097981 */ /* 0x000128000c1e9900 */
        /* <DEDUP_REMOVED lines=8> */
[----:B------:R-:W5:Y:S01]  /*0560*/  @!P0 LDG.E.CONSTANT R14, [R14.64] ;  /* 0x000000040e0e8981 */ /* 0x000f62000c1e9900 */
[----:B------:R-:W-:-:S04]  /*0570*/  @!P0 IMAD R110, R21, 0xe, R0 ;  /* 0x0000000e156e8824 */ /* 0x000fc800078e0200 */
[----:B------:R-:W-:Y:S02]  /*0580*/  @!P0 IMAD R109, R21, -0x8, R110 ;  /* 0xfffffff8156d8824 */ /* 0x000fe400078e026e */
[----:B0-----:R-:W-:Y:S02]  /*0590*/  IMAD.MOV.U32 R3, RZ, RZ, RZ ;  /* 0x000000ffff037224 */ /* 0x001fe400078e00ff */
[----:B------:R-:W-:Y:S01]  /*05a0*/  @!P0 IMAD R109, R20, 0xc, R109 ;  /* 0x0000000c146d8824 */ /* 0x000fe200078e026d */
[----:B--2---:R0:W-:Y:S04]  /*05b0*/  STS.64 [R108.X4], R4 ;  /* 0x000000046c007388 */ /* 0x0041e80000004a00 */
[----:B---3--:R0:W-:Y:S04]  /*05c0*/  STS.64 [R108.X4+0x8], R6 ;  /* 0x000008066c007388 */ /* 0x0081e80000004a00 */
[----:B----4-:R0:W-:Y:S04]  /*05d0*/  STS.64 [R108.X4+0x10], R8 ;  /* 0x000010086c007388 */ /* 0x0101e80000004a00 */
[----:B-----5:R0:W-:Y:S04]  /*05e0*/  STS.64 [R108.X4+0x18], R10 ;  /* 0x0000180a6c007388 */ /* 0x0201e80000004a00 */
[----:B------:R0:W-:Y:S04]  /*05f0*/  STS.64 [R108.X4+0x20], R12 ;  /* 0x0000200c6c007388 */ /* 0x0001e80000004a00 */
[----:B------:R0:W-:Y:S04]  /*0600*/  STS.64 [R108.X4+0x28], R16 ;  /* 0x000028106c007388 */ /* 0x0001e80000004a00 */
[----:B------:R0:W-:Y:S04]  /*0610*/  STS.64 [R108.X4+0x30], R18 ;  /* 0x000030126c007388 */ /* 0x0001e80000004a00 */
[----:B------:R0:W-:Y:S04]  /*0620*/  @!P0 STS [R109.X4+0x620], R14 ;  /* 0x0006200e6d008388 */ /* 0x0001e80000004800 */
[----:B------:R-:W-:Y:S06]  /*0630*/  BAR.SYNC.DEFER_BLOCKING 0x0 ;  /* 0x0000000000007b1d */ /* 0x000fec0000010000 */
.L_x_127:
[----:B------:R-:W-:Y:S01]  /*0640*/  IMAD R2, R21, 0xe, R0 ;  /* 0x0000000e15027824 */ /* 0x000fe200078e0200 */
[----:B0-----:R-:W-:-:S02]  /*0650*/  LEA R4, R20, R3, 0x1 ;  /* 0x0000000314047211 */ /* 0x001fc400078e08ff */
[C---:B------:R-:W-:Y:S01]  /*0660*/  IADD3 R16, R3.reuse, 0x1, RZ ;  /* 0x0000000103107810 */ /* 0x040fe20007ffe0ff */
[----:B------:R-:W-:Y:S02]  /*0670*/  IMAD R2, R3, 0xc4, R2 ;  /* 0x000000c403027824 */ /* 0x000fe400078e0202 */
[----:B------:R-:W-:Y:S01]  /*0680*/  LDS R5, [R4.X4+0x620] ;  /* 0x0006200004057984 */ /* 0x000fe20000004800 */
[----:B------:R-:W-:-:S03]  /*0690*/  ISETP.GE.U32.AND P1, PT, R16, 0x2, PT ;  /* 0x000000021000780c */ /* 0x000fc60003f26070 */
[----:B------:R-:W-:Y:S04]  /*06a0*/  LDS R6, [R4.X4+0x630] ;  /* 0x0006300004067984 */ /* 0x000fe80000004800 */
[----:B------:R-:W-:Y:S04]  /*06b0*/  LDS R8, [R4.X4+0x640] ;  /* 0x0006400004087984 */ /* 0x000fe80000004800 */
[----:B------:R-:W-:Y:S04]  /*06c0*/  LDS R10, [R4.X4+0x650] ;  /* 0x00065000040a7984 */ /* 0x000fe80000004800 */
[----:B------:R-:W-:Y:S04]  /*06d0*/  LDS R12, [R4.X4+0x660] ;  /* 0x00066000040c7984 */ /* 0x000fe80000004800 */
[----:B------:R-:W-:Y:S04]  /*06e0*/  LDS R14, [R4.X4+0x670] ;  /* 0x00067000040e7984 */ /* 0x000fe80000004800 */
[----:B------:R-:W0:Y:S04]  /*06f0*/  LDS R3, [R2.X4+0x230] ;  /* 0x0002300002037984 */ /* 0x000e280000004800 */
[----:B------:R-:W1:Y:S04]  /*0700*/  LDS R7, [R2.X4] ;  /* 0x0000000002077984 */ /* 0x000e680000004800 */
[----:B------:R-:W2:Y:S04]  /*0710*/  LDS R9, [R2.X4+0x70] ;  /* 0x0000700002097984 */ /* 0x000ea80000004800 */
[----:B------:R-:W3:Y:S04]  /*0720*/  LDS R11, [R2.X4+0xe0] ;  /* 0x0000e000020b7984 */ /* 0x000ee80000004800 */
[----:B------:R-:W4:Y:S04]  /*0730*/  LDS R13, [R2.X4+0x150] ;  /* 0x00015000020d7984 */ /* 0x000f280000004800 */
[----:B------:R-:W5:Y:S04]  /*0740*/  LDS R15, [R2.X4+0x1c0] ;  /* 0x0001c000020f7984 */ /* 0x000f680000004800 */
[----:B------:R-:W4:Y:S04]  /*0750*/  LDS R17, [R2.X4+0x2a0] ;  /* 0x0002a00002117984 */ /* 0x000f280000004800 */
[----:B------:R-:W4:Y:S04]  /*0760*/  LDS R4, [R2.X4+0x1c] ;  /* 0x00001c0002047984 */ /* 0x000f280000004800 */
[----:B------:R-:W5:Y:S04]  /*0770*/  LDS R16, [R2.X4+0x8c] ;  /* 0x00008c0002107984 */ /* 0x000f680000004800 */
[----:B------:R-:W5:Y:S04]  /*0780*/  LDS R18, [R2.X4+0xfc] ;  /* 0x0000fc0002127984 */ /* 0x000f680000004800 */
[----:B------:R-:W5:Y:S01]  /*0790*/  LDS R108, [R2.X4+0x16c] ;  /* 0x00016c00026c7984 */ /* 0x000f620000004800 */
[CC--:B0-----:R-:W-:Y:S01]  /*07a0*/  FFMA R32, R5.reuse, R3.reuse, R32 ;  /* 0x0000000305207223 */ /* 0x0c1fe20000000020 */
[-C--:B------:R-:W-:Y:S01]  /*07b0*/  FFMA R46, R6, R3.reuse, R46 ;  /* 0x00000003062e7223 */ /* 0x080fe2000000002e */
[-C--:B------:R-:W-:Y:S01]  /*07c0*/  FFMA R60, R8, R3.reuse, R60 ;  /* 0x00000003083c7223 */ /* 0x080fe2000000003c */
[----:B------:R-:W0:Y:S01]  /*07d0*/  LDS R110, [R2.X4+0x1dc] ;  /* 0x0001dc00026e7984 */ /* 0x000e220000004800 */
[-C--:B------:R-:W-:Y:S01]  /*07e0*/  FFMA R74, R10, R3.reuse, R74 ;  /* 0x000000030a4a7223 */ /* 0x080fe2000000004a */
[-C--:B------:R-:W-:Y:S01]  /*07f0*/  FFMA R88, R12, R3.reuse, R88 ;  /* 0x000000030c587223 */ /* 0x080fe20000000058 */
[----:B------:R-:W-:Y:S01]  /*0800*/  FFMA R102, R14, R3, R102 ;  /* 0x000000030e667223 */ /* 0x000fe20000000066 */
[----:B------:R-:W0:Y:S01]  /*0810*/  LDS R112, [R2.X4+0x24c] ;  /* 0x00024c0002707984 */ /* 0x000e220000004800 */
[----:B-1----:R-:W-:Y:S01]  /*0820*/  FFMA R22, R5, R7, R22 ;  /* 0x0000000705167223 */ /* 0x002fe20000000016 */
[C---:B------:R-:W-:Y:S01]  /*0830*/  FFMA R36, R7.reuse, R6, R36 ;  /* 0x0000000607247223 */ /* 0x040fe20000000024 */
[C---:B------:R-:W-:Y:S01]  /*0840*/  FFMA R50, R7.reuse, R8, R50 ;  /* 0x0000000807327223 */ /* 0x040fe20000000032 */
[----:B------:R-:W1:Y:S01]  /*0850*/  LDS R114, [R2.X4+0x2bc] ;  /* 0x0002bc0002727984 */ /* 0x000e620000004800 */
[C---:B------:R-:W-:Y:S01]  /*0860*/  FFMA R64, R7.reuse, R10, R64 ;  /* 0x0000000a07407223 */ /* 0x040fe20000000040 */
[C---:B------:R-:W-:Y:S01]  /*0870*/  FFMA R78, R7.reuse, R12, R78 ;  /* 0x0000000c074e7223 */ /* 0x040fe2000000004e */
[----:B------:R-:W-:Y:S01]  /*0880*/  FFMA R92, R7, R14, R92 ;  /* 0x0000000e075c7223 */ /* 0x000fe2000000005c */
[CC--:B--2---:R-:W-:Y:S01]  /*0890*/  FFMA R24, R5.reuse, R9.reuse, R24 ;  /* 0x0000000905187223 */ /* 0x0c4fe20000000018 */
[-C--:B------:R-:W-:Y:S01]  /*08a0*/  FFMA R38, R6, R9.reuse, R38 ;  /* 0x0000000906267223 */ /* 0x080fe20000000026 */
[-C--:B------:R-:W-:Y:S01]  /*08b0*/  FFMA R52, R8, R9.reuse, R52 ;  /* 0x0000000908347223 */ /* 0x080fe20000000034 */
[-C--:B------:R-:W-:Y:S01]  /*08c0*/  FFMA R66, R10, R9.reuse, R66 ;  /* 0x000000090a427223 */ /* 0x080fe20000000042 */
[-C--:B------:R-:W-:Y:S01]  /*08d0*/  FFMA R80, R12, R9.reuse, R80 ;  /* 0x000000090c507223 */ /* 0x080fe20000000050 */
[----:B------:R-:W-:Y:S01]  /*08e0*/  FFMA R94, R14, R9, R94 ;  /* 0x000000090e5e7223 */ /* 0x000fe2000000005e */
[CC--:B---3--:R-:W-:Y:S01]  /*08f0*/  FFMA R26, R5.reuse, R11.reuse, R26 ;  /* 0x0000000b051a7223 */ /* 0x0c8fe2000000001a */
[-C--:B------:R-:W-:Y:S01]  /*0900*/  FFMA R40, R6, R11.reuse, R40 ;  /* 0x0000000b06287223 */ /* 0x080fe20000000028 */
[-C--:B------:R-:W-:Y:S01]  /*0910*/  FFMA R54, R8, R11.reuse, R54 ;  /* 0x0000000b08367223 */ /* 0x080fe20000000036 */
[-C--:B------:R-:W-:Y:S01]  /*0920*/  FFMA R68, R10, R11.reuse, R68 ;  /* 0x0000000b0a447223 */ /* 0x080fe20000000044 */
[-C--:B------:R-:W-:Y:S01]  /*0930*/  FFMA R82, R12, R11.reuse, R82 ;  /* 0x0000000b0c527223 */ /* 0x080fe20000000052 */
[----:B------:R-:W-:Y:S01]  /*0940*/  FFMA R96, R14, R11, R96 ;  /* 0x0000000b0e607223 */ /* 0x000fe20000000060 */
[CC--:B----4-:R-:W-:Y:S01]  /*0950*/  FFMA R28, R5.reuse, R13.reuse, R28 ;  /* 0x0000000d051c7223 */ /* 0x0d0fe2000000001c */
[-C--:B------:R-:W-:Y:S01]  /*0960*/  FFMA R42, R6, R13.reuse, R42 ;  /* 0x0000000d062a7223 */ /* 0x080fe2000000002a */
[-C--:B------:R-:W-:Y:S01]  /*0970*/  FFMA R56, R8, R13.reuse, R56 ;  /* 0x0000000d08387223 */ /* 0x080fe20000000038 */
[-C--:B------:R-:W-:Y:S01]  /*0980*/  FFMA R70, R10, R13.reuse, R70 ;  /* 0x0000000d0a467223 */ /* 0x080fe20000000046 */
[-C--:B------:R-:W-:Y:S01]  /*0990*/  FFMA R84, R12, R13.reuse, R84 ;  /* 0x0000000d0c547223 */ /* 0x080fe20000000054 */
[----:B------:R-:W-:Y:S01]  /*09a0*/  FFMA R98, R14, R13, R98 ;  /* 0x0000000d0e627223 */ /* 0x000fe20000000062 */
[CC--:B-----5:R-:W-:Y:S01]  /*09b0*/  FFMA R30, R5.reuse, R15.reuse, R30 ;  /* 0x0000000f051e7223 */ /* 0x0e0fe2000000001e */
[-C--:B------:R-:W-:Y:S01]  /*09c0*/  FFMA R44, R6, R15.reuse, R44 ;  /* 0x0000000f062c7223 */ /* 0x080fe2000000002c */
[-C--:B------:R-:W-:Y:S01]  /*09d0*/  FFMA R58, R8, R15.reuse, R58 ;  /* 0x0000000f083a7223 */ /* 0x080fe2000000003a */
[-C--:B------:R-:W-:Y:S01]  /*09e0*/  FFMA R72, R10, R15.reuse, R72 ;  /* 0x0000000f0a487223 */ /* 0x080fe20000000048 */
[-C--:B------:R-:W-:Y:S01]  /*09f0*/  FFMA R86, R12, R15.reuse, R86 ;  /* 0x0000000f0c567223 */ /* 0x080fe20000000056 */
[----:B------:R-:W-:Y:S01]  /*0a00*/  FFMA R100, R14, R15, R100 ;  /* 0x0000000f0e647223 */ /* 0x000fe20000000064 */
[CC--:B------:R-:W-:Y:S01]  /*0a10*/  FFMA R34, R5.reuse, R17.reuse, R34 ;  /* 0x0000001105227223 */ /* 0x0c0fe20000000022 */
        /* <DEDUP_REMOVED lines=29> */
[CC--:B0-----:R-:W-:Y:S01]  /*0bf0*/  FFMA R31, R5.reuse, R110.reuse, R31 ;  /* 0x0000006e051f7223 */ /* 0x0c1fe2000000001f */
        /* <DEDUP_REMOVED lines=11> */
[-C--:B-1----:R-:W-:Y:S01]  /*0cb0*/  FFMA R35, R5, R114.reuse, R35 ;  /* 0x0000007205237223 */ /* 0x082fe20000000023 */
[-C--:B------:R-:W-:Y:S01]  /*0cc0*/  FFMA R49, R6, R114.reuse, R49 ;  /* 0x0000007206317223 */ /* 0x080fe20000000031 */
[-C--:B------:R-:W-:Y:S01]  /*0cd0*/  FFMA R63, R8, R114.reuse, R63 ;  /* 0x00000072083f7223 */ /* 0x080fe2000000003f */
[-C--:B------:R-:W-:Y:S01]  /*0ce0*/  FFMA R77, R10, R114.reuse, R77 ;  /* 0x000000720a4d7223 */ /* 0x080fe2000000004d */
[-C--:B------:R-:W-:Y:S01]  /*0cf0*/  FFMA R91, R12, R114.reuse, R91 ;  /* 0x000000720c5b7223 */ /* 0x080fe2000000005b */
[----:B------:R-:W-:Y:S01]  /*0d00*/  FFMA R105, R14, R114, R105 ;  /* 0x000000720e697223 */ /* 0x000fe20000000069 */
[----:B------:R-:W-:Y:S01]  /*0d10*/  MOV R3, 0x1 ;  /* 0x0000000100037802 */ /* 0x000fe20000000f00 */
[----:B------:R-:W-:Y:S05]  /*0d20*/  @!P1 BRA `(.L_x_127) ;  /* 0xfffff91000009947 */ /* 0x000fea000383ffff */
[----:B------:R-:W-:-:S04]  /*0d30*/  IADD3 R107, R107, 0x1, RZ ;  /* 0x000000016b6b7810 */ /* 0x000fc80007ffe0ff */
[----:B------:R-:W-:-:S13]  /*0d40*/  ISETP.GE.U32.AND P1, PT, R107, 0x20, PT ;  /* 0x000000206b00780c */ /* 0x000fda0003f26070 */
[----:B------:R-:W-:Y:S05]  /*0d50*/  @!P1 BRA `(.L_x_128) ;  /* 0xfffff61000009947 */ /* 0x000fea000383ffff */
[----:B------:R-:W0:Y:S02]  /*0d60*/  S2R R5, SR_CTAID.Z ;  /* 0x0000000000057919 */ /* 0x000e240000002700 */
[----:B0-----:R-:W-:-:S04]  /*0d70*/  IMAD R3, R5, 0xc, R20 ;  /* 0x0000000c05037824 */ /* 0x001fc800078e0214 */
[----:B------:R-:W-:-:S05]  /*0d80*/  IMAD.WIDE R2, R3, R106, c[0x0][0x178] ;  /* 0x00005e0003027625 */ /* 0x000fca00078e026a */
[----:B------:R-:W2:Y:S04]  /*0d90*/  LDG.E.CONSTANT R11, [R2.64] ;  /* 0x00000004020b7981 */ /* 0x000ea8000c1e9900 */
[----:B------:R-:W3:Y:S04]  /*0da0*/  LDG.E.CONSTANT R10, [R2.64+0x8] ;  /* 0x00000804020a7981 */ /* 0x000ee8000c1e9900 */
[----:B------:R0:W4:Y:S04]  /*0db0*/  LDG.E.CONSTANT R9, [R2.64+0x10] ;  /* 0x0000100402097981 */ /* 0x000128000c1e9900 */
[----:B------:R0:W5:Y:S04]  /*0dc0*/  LDG.E.CONSTANT R8, [R2.64+0x18] ;  /* 0x0000180402087981 */ /* 0x000168000c1e9900 */
[----:B------:R0:W4:Y:S04]  /*0dd0*/  LDG.E.CONSTANT R7, [R2.64+0x20] ;  /* 0x0000200402077981 */ /* 0x000128000c1e9900 */
[----:B------:R0:W4:Y:S01]  /*0de0*/  LDG.E.CONSTANT R6, [R2.64+0x28] ;  /* 0x0000280402067981 */ /* 0x000122000c1e9900 */
[----:B------:R-:W-:-:S04]  /*0df0*/  IMAD R0, R20, 0xc4, R0 ;  /* 0x000000c414007824 */ /* 0x000fc800078e0200 */
[----:B------:R-:W-:-:S04]  /*0e00*/  IMAD R0, R5, 0x930, R0 ;  /* 0x0000093005007824 */ /* 0x000fc800078e0200 */
[----:B------:R-:W-:-:S04]  /*0e10*/  IMAD R5, R21, 0xe, R0 ;  /* 0x0000000e15057824 */ /* 0x000fc800078e0200 */
[----:B------:R-:W-:Y:S01]  /*0e20*/  IMAD.WIDE R4, R5, R106, c[0x0][0x160] ;  /* 0x0000580005047625 */ /* 0x000fe200078e026a */
[--C-:B--2---:R-:W-:Y:S01]  /*0e30*/  FADD R22, R22, R11.reuse ;  /* 0x0000000b16167221 */ /* 0x104fe20000000000 */
[--C-:B------:R-:W-:Y:S01]  /*0e40*/  FADD R34, R34, R11.reuse ;  /* 0x0000000b22227221 */ /* 0x100fe20000000000 */
[--C-:B------:R-:W-:Y:S01]  /*0e50*/  FADD R24, R24, R11.reuse ;  /* 0x0000000b18187221 */ /* 0x100fe20000000000 */
[----:B------:R-:W-:Y:S01]  /*0e60*/  FADD R26, R26, R11 ;  /* 0x0000000b1a1a7221 */ /* 0x000fe20000000000 */
[--C-:B---3--:R-:W-:Y:S01]  /*0e70*/  FADD R36, R36, R10.reuse ;  /* 0x0000000a24247221 */ /* 0x108fe20000000000 */
[----:B------:R-:W-:Y:S01]  /*0e80*/  FMNMX R22, R22, 6, PT ;  /* 0x40c0000016167809 */ /* 0x000fe20003800000 */
[--C-:B------:R-:W-:Y:S01]  /*0e90*/  FADD R48, R48, R10.reuse ;  /* 0x0000000a30307221 */ /* 0x100fe20000000000 */
[----:B------:R-:W-:Y:S01]  /*0ea0*/  FMNMX R34, R34, 6, PT ;  /* 0x40c0000022227809 */ /* 0x000fe20003800000 */
[--C-:B------:R-:W-:Y:S01]  /*0eb0*/  FADD R38, R38, R10.reuse ;  /* 0x0000000a26267221 */ /* 0x100fe20000000000 */
[----:B0-----:R-:W-:Y:S01]  /*0ec0*/  FMNMX R3, RZ, R22, !PT ;  /* 0x00000016ff037209 */ /* 0x001fe20007800000 */
[--C-:B------:R-:W-:Y:S01]  /*0ed0*/  FADD R40, R40, R10.reuse ;  /* 0x0000000a28287221 */ /* 0x100fe20000000000 */
[----:B------:R-:W-:Y:S01]  /*0ee0*/  FMNMX R36, R36, 6, PT ;  /* 0x40c0000024247809 */ /* 0x000fe20003800000 */
[--C-:B------:R-:W-:Y:S01]  /*0ef0*/  FADD R42, R42, R10.reuse ;  /* 0x0000000a2a2a7221 */ /* 0x100fe20000000000 */
[--C-:B------:R-:W-:Y:S01]  /*0f00*/  FADD R44, R44, R10.reuse ;  /* 0x0000000a2c2c7221 */ /* 0x100fe20000000000 */
[----:B------:R0:W-:Y:S01]  /*0f10*/  STG.E [R4.64], R3 ;  /* 0x0000000304007986 */ /* 0x0001e2000c101904 */
[--C-:B------:R-:W-:Y:S01]  /*0f20*/  FADD R46, R46, R10.reuse ;  /* 0x0000000a2e2e7221 */ /* 0x100fe20000000000 */
[--C-:B------:R-:W-:Y:S01]  /*0f30*/  FADD R37, R37, R10.reuse ;  /* 0x0000000a25257221 */ /* 0x100fe20000000000 */
[--C-:B------:R-:W-:Y:S01]  /*0f40*/  FADD R39, R39, R10.reuse ;  /* 0x0000000a27277221 */ /* 0x100fe20000000000 */
[--C-:B------:R-:W-:Y:S01]  /*0f50*/  FADD R41, R41, R10.reuse ;  /* 0x0000000a29297221 */ /* 0x100fe20000000000 */
[--C-:B------:R-:W-:Y:S01]  /*0f60*/  FADD R43, R43, R10.reuse ;  /* 0x0000000a2b2b7221 */ /* 0x100fe20000000000 */
[--C-:B------:R-:W-:Y:S01]  /*0f70*/  FADD R45, R45, R10.reuse ;  /* 0x0000000a2d2d7221 */ /* 0x100fe20000000000 */
[--C-:B------:R-:W-:Y:S01]  /*0f80*/  FADD R47, R47, R10.reuse ;  /* 0x0000000a2f2f7221 */ /* 0x100fe20000000000 */
[----:B------:R-:W-:Y:S01]  /*0f90*/  FMNMX R48, R48, 6, PT ;  /* 0x40c0000030307809 */ /* 0x000fe20003800000 */
[----:B------:R-:W-:Y:S01]  /*0fa0*/  FADD R10, R49, R10 ;  /* 0x0000000a310a7221 */ /* 0x000fe20000000000 */
[--C-:B----4-:R-:W-:Y:S01]  /*0fb0*/  FADD R50, R50, R9.reuse ;  /* 0x0000000932327221 */ /* 0x110fe20000000000 */
[----:B------:R-:W-:Y:S01]  /*0fc0*/  FADD R62, R62, R9 ;  /* 0x000000093e3e7221 */ /* 0x000fe20000000000 */
[----:B0-----:R-:W-:Y:S01]  /*0fd0*/  FMNMX R3, RZ, R34, !PT ;  /* 0x00000022ff037209 */ /* 0x001fe20007800000 */
[--C-:B-----5:R-:W-:Y:S01]  /*0fe0*/  FADD R64, R64, R8.reuse ;  /* 0x0000000840407221 */ /* 0x120fe20000000000 */
[----:B------:R-:W-:Y:S01]  /*0ff0*/  FMNMX R10, R10, 6, PT ;  /* 0x40c000000a0a7809 */ /* 0x000fe20003800000 */
[--C-:B------:R-:W-:Y:S01]  /*1000*/  FADD R76, R76, R8.reuse ;  /* 0x000000084c4c7221 */ /* 0x100fe20000000000 */
[----:B------:R-:W-:Y:S01]  /*1010*/  FMNMX R50, R50, 6, PT ;  /* 0x40c0000032327809 */ /* 0x000fe20003800000 */
[----:B------:R0:W-:Y:S01]  /*1020*/  STG.E [R4.64+0x2a0], R3 ;  /* 0x0002a00304007986 */ /* 0x0001e2000c101904 */
[----:B------:R-:W-:Y:S01]  /*1030*/  FMNMX R62, R62, 6, PT ;  /* 0x40c000003e3e7809 */ /* 0x000fe20003800000 */
[--C-:B------:R-:W-:Y:S01]  /*1040*/  FADD R66, R66, R8.reuse ;  /* 0x0000000842427221 */ /* 0x100fe20000000000 */
[----:B------:R-:W-:Y:S01]  /*1050*/  FMNMX R64, R64, 6, PT ;  /* 0x40c0000040407809 */ /* 0x000fe20003800000 */
[--C-:B------:R-:W-:Y:S01]  /*1060*/  FADD R68, R68, R8.reuse ;  /* 0x0000000844447221 */ /* 0x100fe20000000000 */
[--C-:B------:R-:W-:Y:S01]  /*1070*/  FADD R70, R70, R8.reuse ;  /* 0x0000000846467221 */ /* 0x100fe20000000000 */
[--C-:B------:R-:W-:Y:S01]  /*1080*/  FADD R72, R72, R8.reuse ;  /* 0x0000000848487221 */ /* 0x100fe20000000000 */
[--C-:B------:R-:W-:Y:S01]  /*1090*/  FADD R74, R74, R8.reuse ;  /* 0x000000084a4a7221 */ /* 0x100fe20000000000 */
[--C-:B------:R-:W-:Y:S01]  /*10a0*/  FADD R65, R65, R8.reuse ;  /* 0x0000000841417221 */ /* 0x100fe20000000000 */
[--C-:B------:R-:W-:Y:S01]  /*10b0*/  FADD R67, R67, R8.reuse ;  /* 0x0000000843437221 */ /* 0x100fe20000000000 */
[--C-:B------:R-:W-:Y:S01]  /*10c0*/  FADD R69, R69, R8.reuse ;  /* 0x0000000845457221 */ /* 0x100fe20000000000 */
[--C-:B------:R-:W-:Y:S01]  /*10d0*/  FADD R71, R71, R8.reuse ;  /* 0x0000000847477221 */ /* 0x100fe20000000000 */
[----:B0-----:R-:W-:Y:S01]  /*10e0*/  FMNMX R3, RZ, R36, !PT ;  /* 0x00000024ff037209 */ /* 0x001fe20007800000 */
[--C-:B------:R-:W-:Y:S01]  /*10f0*/  FADD R73, R73, R8.reuse ;  /* 0x0000000849497221 */ /* 0x100fe20000000000 */
[--C-:B------:R-:W-:Y:S01]  /*1100*/  FADD R75, R75, R8.reuse ;  /* 0x000000084b4b7221 */ /* 0x100fe20000000000 */
[----:B------:R-:W-:Y:S01]  /*1110*/  FMNMX R76, R76, 6, PT ;  /* 0x40c000004c4c7809 */ /* 0x000fe20003800000 */
[----:B------:R-:W-:Y:S01]  /*1120*/  FADD R30, R30, R11 ;  /* 0x0000000b1e1e7221 */ /* 0x000fe20000000000 */
[----:B------:R0:W-:Y:S01]  /*1130*/  STG.E [R4.64+0x620], R3 ;  /* 0x0006200304007986 */ /* 0x0001e2000c101904 */
[----:B------:R-:W-:Y:S01]  /*1140*/  FADD R8, R77, R8 ;  /* 0x000000084d087221 */ /* 0x000fe20000000000 */
[----:B------:R-:W-:Y:S01]  /*1150*/  FMNMX R24, R24, 6, PT ;  /* 0x40c0000018187809 */ /* 0x000fe20003800000 */
[----:B------:R-:W-:Y:S01]  /*1160*/  FADD R78, R78, R7 ;  /* 0x000000074e4e7221 */ /* 0x000fe20000000000 */
[----:B------:R-:W-:Y:S01]  /*1170*/  FMNMX R26, R26, 6, PT ;  /* 0x40c000001a1a7809 */ /* 0x000fe20003800000 */
[--C-:B------:R-:W-:Y:S01]  /*1180*/  FADD R28, R28, R11.reuse ;  /* 0x0000000b1c1c7221 */ /* 0x100fe20000000000 */
[----:B------:R-:W-:Y:S01]  /*1190*/  FMNMX R30, R30, 6, PT ;  /* 0x40c000001e1e7809 */ /* 0x000fe20003800000 */
[--C-:B------:R-:W-:Y:S01]  /*11a0*/  FADD R32, R32, R11.reuse ;  /* 0x0000000b20207221 */ /* 0x100fe20000000000 */
[----:B------:R-:W-:Y:S01]  /*11b0*/  FMNMX R8, R8, 6, PT ;  /* 0x40c0000008087809 */ /* 0x000fe20003800000 */
[--C-:B------:R-:W-:Y:S01]  /*11c0*/  FADD R23, R23, R11.reuse ;  /* 0x0000000b17177221 */ /* 0x100fe20000000000 */
[--C-:B------:R-:W-:Y:S01]  /*11d0*/  FADD R25, R25, R11.reuse ;  /* 0x0000000b19197221 */ /* 0x100fe20000000000 */
[--C-:B------:R-:W-:Y:S01]  /*11e0*/  FADD R27, R27, R11.reuse ;  /* 0x0000000b1b1b7221 */ /* 0x100fe20000000000 */
[----:B0-----:R-:W-:Y:S01]  /*11f0*/  FMNMX R3, RZ, R48, !PT ;  /* 0x00000030ff037209 */ /* 0x001fe20007800000 */
[--C-:B------:R-:W-:Y:S01]  /*1200*/  FADD R29, R29, R11.reuse ;  /* 0x0000000b1d1d7221 */ /* 0x100fe20000000000 */
[--C-:B------:R-:W-:Y:S01]  /*1210*/  FADD R31, R31, R11.reuse ;  /* 0x0000000b1f1f7221 */ /* 0x100fe20000000000 */
[--C-:B------:R-:W-:Y:S01]  /*1220*/  FADD R33, R33, R11.reuse ;  /* 0x0000000b21217221 */ /* 0x100fe20000000000 */
[----:B------:R-:W-:Y:S01]  /*1230*/  FADD R35, R35, R11 ;  /* 0x0000000b23237221 */ /* 0x000fe20000000000 */
[----:B------:R0:W-:Y:S01]  /*1240*/  STG.E [R4.64+0x8c0], R3 ;  /* 0x0008c00304007986 */ /* 0x0001e2000c101904 */
[----:B------:R-:W-:Y:S01]  /*1250*/  FMNMX R13, RZ, R24, !PT ;  /* 0x00000018ff0d7209 */ /* 0x000fe20007800000 */
[--C-:B------:R-:W-:Y:S01]  /*1260*/  FADD R52, R52, R9.reuse ;  /* 0x0000000934347221 */ /* 0x100fe20000000000 */
[----:B------:R-:W-:Y:S01]  /*1270*/  FMNMX R15, RZ, R26, !PT ;  /* 0x0000001aff0f7209 */ /* 0x000fe20007800000 */
[--C-:B------:R-:W-:Y:S01]  /*1280*/  FADD R54, R54, R9.reuse ;  /* 0x0000000936367221 */ /* 0x100fe20000000000 */
[----:B------:R-:W-:Y:S01]  /*1290*/  FMNMX R11, RZ, R30, !PT ;  /* 0x0000001eff0b7209 */ /* 0x000fe20007800000 */
[--C-:B------:R-:W-:Y:S01]  /*12a0*/  FADD R56, R56, R9.reuse ;  /* 0x0000000938387221 */ /* 0x100fe20000000000 */
[----:B------:R-:W-:Y:S01]  /*12b0*/  FMNMX R38, R38, 6, PT ;  /* 0x40c0000026267809 */ /* 0x000fe20003800000 */
[----:B------:R-:W-:Y:S01]  /*12c0*/  FADD R58, R58, R9 ;  /* 0x000000093a3a7221 */ /* 0x000fe20000000000 */
[----:B------:R-:W-:Y:S01]  /*12d0*/  FMNMX R40, R40, 6, PT ;  /* 0x40c0000028287809 */ /* 0x000fe20003800000 */
[----:B------:R-:W-:Y:S01]  /*12e0*/  FADD R90, R90, R7 ;  /* 0x000000075a5a7221 */ /* 0x000fe20000000000 */
[----:B------:R-:W-:Y:S01]  /*12f0*/  FMNMX R42, R42, 6, PT ;  /* 0x40c000002a2a7809 */ /* 0x000fe20003800000 */
[----:B------:R1:W-:Y:S01]  /*1300*/  STG.E [R4.64+0x70], R13 ;  /* 0x0000700d04007986 */ /* 0x0003e2000c101904 */
[----:B0-----:R-:W-:Y:S01]  /*1310*/  FMNMX R3, RZ, R10, !PT ;  /* 0x0000000aff037209 */ /* 0x001fe20007800000 */
[--C-:B------:R-:W-:Y:S01]  /*1320*/  FADD R92, R92, R6.reuse ;  /* 0x000000065c5c7221 */ /* 0x100fe20000000000 */
[----:B------:R-:W-:Y:S01]  /*1330*/  FMNMX R78, R78, 6, PT ;  /* 0x40c000004e4e7809 */ /* 0x000fe20003800000 */
[----:B------:R0:W-:Y:S01]  /*1340*/  STG.E [R4.64+0xe0], R15 ;  /* 0x0000e00f04007986 */ /* 0x0001e2000c101904 */
[----:B------:R-:W-:Y:S01]  /*1350*/  FMNMX R28, R28, 6, PT ;  /* 0x40c000001c1c7809 */ /* 0x000fe20003800000 */
[--C-:B------:R-:W-:Y:S01]  /*1360*/  FADD R60, R60, R9.reuse ;  /* 0x000000093c3c7221 */ /* 0x100fe20000000000 */
[----:B------:R-:W-:Y:S01]  /*1370*/  FMNMX R52, R52, 6, PT ;  /* 0x40c0000034347809 */ /* 0x000fe20003800000 */
[----:B------:R2:W-:Y:S01]  /*1380*/  STG.E [R4.64+0x8dc], R3 ;  /* 0x0008dc0304007986 */ /* 0x0005e2000c101904 */
[----:B------:R-:W-:Y:S01]  /*1390*/  FMNMX R54, R54, 6, PT ;  /* 0x40c0000036367809 */ /* 0x000fe20003800000 */
[--C-:B------:R-:W-:Y:S01]  /*13a0*/  FADD R51, R51, R9.reuse ;  /* 0x0000000933337221 */ /* 0x100fe20000000000 */
[----:B------:R-:W-:Y:S01]  /*13b0*/  FMNMX R56, R56, 6, PT ;  /* 0x40c0000038387809 */ /* 0x000fe20003800000 */
[----:B------:R3:W-:Y:S01]  /*13c0*/  STG.E [R4.64+0x1c0], R11 ;  /* 0x0001c00b04007986 */ /* 0x0007e2000c101904 */
[----:B-1----:R-:W-:Y:S01]  /*13d0*/  FMNMX R13, RZ, R40, !PT ;  /* 0x00000028ff0d7209 */ /* 0x002fe20007800000 */
[--C-:B------:R-:W-:Y:S01]  /*13e0*/  FADD R53, R53, R9.reuse ;  /* 0x0000000935357221 */ /* 0x100fe20000000000 */
[----:B------:R-:W-:Y:S01]  /*13f0*/  FMNMX R58, R58, 6, PT ;  /* 0x40c000003a3a7809 */ /* 0x000fe20003800000 */
[--C-:B------:R-:W-:Y:S01]  /*1400*/  FADD R55, R55, R9.reuse ;  /* 0x0000000937377221 */ /* 0x100fe20000000000 */
[----:B0-----:R-:W-:Y:S01]  /*1410*/  FMNMX R15, RZ, R42, !PT ;  /* 0x0000002aff0f7209 */ /* 0x001fe20007800000 */
[----:B------:R0:W-:Y:S01]  /*1420*/  STG.E [R4.64+0x700], R13 ;  /* 0x0007000d04007986 */ /* 0x0001e2000c101904 */
[----:B------:R-:W-:Y:S01]  /*1430*/  FMNMX R90, R90, 6, PT ;  /* 0x40c000005a5a7809 */ /* 0x000fe20003800000 */
[--C-:B------:R-:W-:Y:S01]  /*1440*/  FADD R57, R57, R9.reuse ;  /* 0x0000000939397221 */ /* 0x100fe20000000000 */
[----:B--2---:R-:W-:Y:S01]  /*1450*/  FMNMX R3, RZ, R50, !PT ;  /* 0x00000032ff037209 */ /* 0x004fe20007800000 */
[----:B------:R1:W-:Y:S01]  /*1460*/  STG.E [R4.64+0x770], R15 ;  /* 0x0007700f04007986 */ /* 0x0003e2000c101904 */
[--C-:B------:R-:W-:Y:S01]  /*1470*/  FADD R59, R59, R9.reuse ;  /* 0x000000093b3b7221 */ /* 0x100fe20000000000 */
[----:B---3--:R-:W-:Y:S01]  /*1480*/  FMNMX R11, RZ, R38, !PT ;  /* 0x00000026ff0b7209 */ /* 0x008fe20007800000 */
[--C-:B------:R-:W-:Y:S01]  /*1490*/  FADD R61, R61, R9.reuse ;  /* 0x000000093d3d7221 */ /* 0x100fe20000000000 */
[----:B------:R2:W-:Y:S01]  /*14a0*/  STG.E [R4.64+0xc40], R3 ;  /* 0x000c400304007986 */ /* 0x0005e2000c101904 */
[----:B------:R-:W-:Y:S01]  /*14b0*/  FADD R63, R63, R9 ;  /* 0x000000093f3f7221 */ /* 0x000fe20000000000 */
[----:B------:R-:W-:Y:S01]  /*14c0*/  FMNMX R17, RZ, R28, !PT ;  /* 0x0000001cff117209 */ /* 0x000fe20007800000 */
[--C-:B------:R-:W-:Y:S01]  /*14d0*/  FADD R80, R80, R7.reuse ;  /* 0x0000000750507221 */ /* 0x100fe20000000000 */
[----:B------:R3:W-:Y:S01]  /*14e0*/  STG.E [R4.64+0x690], R11 ;  /* 0x0006900b04007986 */ /* 0x0007e2000c101904 */
[----:B0-----:R-:W-:Y:S01]  /*14f0*/  FMNMX R13, RZ, R54, !PT ;  /* 0x00000036ff0d7209 */ /* 0x001fe20007800000 */
[--C-:B------:R-:W-:Y:S01]  /*1500*/  FADD R82, R82, R7.reuse ;  /* 0x0000000752527221 */ /* 0x100fe20000000000 */
[----:B------:R-:W-:Y:S01]  /*1510*/  FMNMX R9, RZ, R58, !PT ;  /* 0x0000003aff097209 */ /* 0x000fe20007800000 */
[--C-:B------:R-:W-:Y:S01]  /*1520*/  FADD R84, R84, R7.reuse ;  /* 0x0000000754547221 */ /* 0x100fe20000000000 */
[----:B-1----:R-:W-:Y:S01]  /*1530*/  FMNMX R15, RZ, R56, !PT ;  /* 0x00000038ff0f7209 */ /* 0x002fe20007800000 */
[--C-:B------:R-:W-:Y:S01]  /*1540*/  FADD R86, R86, R7.reuse ;  /* 0x0000000756567221 */ /* 0x100fe20000000000 */
[----:B------:R-:W-:Y:S01]  /*1550*/  FMNMX R44, R44, 6, PT ;  /* 0x40c000002c2c7809 */ /* 0x000fe20003800000 */
[--C-:B------:R-:W-:Y:S01]  /*1560*/  FADD R88, R88, R7.reuse ;  /* 0x0000000758587221 */ /* 0x100fe20000000000 */
[----:B--2---:R-:W-:Y:S01]  /*1570*/  FMNMX R3, RZ, R62, !PT ;  /* 0x0000003eff037209 */ /* 0x004fe20007800000 */
[--C-:B------:R-:W-:Y:S01]  /*1580*/  FADD R104, R104, R6.reuse ;  /* 0x0000000668687221 */ /* 0x100fe20000000000 */
[----:B------:R-:W-:Y:S01]  /*1590*/  FMNMX R66, R66, 6, PT ;  /* 0x40c0000042427809 */ /* 0x000fe20003800000 */
[----:B------:R0:W-:Y:S01]  /*15a0*/  STG.E [R4.64+0x150], R17 ;  /* 0x0001501104007986 */ /* 0x0001e2000c101904 */
[----:B---3--:R-:W-:Y:S01]  /*15b0*/  FMNMX R11, RZ, R52, !PT ;  /* 0x00000034ff0b7209 */ /* 0x008fe20007800000 */
        /* <DEDUP_REMOVED lines=11> */
[----:B0-----:R-:W-:Y:S01]  /*1670*/  FMNMX R17, RZ, R44, !PT ;  /* 0x0000002cff117209 */ /* 0x001fe20007800000 */
[--C-:B------:R-:W-:Y:S01]  /*1680*/  FADD R100, R100, R6.reuse ;  /* 0x0000000664647221 */ /* 0x100fe20000000000 */
[----:B------:R-:W-:Y:S01]  /*1690*/  FMNMX R60, R60, 6, PT ;  /* 0x40c000003c3c7809 */ /* 0x000fe20003800000 */
[----:B------:R0:W-:Y:S01]  /*16a0*/  STG.E [R4.64+0xd90], R15 ;  /* 0x000d900f04007986 */ /* 0x0001e2000c101904 */
[----:B-1----:R-:W-:Y:S01]  /*16b0*/  FMNMX R3, RZ, R64, !PT ;  /* 0x00000040ff037209 */ /* 0x002fe20007800000 */
[--C-:B------:R-:W-:Y:S01]  /*16c0*/  FADD R102, R102, R6.reuse ;  /* 0x0000000666667221 */ /* 0x100fe20000000000 */
[----:B------:R-:W-:Y:S01]  /*16d0*/  FMNMX R80, R80, 6, PT ;  /* 0x40c0000050507809 */ /* 0x000fe20003800000 */
[----:B------:R1:W-:Y:S01]  /*16e0*/  STG.E [R4.64+0xe00], R9 ;  /* 0x000e000904007986 */ /* 0x0003e2000c101904 */
[----:B--2---:R-:W-:Y:S01]  /*16f0*/  FMNMX R11, RZ, R68, !PT ;  /* 0x00000044ff0b7209 */ /* 0x004fe20007800000 */
[--C-:B------:R-:W-:Y:S01]  /*1700*/  FADD R93, R93, R6.reuse ;  /* 0x000000065d5d7221 */ /* 0x100fe20000000000 */
[----:B------:R-:W-:Y:S01]  /*1710*/  FMNMX R82, R82, 6, PT ;  /* 0x40c0000052527809 */ /* 0x000fe20003800000 */
[----:B------:R2:W-:Y:S01]  /*1720*/  STG.E [R4.64+0x1260], R3 ;  /* 0x0012600304007986 */ /* 0x0005e2000c101904 */
[----:B---3--:R-:W-:Y:S01]  /*1730*/  FMNMX R13, RZ, R70, !PT ;  /* 0x00000046ff0d7209 */ /* 0x008fe20007800000 */
[--C-:B------:R-:W-:Y:S01]  /*1740*/  FADD R95, R95, R6.reuse ;  /* 0x000000065f5f7221 */ /* 0x100fe20000000000 */
[----:B------:R-:W-:Y:S01]  /*1750*/  FMNMX R84, R84, 6, PT ;  /* 0x40c0000054547809 */ /* 0x000fe20003800000 */
[--C-:B------:R-:W-:Y:S01]  /*1760*/  FADD R97, R97, R6.reuse ;  /* 0x0000000661617221 */ /* 0x100fe20000000000 */
[----:B0-----:R-:W-:Y:S01]  /*1770*/  FMNMX R15, RZ, R72, !PT ;  /* 0x00000048ff0f7209 */ /* 0x001fe20007800000 */
[--C-:B------:R-:W-:Y:S01]  /*1780*/  FADD R99, R99, R6.reuse ;  /* 0x0000000663637221 */ /* 0x100fe20000000000 */
[----:B------:R-:W-:Y:S01]  /*1790*/  FMNMX R86, R86, 6, PT ;  /* 0x40c0000056567809 */ /* 0x000fe20003800000 */
        /* <DEDUP_REMOVED lines=8> */
[--C-:B------:R-:W-:Y:S01]  /*1820*/  FADD R83, R83, R7.reuse ;  /* 0x0000000753537221 */ /* 0x100fe20000000000 */
[--C-:B------:R-:W-:Y:S01]  /*1830*/  FADD R85, R85, R7.reuse ;  /* 0x0000000755557221 */ /* 0x100fe20000000000 */
[----:B------:R0:W-:Y:S01]  /*1840*/  STG.E [R4.64+0x1500], R3 ;  /* 0x0015000304007986 */ /* 0x0001e2000c101904 */
[--C-:B------:R-:W-:Y:S01]  /*1850*/  FADD R87, R87, R7.reuse ;  /* 0x0000000757577221 */ /* 0x100fe20000000000 */
[--C-:B------:R-:W-:Y:S01]  /*1860*/  FADD R89, R89, R7.reuse ;  /* 0x0000000759597221 */ /* 0x100fe20000000000 */
[----:B------:R-:W-:Y:S01]  /*1870*/  FADD R91, R91, R7 ;  /* 0x000000075b5b7221 */ /* 0x000fe20000000000 */
[----:B------:R-:W-:Y:S01]  /*1880*/  FADD R6, R105, R6 ;  /* 0x0000000669067221 */ /* 0x000fe20000000000 */
[----:B------:R1:W-:Y:S01]  /*1890*/  STG.E [R4.64+0x7e0], R17 ;  /* 0x0007e01104007986 */ /* 0x0003e2000c101904 */
[----:B------:R-:W-:-:S02]  /*18a0*/  FMNMX R19, RZ, R32, !PT ;  /* 0x00000020ff137209 */ /* 0x000fc40007800000 */
[----:B------:R-:W-:Y:S01]  /*18b0*/  FMNMX R7, RZ, R86, !PT ;  /* 0x00000056ff077209 */ /* 0x000fe20007800000 */
[----:B------:R2:W-:Y:S01]  /*18c0*/  STG.E [R4.64+0x12d0], R9 ;  /* 0x0012d00904007986 */ /* 0x0005e2000c101904 */
[----:B------:R-:W-:Y:S02]  /*18d0*/  FMNMX R23, R23, 6, PT ;  /* 0x40c0000017177809 */ /* 0x000fe40003800000 */
[----:B0-----:R-:W-:Y:S01]  /*18e0*/  FMNMX R3, RZ, R8, !PT ;  /* 0x00000008ff037209 */ /* 0x001fe20007800000 */
[----:B------:R0:W-:Y:S01]  /*18f0*/  STG.E [R4.64+0x1340], R11 ;  /* 0x0013400b04007986 */ /* 0x0001e2000c101904 */
[----:B------:R-:W-:Y:S02]  /*1900*/  FMNMX R25, R25, 6, PT ;  /* 0x40c0000019197809 */ /* 0x000fe40003800000 */
[----:B------:R-:W-:Y:S01]  /*1910*/  FMNMX R27, R27, 6, PT ;  /* 0x40c000001b1b7809 */ /* 0x000fe20003800000 */
[----:B------:R3:W-:Y:S01]  /*1920*/  STG.E [R4.64+0x151c], R3 ;  /* 0x00151c0304007986 */ /* 0x0007e2000c101904 */
[----:B-1----:R-:W-:-:S02]  /*1930*/  FMNMX R17, RZ, R60, !PT ;  /* 0x0000003cff117209 */ /* 0x002fc40007800000 */
[----:B------:R-:W-:Y:S01]  /*1940*/  FMNMX R29, R29, 6, PT ;  /* 0x40c000001d1d7809 */ /* 0x000fe20003800000 */
[----:B------:R1:W-:Y:S01]  /*1950*/  STG.E [R4.64+0x13b0], R13 ;  /* 0x0013b00d04007986 */ /* 0x0003e2000c101904 */
[----:B--2---:R-:W-:Y:S02]  /*1960*/  FMNMX R9, RZ, R80, !PT ;  /* 0x00000050ff097209 */ /* 0x004fe40007800000 */
[----:B------:R-:W-:Y:S01]  /*1970*/  FMNMX R31, R31, 6, PT ;  /* 0x40c000001f1f7809 */ /* 0x000fe20003800000 */
[----:B------:R2:W-:Y:S01]  /*1980*/  STG.E [R4.64+0x1420], R15 ;  /* 0x0014200f04007986 */ /* 0x0005e2000c101904 */
[----:B0-----:R-:W-:Y:S02]  /*1990*/  FMNMX R11, RZ, R82, !PT ;  /* 0x00000052ff0b7209 */ /* 0x001fe40007800000 */
[----:B------:R-:W-:Y:S01]  /*19a0*/  FMNMX R33, R33, 6, PT ;  /* 0x40c0000021217809 */ /* 0x000fe20003800000 */
[----:B------:R-:W-:Y:S01]  /*19b0*/  STG.E [R4.64+0x230], R19 ;  /* 0x0002301304007986 */ /* 0x000fe2000c101904 */
[----:B---3--:R-:W-:-:S02]  /*19c0*/  FMNMX R3, RZ, R78, !PT ;  /* 0x0000004eff037209 */ /* 0x008fc40007800000 */
[----:B------:R-:W-:Y:S01]  /*19d0*/  FMNMX R35, R35, 6, PT ;  /* 0x40c0000023237809 */ /* 0x000fe20003800000 */
[----:B------:R-:W-:Y:S01]  /*19e0*/  STG.E [R4.64+0xe70], R17 ;  /* 0x000e701104007986 */ /* 0x000fe2000c101904 */
[----:B-1----:R-:W-:Y:S02]  /*19f0*/  FMNMX R13, RZ, R84, !PT ;  /* 0x00000054ff0d7209 */ /* 0x002fe40007800000 */
[----:B------:R-:W-:Y:S01]  /*1a00*/  FMNMX R46, R46, 6, PT ;  /* 0x40c000002e2e7809 */ /* 0x000fe20003800000 */
[----:B------:R0:W-:Y:S01]  /*1a10*/  STG.E [R4.64+0x1880], R3 ;  /* 0x0018800304007986 */ /* 0x0001e2000c101904 */
[----:B--2---:R-:W-:Y:S02]  /*1a20*/  FMNMX R15, RZ, R88, !PT ;  /* 0x00000058ff0f7209 */ /* 0x004fe40007800000 */
[----:B------:R-:W-:Y:S01]  /*1a30*/  FMNMX R37, R37, 6, PT ;  /* 0x40c0000025257809 */ /* 0x000fe20003800000 */
[----:B------:R-:W-:Y:S01]  /*1a40*/  STG.E [R4.64+0x18f0], R9 ;  /* 0x0018f00904007986 */ /* 0x000fe2000c101904 */
[----:B------:R-:W-:-:S02]  /*1a50*/  FMNMX R39, R39, 6, PT ;  /* 0x40c0000027277809 */ /* 0x000fc40003800000 */
[----:B------:R-:W-:Y:S01]  /*1a60*/  FMNMX R41, R41, 6, PT ;  /* 0x40c0000029297809 */ /* 0x000fe20003800000 */
[----:B------:R-:W-:Y:S01]  /*1a70*/  STG.E [R4.64+0x1960], R11 ;  /* 0x0019600b04007986 */ /* 0x000fe2000c101904 */
[----:B------:R-:W-:Y:S02]  /*1a80*/  FMNMX R43, R43, 6, PT ;  /* 0x40c000002b2b7809 */ /* 0x000fe40003800000 */
[----:B------:R-:W-:Y:S01]  /*1a90*/  FMNMX R45, R45, 6, PT ;  /* 0x40c000002d2d7809 */ /* 0x000fe20003800000 */
[----:B------:R-:W-:Y:S01]  /*1aa0*/  STG.E [R4.64+0x19d0], R13 ;  /* 0x0019d00d04007986 */ /* 0x000fe2000c101904 */
[----:B0-----:R-:W-:Y:S02]  /*1ab0*/  FMNMX R3, RZ, R90, !PT ;  /* 0x0000005aff037209 */ /* 0x001fe40007800000 */
[----:B------:R-:W-:Y:S01]  /*1ac0*/  FMNMX R47, R47, 6, PT ;  /* 0x40c000002f2f7809 */ /* 0x000fe20003800000 */
[----:B------:R-:W-:Y:S01]  /*1ad0*/  STG.E [R4.64+0x1a40], R7 ;  /* 0x001a400704007986 */ /* 0x000fe2000c101904 */
[----:B------:R-:W-:-:S02]  /*1ae0*/  FMNMX R51, R51, 6, PT ;  /* 0x40c0000033337809 */ /* 0x000fc40003800000 */
[----:B------:R-:W-:Y:S01]  /*1af0*/  FMNMX R53, R53, 6, PT ;  /* 0x40c0000035357809 */ /* 0x000fe20003800000 */
[----:B------:R0:W-:Y:S01]  /*1b00*/  STG.E [R4.64+0x1b20], R3 ;  /* 0x001b200304007986 */ /* 0x0001e2000c101904 */
[----:B------:R-:W-:Y:S02]  /*1b10*/  FMNMX R55, R55, 6, PT ;  /* 0x40c0000037377809 */ /* 0x000fe40003800000 */
[----:B------:R-:W-:Y:S01]  /*1b20*/  FMNMX R57, R57, 6, PT ;  /* 0x40c0000039397809 */ /* 0x000fe20003800000 */
[----:B------:R-:W-:Y:S01]  /*1b30*/  STG.E [R4.64+0x1ab0], R15 ;  /* 0x001ab00f04007986 */ /* 0x000fe2000c101904 */
[----:B------:R-:W-:Y:S02]  /*1b40*/  FMNMX R59, R59, 6, PT ;  /* 0x40c000003b3b7809 */ /* 0x000fe40003800000 */
[----:B------:R-:W-:Y:S02]  /*1b50*/  FMNMX R61, R61, 6, PT ;  /* 0x40c000003d3d7809 */ /* 0x000fe40003800000 */
[----:B------:R-:W-:-:S02]  /*1b60*/  FMNMX R63, R63, 6, PT ;  /* 0x40c000003f3f7809 */ /* 0x000fc40003800000 */
[----:B------:R-:W-:Y:S02]  /*1b70*/  FMNMX R74, R74, 6, PT ;  /* 0x40c000004a4a7809 */ /* 0x000fe40003800000 */
[----:B0-----:R-:W-:Y:S02]  /*1b80*/  FMNMX R3, RZ, R92, !PT ;  /* 0x0000005cff037209 */ /* 0x001fe40007800000 */
[----:B------:R-:W-:Y:S02]  /*1b90*/  FMNMX R65, R65, 6, PT ;  /* 0x40c0000041417809 */ /* 0x000fe40003800000 */
[----:B------:R-:W-:Y:S01]  /*1ba0*/  FMNMX R67, R67, 6, PT ;  /* 0x40c0000043437809 */ /* 0x000fe20003800000 */
[----:B------:R0:W-:Y:S01]  /*1bb0*/  STG.E [R4.64+0x1ea0], R3 ;  /* 0x001ea00304007986 */ /* 0x0001e2000c101904 */
[----:B------:R-:W-:Y:S02]  /*1bc0*/  FMNMX R69, R69, 6, PT ;  /* 0x40c0000045457809 */ /* 0x000fe40003800000 */
[----:B------:R-:W-:-:S02]  /*1bd0*/  FMNMX R71, R71, 6, PT ;  /* 0x40c0000047477809 */ /* 0x000fc40003800000 */
[----:B------:R-:W-:Y:S02]  /*1be0*/  FMNMX R73, R73, 6, PT ;  /* 0x40c0000049497809 */ /* 0x000fe40003800000 */
[----:B------:R-:W-:Y:S02]  /*1bf0*/  FMNMX R75, R75, 6, PT ;  /* 0x40c000004b4b7809 */ /* 0x000fe40003800000 */
[----:B------:R-:W-:Y:S02]  /*1c00*/  FMNMX R79, R79, 6, PT ;  /* 0x40c000004f4f7809 */ /* 0x000fe40003800000 */
[----:B------:R-:W-:Y:S02]  /*1c10*/  FMNMX R81, R81, 6, PT ;  /* 0x40c0000051517809 */ /* 0x000fe40003800000 */
[----:B0-----:R-:W-:Y:S02]  /*1c20*/  FMNMX R3, RZ, R104, !PT ;  /* 0x00000068ff037209 */ /* 0x001fe40007800000 */
[----:B------:R-:W-:-:S02]  /*1c30*/  FMNMX R83, R83, 6, PT ;  /* 0x40c0000053537809 */ /* 0x000fc40003800000 */
[----:B------:R-:W-:Y:S01]  /*1c40*/  FMNMX R85, R85, 6, PT ;  /* 0x40c0000055557809 */ /* 0x000fe20003800000 */
[----:B------:R0:W-:Y:S01]  /*1c50*/  STG.E [R4.64+0x2140], R3 ;  /* 0x0021400304007986 */ /* 0x0001e2000c101904 */
[----:B------:R-:W-:Y:S02]  /*1c60*/  FMNMX R87, R87, 6, PT ;  /* 0x40c0000057577809 */ /* 0x000fe40003800000 */
[----:B------:R-:W-:Y:S02]  /*1c70*/  FMNMX R89, R89, 6, PT ;  /* 0x40c0000059597809 */ /* 0x000fe40003800000 */
[----:B------:R-:W-:Y:S02]  /*1c80*/  FMNMX R91, R91, 6, PT ;  /* 0x40c000005b5b7809 */ /* 0x000fe40003800000 */
[----:B------:R-:W-:Y:S02]  /*1c90*/  FMNMX R94, R94, 6, PT ;  /* 0x40c000005e5e7809 */ /* 0x000fe40003800000 */
[----:B------:R-:W-:-:S02]  /*1ca0*/  FMNMX R96, R96, 6, PT ;  /* 0x40c0000060607809 */ /* 0x000fc40003800000 */
[----:B------:R-:W-:Y:S02]  /*1cb0*/  FMNMX R98, R98, 6, PT ;  /* 0x40c0000062627809 */ /* 0x000fe40003800000 */
        /* <DEDUP_REMOVED lines=77> */
[----:B0-----:R-:W-:Y:S01]  /*2190*/  FMNMX R3, RZ, R6, !PT ;  /* 0x00000006ff037209 */ /* 0x001fe20007800000 */
        /* <DEDUP_REMOVED lines=26> */
.L_x_129:
        /* <DEDUP_REMOVED lines=12> */
.L_x_250:


//--------------------- .text.tvmgen_default_fused_nn_conv2d_add_clip_2_kernel --------------------------
	.section	.text.tvmgen_default_fused_nn_conv2d_add_clip_2_kernel,"ax",@progbits
	.sectionflags	@"SHF_BARRIERS=1"
	.sectioninfo	@"SHI_REGISTERS=44"
	.align	128
        .global         tvmgen_default_fused_nn_conv2d_add_clip_2_kernel
        .type           tvmgen_default_fused_nn_conv2d_add_clip_2_kernel,@function
        .size           tvmgen_default_fused_nn_conv2d_add_clip_2_kernel,(.L_x_251 - tvmgen_default_fused_nn_conv2d_add_clip_2_kernel)
        .other          tvmgen_default_fused_nn_conv2d_add_clip_2_kernel,@"STO_CUDA_ENTRY STV_DEFAULT"
tvmgen_default_fused_nn_conv2d_add_clip_2_kernel:
.text.tvmgen_default_fused_nn_conv2d_add_clip_2_kernel:
[----:B------:R-:W-:Y:S02]  /*0000*/  MOV R1, c[0x0][0x28] ;  /* 0x00000a0000017a02 */ /* 0x000fe40000000f00 */
[----:B------:R-:W0:Y:S01]  /*0010*/  S2R R9, SR_CTAID.Y ;  /* 0x0000000000097919 */ /* 0x000e220000002600 */
[----:B------:R-:W-:-:S03]  /*0020*/  ULDC.64 UR4, c[0x0][0x118] ;  /* 0x0000460000047ab9 */ /* 0x000fc60000000a00 */
[----:B------:R-:W1:Y:S04]  /*0030*/  S2R R36, SR_TID.Z ;  /* 0x0000000000247919 */ /* 0x000e680000002300 */
[----:B------:R-:W2:Y:S04]  /*0040*/  S2R R2, SR_TID.X ;  /* 0x0000000000027919 */ /* 0x000ea80000002100 */
[----:B------:R-:W3:Y:S01]  /*0050*/  S2R R3, SR_CTAID.X ;  /* 0x0000000000037919 */ /* 0x000ee20000002500 */
[----:B0-----:R-:W-:-:S04]  /*0060*/  IMAD R9, R9, 0xe0, RZ ;  /* 0x000000e009097824 */ /* 0x001fc800078e02ff */
[----:B-1----:R-:W-:Y:S01]  /*0070*/  IMAD R0, R36, 0x3100, R9 ;  /* 0x0000310024007824 */ /* 0x002fe200078e0209 */
[----:B--2---:R-:W-:Y:S02]  /*0080*/  SHF.R.S32.HI R4, RZ, 0x3, R2 ;  /* 0x00000003ff047819 */ /* 0x004fe40000011402 */
[----:B------:R-:W-:Y:S02]  /*0090*/  SHF.L.U32 R11, R2, 0x1, RZ ;  /* 0x00000001020b7819 */ /* 0x000fe400000006ff */
[----:B---3--:R-:W-:Y:S02]  /*00a0*/  LEA R5, R3, R0, 0x4 ;  /* 0x0000000003057211 */ /* 0x008fe400078e20ff */
[----:B------:R-:W-:Y:S02]  /*00b0*/  LEA R8, R36, R2, 0x4 ;  /* 0x0000000224087211 */ /* 0x000fe400078e20ff */
[----:B------:R-:W-:Y:S01]  /*00c0*/  LOP3.LUT R0, R11, 0xe, RZ, 0xc0, !PT ;  /* 0x0000000e0b007812 */ /* 0x000fe200078ec0ff */
[----:B------:R-:W-:Y:S01]  /*00d0*/  IMAD R5, R4, 0x70, R5 ;  /* 0x0000007004057824 */ /* 0x000fe200078e0205 */
[----:B------:R-:W-:Y:S01]  /*00e0*/  MOV R4, 0x4 ;  /* 0x0000000400047802 */ /* 0x000fe20000000f00 */
[----:B------:R-:W-:-:S03]  /*00f0*/  IMAD R8, R8, 0x6, RZ ;  /* 0x0000000608087824 */ /* 0x000fc600078e02ff */
[----:B------:R-:W-:Y:S01]  /*0100*/  IADD3 R5, R0, R5, RZ ;  /* 0x0000000500057210 */ /* 0x000fe20007ffe0ff */
[----:B------:R-:W-:-:S04]  /*0110*/  IMAD.WIDE R6, R8, R4, c[0x0][0x170] ;  /* 0x00005c0008067625 */ /* 0x000fc800078e0204 */
[----:B------:R-:W-:Y:S01]  /*0120*/  IMAD.WIDE R4, R5, R4, c[0x0][0x168] ;  /* 0x00005a0005047625 */ /* 0x000fe200078e0204 */
[----:B------:R-:W2:Y:S04]  /*0130*/  LDG.E.CONSTANT R14, [R6.64] ;  /* 0x00000004060e7981 */ /* 0x000ea8000c1e9900 */
[----:B------:R-:W3:Y:S04]  /*0140*/  LDG.E.CONSTANT R12, [R4.64] ;  /* 0x00000004040c7981 */ /* 0x000ee8000c1e9900 */
[----:B------:R-:W3:Y:S04]  /*0150*/  LDG.E.CONSTANT R13, [R4.64+0x4] ;  /* 0x00000404040d7981 */ /* 0x000ee8000c1e9900 */
[----:B------:R-:W2:Y:S04]  /*0160*/  LDG.E.CONSTANT R15, [R6.64+0x4] ;  /* 0x00000404060f7981 */ /* 0x000ea8000c1e9900 */
[----:B------:R-:W4:Y:S04]  /*0170*/  LDG.E.CONSTANT R20, [R6.64+0x8] ;  /* 0x0000080406147981 */ /* 0x000f28000c1e9900 */
[----:B------:R-:W4:Y:S04]  /*0180*/  LDG.E.CONSTANT R21, [R6.64+0xc] ;  /* 0x00000c0406157981 */ /* 0x000f28000c1e9900 */
[----:B------:R-:W5:Y:S04]  /*0190*/  LDG.E.CONSTANT R22, [R6.64+0x10] ;  /* 0x0000100406167981 */ /* 0x000f68000c1e9900 */
[----:B------:R-:W5:Y:S01]  /*01a0*/  LDG.E.CONSTANT R23, [R6.64+0x14] ;  /* 0x0000140406177981 */ /* 0x000f62000c1e9900 */
[C---:B------:R-:W-:Y:S01]  /*01b0*/  LEA R11, R36.reuse, R11, 0x5 ;  /* 0x0000000b240b7211 */ /* 0x040fe200078e28ff */
[----:B------:R-:W-:-:S02]  /*01c0*/  IMAD R39, R36, 0xc0, RZ ;  /* 0x000000c024277824 */ /* 0x000fc400078e02ff */
[----:B------:R-:W0:Y:S04]  /*01d0*/  S2R R0, SR_TID.Z ;  /* 0x0000000000007919 */ /* 0x000e280000002300 */
[----:B---3--:R-:W-:Y:S04]  /*01e0*/  STS.64 [R11.X4], R12 ;  /* 0x0000000c0b007388 */ /* 0x008fe80000004a00 */
[----:B--2---:R-:W-:Y:S04]  /*01f0*/  STS.64 [R8.X4+0x800], R14 ;  /* 0x0008000e08007388 */ /* 0x004fe80000004a00 */
[----:B----4-:R-:W-:Y:S04]  /*0200*/  STS.64 [R8.X4+0x808], R20 ;  /* 0x0008081408007388 */ /* 0x010fe80000004a00 */
[----:B-----5:R0:W-:Y:S04]  /*0210*/  STS.64 [R8.X4+0x810], R22 ;  /* 0x0008101608007388 */ /* 0x0201e80000004a00 */
[----:B------:R-:W-:Y:S01]  /*0220*/  BAR.SYNC.DEFER_BLOCKING 0x0 ;  /* 0x0000000000007b1d */ /* 0x000fe20000010000 */
[----:B0-----:R-:W-:-:S05]  /*0230*/  IMAD R8, R0, 0x9300, R2 ;  /* 0x0000930000087824 */ /* 0x001fca00078e0202 */
[----:B------:R-:W-:-:S04]  /*0240*/  IADD3 R8, R9, R8, RZ ;  /* 0x0000000809087210 */ /* 0x000fc80007ffe0ff */
[----:B------:R-:W-:Y:S01]  /*0250*/  LEA R3, R3, R8, 0x4 ;  /* 0x0000000803037211 */ /* 0x000fe200078e20ff */
[----:B------:R-:W-:Y:S04]  /*0260*/  LDS R38, [R2.X4] ;  /* 0x0000000002267984 */ /* 0x000fe80000004800 */
[----:B------:R-:W0:Y:S04]  /*0270*/  LDS.128 R16, [R39+0x800] ;  /* 0x0008000027107984 */ /* 0x000e280000000c00 */
[----:B------:R-:W1:Y:S04]  /*0280*/  LDS.128 R4, [R39+0x1400] ;  /* 0x0014000027047984 */ /* 0x000e680000000c00 */
[----:B------:R-:W2:Y:S04]  /*0290*/  LDS R37, [R2.X4+0x40] ;  /* 0x0000400002257984 */ /* 0x000ea80000004800 */
[----:B------:R-:W3:Y:S04]  /*02a0*/  LDS R35, [R2.X4+0x80] ;  /* 0x0000800002237984 */ /* 0x000ee80000004800 */
[----:B------:R-:W4:Y:S04]  /*02b0*/  LDS R29, [R2.X4+0xc0] ;  /* 0x0000c000021d7984 */ /* 0x000f280000004800 */
[----:B------:R-:W5:Y:S04]  /*02c0*/  LDS R32, [R2.X4+0x100] ;  /* 0x0001000002207984 */ /* 0x000f680000004800 */
[----:B------:R-:W5:Y:S04]  /*02d0*/  LDS R31, [R2.X4+0x140] ;  /* 0x00014000021f7984 */ /* 0x000f680000004800 */
[----:B------:R-:W5:Y:S04]  /*02e0*/  LDS R28, [R2.X4+0x180] ;  /* 0x00018000021c7984 */ /* 0x000f680000004800 */
[----:B------:R-:W5:Y:S04]  /*02f0*/  LDS.128 R12, [R39+0x840] ;  /* 0x00084000270c7984 */ /* 0x000f680000000c00 */
[----:B------:R-:W5:Y:S01]  /*0300*/  LDS R30, [R2.X4+0x1c0] ;  /* 0x0001c000021e7984 */ /* 0x000f620000004800 */
[----:B0-----:R-:W-:-:S03]  /*0310*/  FFMA R8, R38, R16, RZ ;  /* 0x0000001026087223 */ /* 0x001fc600000000ff */
[----:B------:R-:W0:Y:S01]  /*0320*/  LDS.128 R20, [R39+0x1440] ;  /* 0x0014400027147984 */ /* 0x000e220000000c00 */
[----:B-1----:R-:W-:-:S03]  /*0330*/  FFMA R10, R38, R4, RZ ;  /* 0x00000004260a7223 */ /* 0x002fc600000000ff */
[----:B------:R-:W1:Y:S01]  /*0340*/  LDS.128 R24, [R39+0x880] ;  /* 0x0008800027187984 */ /* 0x000e620000000c00 */
[C---:B--2---:R-:W-:Y:S01]  /*0350*/  FFMA R4, R37.reuse, R4, RZ ;  /* 0x0000000425047223 */ /* 0x044fe200000000ff */
[----:B------:R-:W-:Y:S01]  /*0360*/  FFMA R16, R37, R16, RZ ;  /* 0x0000001025107223 */ /* 0x000fe200000000ff */
[C---:B---3--:R-:W-:Y:S01]  /*0370*/  FFMA R33, R35.reuse, R17, R8 ;  /* 0x0000001123217223 */ /* 0x048fe20000000008 */
[-C--:B------:R-:W-:Y:S01]  /*0380*/  FFMA R9, R35, R5.reuse, R10 ;  /* 0x0000000523097223 */ /* 0x080fe2000000000a */
[C---:B----4-:R-:W-:Y:S01]  /*0390*/  FFMA R8, R29.reuse, R5, R4 ;  /* 0x000000051d087223 */ /* 0x050fe20000000004 */
[----:B------:R-:W-:Y:S02]  /*03a0*/  FFMA R16, R29, R17, R16 ;  /* 0x000000111d107223 */ /* 0x000fe40000000010 */
[C---:B-----5:R-:W-:Y:S01]  /*03b0*/  FFMA R4, R32.reuse, R6, R9 ;  /* 0x0000000620047223 */ /* 0x060fe20000000009 */
[----:B------:R-:W-:Y:S01]  /*03c0*/  FFMA R33, R32, R18, R33 ;  /* 0x0000001220217223 */ /* 0x000fe20000000021 */
[C---:B------:R-:W-:Y:S01]  /*03d0*/  FFMA R6, R31.reuse, R6, R8 ;  /* 0x000000061f067223 */ /* 0x040fe20000000008 */
[----:B------:R-:W-:Y:S01]  /*03e0*/  FFMA R5, R31, R18, R16 ;  /* 0x000000121f057223 */ /* 0x000fe20000000010 */
[----:B------:R2:W3:Y:S01]  /*03f0*/  LDS.128 R8, [R39+0x1480] ;  /* 0x0014800027087984 */ /* 0x0004e20000000c00 */
[C---:B------:R-:W-:Y:S01]  /*0400*/  FFMA R17, R28.reuse, R7, R4 ;  /* 0x000000071c117223 */ /* 0x040fe20000000004 */
[-C--:B------:R-:W-:Y:S01]  /*0410*/  FFMA R33, R28, R19.reuse, R33 ;  /* 0x000000131c217223 */ /* 0x080fe20000000021 */
[-C--:B------:R-:W-:Y:S01]  /*0420*/  FFMA R4, R38, R12.reuse, RZ ;  /* 0x0000000c26047223 */ /* 0x080fe200000000ff */
[----:B------:R-:W-:Y:S01]  /*0430*/  FFMA R12, R37, R12, RZ ;  /* 0x0000000c250c7223 */ /* 0x000fe200000000ff */
[----:B--2---:R-:W-:Y:S01]  /*0440*/  LEA R39, R0, R0, 0x1 ;  /* 0x0000000000277211 */ /* 0x004fe200078e08ff */
[C---:B------:R-:W-:Y:S01]  /*0450*/  FFMA R34, R30.reuse, R19, R5 ;  /* 0x000000131e227223 */ /* 0x040fe20000000005 */
[----:B------:R-:W-:Y:S01]  /*0460*/  FFMA R5, R35, R13, R4 ;  /* 0x0000000d23057223 */ /* 0x000fe20000000004 */
[----:B------:R-:W-:Y:S01]  /*0470*/  FFMA R19, R30, R7, R6 ;  /* 0x000000071e137223 */ /* 0x000fe20000000006 */
[----:B------:R-:W-:Y:S01]  /*0480*/  FFMA R6, R29, R13, R12 ;  /* 0x0000000d1d067223 */ /* 0x000fe2000000000c */
[-C--:B0-----:R-:W-:Y:S01]  /*0490*/  FFMA R4, R38, R20.reuse, RZ ;  /* 0x0000001426047223 */ /* 0x081fe200000000ff */
[----:B------:R-:W-:Y:S01]  /*04a0*/  FFMA R20, R37, R20, RZ ;  /* 0x0000001425147223 */ /* 0x000fe200000000ff */
[-C--:B------:R-:W-:Y:S01]  /*04b0*/  FFMA R12, R32, R14.reuse, R5 ;  /* 0x0000000e200c7223 */ /* 0x080fe20000000005 */
[----:B------:R-:W-:Y:S01]  /*04c0*/  FFMA R14, R31, R14, R6 ;  /* 0x0000000e1f0e7223 */ /* 0x000fe20000000006 */
[-C--:B------:R-:W-:Y:S01]  /*04d0*/  FFMA R7, R35, R21.reuse, R4 ;  /* 0x0000001523077223 */ /* 0x080fe20000000004 */
[-C--:B-1----:R-:W-:Y:S01]  /*04e0*/  FFMA R4, R38, R24.reuse, RZ ;  /* 0x0000001826047223 */ /* 0x082fe200000000ff */
[----:B------:R-:W-:Y:S01]  /*04f0*/  FFMA R18, R29, R21, R20 ;  /* 0x000000151d127223 */ /* 0x000fe20000000014 */
[----:B------:R-:W-:Y:S01]  /*0500*/  FFMA R6, R37, R24, RZ ;  /* 0x0000001825067223 */ /* 0x000fe200000000ff */
[----:B------:R-:W-:Y:S01]  /*0510*/  IMAD R24, R36, 0xc0, RZ ;  /* 0x000000c024187824 */ /* 0x000fe200078e02ff */
[-C--:B------:R-:W-:Y:S01]  /*0520*/  FFMA R16, R32, R22.reuse, R7 ;  /* 0x0000001620107223 */ /* 0x080fe20000000007 */
[----:B------:R-:W-:Y:S01]  /*0530*/  FFMA R18, R31, R22, R18 ;  /* 0x000000161f127223 */ /* 0x000fe20000000012 */
[----:B------:R-:W-:Y:S01]  /*0540*/  FFMA R36, R30, R15, R14 ;  /* 0x0000000f1e247223 */ /* 0x000fe2000000000e */
[----:B------:R-:W-:Y:S01]  /*0550*/  LDS R22, [R2.X4+0x240] ;  /* 0x0002400002167984 */ /* 0x000fe20000004800 */
[-C--:B------:R-:W-:Y:S01]  /*0560*/  FFMA R16, R28, R23.reuse, R16 ;  /* 0x000000171c107223 */ /* 0x080fe20000000010 */
[----:B------:R-:W-:-:S02]  /*0570*/  FFMA R18, R30, R23, R18 ;  /* 0x000000171e127223 */ /* 0x000fc40000000012 */
[----:B------:R-:W-:Y:S01]  /*0580*/  LDS R21, [R2.X4+0x280] ;  /* 0x0002800002157984 */ /* 0x000fe20000004800 */
[-C--:B---3--:R-:W-:Y:S01]  /*0590*/  FFMA R38, R38, R8.reuse, RZ ;  /* 0x0000000826267223 */ /* 0x088fe200000000ff */
[----:B------:R-:W-:Y:S01]  /*05a0*/  FFMA R20, R37, R8, RZ ;  /* 0x0000000825147223 */ /* 0x000fe200000000ff */
[-C--:B------:R-:W-:Y:S01]  /*05b0*/  FFMA R8, R35, R25.reuse, R4 ;  /* 0x0000001923087223 */ /* 0x080fe20000000004 */
[----:B------:R-:W-:Y:S01]  /*05c0*/  FFMA R25, R29, R25, R6 ;  /* 0x000000191d197223 */ /* 0x000fe20000000006 */
[-C--:B------:R-:W-:Y:S01]  /*05d0*/  FFMA R13, R35, R9.reuse, R38 ;  /* 0x00000009230d7223 */ /* 0x080fe20000000026 */
[----:B------:R-:W-:Y:S01]  /*05e0*/  FFMA R9, R29, R9, R20 ;  /* 0x000000091d097223 */ /* 0x000fe20000000014 */
[----:B------:R-:W0:Y:S01]  /*05f0*/  LDS.128 R4, [R24+0x810] ;  /* 0x0008100018047984 */ /* 0x000e220000000c00 */
[----:B------:R-:W-:Y:S01]  /*0600*/  FFMA R35, R28, R15, R12 ;  /* 0x0000000f1c237223 */ /* 0x000fe2000000000c */
[CC--:B------:R-:W-:Y:S01]  /*0610*/  FFMA R15, R32.reuse, R26.reuse, R8 ;  /* 0x0000001a200f7223 */ /* 0x0c0fe20000000008 */
[C---:B------:R-:W-:Y:S01]  /*0620*/  FFMA R25, R31.reuse, R26, R25 ;  /* 0x0000001a1f197223 */ /* 0x040fe20000000019 */
[----:B------:R-:W1:Y:S01]  /*0630*/  LDS R29, [R2.X4+0x200] ;  /* 0x00020000021d7984 */ /* 0x000e620000004800 */
[-C--:B------:R-:W-:Y:S01]  /*0640*/  FFMA R9, R31, R10.reuse, R9 ;  /* 0x0000000a1f097223 */ /* 0x080fe20000000009 */
[----:B------:R-:W-:Y:S01]  /*0650*/  FFMA R8, R32, R10, R13 ;  /* 0x0000000a20087223 */ /* 0x000fe2000000000d */
[-C--:B------:R-:W-:Y:S01]  /*0660*/  FFMA R31, R28, R27.reuse, R15 ;  /* 0x0000001b1c1f7223 */ /* 0x080fe2000000000f */
[----:B------:R-:W2:Y:S01]  /*0670*/  LDS R20, [R2.X4+0x2c0] ;  /* 0x0002c00002147984 */ /* 0x000ea20000004800 */
[----:B------:R-:W-:Y:S01]  /*0680*/  FFMA R32, R30, R27, R25 ;  /* 0x0000001b1e207223 */ /* 0x000fe20000000019 */
[-C--:B------:R-:W-:Y:S01]  /*0690*/  FFMA R23, R28, R11.reuse, R8 ;  /* 0x0000000b1c177223 */ /* 0x080fe20000000008 */
[----:B------:R-:W-:Y:S01]  /*06a0*/  FFMA R30, R30, R11, R9 ;  /* 0x0000000b1e1e7223 */ /* 0x000fe20000000009 */
[----:B------:R-:W3:Y:S04]  /*06b0*/  LDS.128 R12, [R24+0x1410] ;  /* 0x00141000180c7984 */ /* 0x000ee80000000c00 */
[----:B------:R-:W4:Y:S04]  /*06c0*/  LDS R28, [R2.X4+0x300] ;  /* 0x00030000021c7984 */ /* 0x000f280000004800 */
[----:B------:R-:W5:Y:S01]  /*06d0*/  LDS R27, [R2.X4+0x340] ;  /* 0x00034000021b7984 */ /* 0x000f620000004800 */
[----:B0-----:R-:W-:-:S03]  /*06e0*/  FFMA R9, R22, R4, R34 ;  /* 0x0000000416097223 */ /* 0x001fc60000000022 */
[----:B------:R-:W0:Y:S01]  /*06f0*/  LDS R34, [R2.X4+0x3c0] ;  /* 0x0003c00002227984 */ /* 0x000e220000004800 */
[----:B-1----:R-:W-:-:S03]  /*0700*/  FFMA R8, R29, R4, R33 ;  /* 0x000000041d087223 */ /* 0x002fc60000000021 */
[----:B------:R-:W1:Y:S01]  /*0710*/  LDS R33, [R2.X4+0x380] ;  /* 0x0003800002217984 */ /* 0x000e620000004800 */
[-C--:B------:R-:W-:Y:S01]  /*0720*/  FFMA R25, R21, R5.reuse, R8 ;  /* 0x0000000515197223 */ /* 0x080fe20000000008 */
[----:B--2---:R-:W-:Y:S02]  /*0730*/  FFMA R26, R20, R5, R9 ;  /* 0x00000005141a7223 */ /* 0x004fe40000000009 */
[----:B------:R-:W2:Y:S01]  /*0740*/  LDS.128 R8, [R24+0x850] ;  /* 0x0008500018087984 */ /* 0x000ea20000000c00 */
[-C--:B---3--:R-:W-:Y:S01]  /*0750*/  FFMA R4, R29, R12.reuse, R17 ;  /* 0x0000000c1d047223 */ /* 0x088fe20000000011 */
[----:B------:R-:W-:-:S03]  /*0760*/  FFMA R19, R22, R12, R19 ;  /* 0x0000000c16137223 */ /* 0x000fc60000000013 */
[-C--:B------:R-:W-:Y:S01]  /*0770*/  FFMA R5, R21, R13.reuse, R4 ;  /* 0x0000000d15057223 */ /* 0x080fe20000000004 */
[----:B------:R-:W-:Y:S01]  /*0780*/  FFMA R4, R20, R13, R19 ;  /* 0x0000000d14047223 */ /* 0x000fe20000000013 */
[CC--:B----4-:R-:W-:Y:S01]  /*0790*/  FFMA R12, R28.reuse, R6.reuse, R25 ;  /* 0x000000061c0c7223 */ /* 0x0d0fe20000000019 */
[C---:B-----5:R-:W-:Y:S01]  /*07a0*/  FFMA R37, R27.reuse, R6, R26 ;  /* 0x000000061b257223 */ /* 0x060fe2000000001a */
[-C--:B------:R-:W-:Y:S01]  /*07b0*/  FFMA R26, R28, R14.reuse, R5 ;  /* 0x0000000e1c1a7223 */ /* 0x080fe20000000005 */
[----:B------:R-:W-:Y:S02]  /*07c0*/  FFMA R17, R27, R14, R4 ;  /* 0x0000000e1b117223 */ /* 0x000fe40000000004 */
[-C--:B0-----:R-:W-:Y:S01]  /*07d0*/  FFMA R37, R34, R7.reuse, R37 ;  /* 0x0000000722257223 */ /* 0x081fe20000000025 */
[C---:B-1----:R-:W-:Y:S01]  /*07e0*/  FFMA R25, R33.reuse, R7, R12 ;  /* 0x0000000721197223 */ /* 0x042fe2000000000c */
[-C--:B------:R-:W-:Y:S01]  /*07f0*/  FFMA R26, R33, R15.reuse, R26 ;  /* 0x0000000f211a7223 */ /* 0x080fe2000000001a */
[----:B------:R-:W0:Y:S01]  /*0800*/  LDS.128 R4, [R24+0x1450] ;  /* 0x0014500018047984 */ /* 0x000e220000000c00 */
[-C--:B--2---:R-:W-:Y:S01]  /*0810*/  FFMA R12, R29, R8.reuse, R35 ;  /* 0x000000081d0c7223 */ /* 0x084fe20000000023 */
[----:B------:R-:W-:Y:S01]  /*0820*/  FFMA R13, R22, R8, R36 ;  /* 0x00000008160d7223 */ /* 0x000fe20000000024 */
[----:B------:R-:W-:-:S02]  /*0830*/  FFMA R35, R34, R15, R17 ;  /* 0x0000000f22237223 */ /* 0x000fc40000000011 */
[-C--:B------:R-:W-:Y:S01]  /*0840*/  FFMA R17, R21, R9.reuse, R12 ;  /* 0x0000000915117223 */ /* 0x080fe2000000000c */
[----:B------:R-:W-:Y:S02]  /*0850*/  FFMA R8, R20, R9, R13 ;  /* 0x0000000914087223 */ /* 0x000fe4000000000d */
[----:B------:R-:W1:Y:S01]  /*0860*/  LDS.128 R12, [R24+0x890] ;  /* 0x00089000180c7984 */ /* 0x000e620000000c00 */
[-C--:B0-----:R-:W-:Y:S01]  /*0870*/  FFMA R16, R29, R4.reuse, R16 ;  /* 0x000000041d107223 */ /* 0x081fe20000000010 */
[----:B------:R-:W-:Y:S01]  /*0880*/  FFMA R19, R22, R4, R18 ;  /* 0x0000000416137223 */ /* 0x000fe20000000012 */
[-C--:B------:R-:W-:Y:S01]  /*0890*/  FFMA R4, R28, R10.reuse, R17 ;  /* 0x0000000a1c047223 */ /* 0x080fe20000000011 */
[----:B------:R-:W-:Y:S01]  /*08a0*/  FFMA R10, R27, R10, R8 ;  /* 0x0000000a1b0a7223 */ /* 0x000fe20000000008 */
[-C--:B------:R-:W-:Y:S01]  /*08b0*/  FFMA R9, R21, R5.reuse, R16 ;  /* 0x0000000515097223 */ /* 0x080fe20000000010 */
[----:B------:R-:W-:Y:S02]  /*08c0*/  FFMA R36, R20, R5, R19 ;  /* 0x0000000514247223 */ /* 0x000fe40000000013 */
[----:B------:R-:W0:Y:S01]  /*08d0*/  LDS.128 R16, [R24+0x1490] ;  /* 0x0014900018107984 */ /* 0x000e220000000c00 */
[-C--:B-1----:R-:W-:Y:S01]  /*08e0*/  FFMA R8, R29, R12.reuse, R31 ;  /* 0x0000000c1d087223 */ /* 0x082fe2000000001f */
[----:B------:R-:W-:-:S02]  /*08f0*/  FFMA R31, R22, R12, R32 ;  /* 0x0000000c161f7223 */ /* 0x000fc40000000020 */
[----:B------:R-:W-:Y:S01]  /*0900*/  LDS R32, [R2.X4+0x400] ;  /* 0x0004000002207984 */ /* 0x000fe20000004800 */
[-C--:B------:R-:W-:Y:S01]  /*0910*/  FFMA R5, R21, R13.reuse, R8 ;  /* 0x0000000d15057223 */ /* 0x080fe20000000008 */
[----:B------:R-:W-:Y:S01]  /*0920*/  FFMA R8, R20, R13, R31 ;  /* 0x0000000d14087223 */ /* 0x000fe2000000001f */
[----:B------:R-:W-:Y:S01]  /*0930*/  FFMA R13, R34, R11, R10 ;  /* 0x0000000b220d7223 */ /* 0x000fe2000000000a */
[----:B------:R-:W-:Y:S01]  /*0940*/  LDS R31, [R2.X4+0x480] ;  /* 0x00048000021f7984 */ /* 0x000fe20000004800 */
[-C--:B0-----:R-:W-:Y:S01]  /*0950*/  FFMA R30, R22, R16.reuse, R30 ;  /* 0x00000010161e7223 */ /* 0x081fe2000000001e */
[----:B------:R-:W-:Y:S01]  /*0960*/  FFMA R12, R29, R16, R23 ;  /* 0x000000101d0c7223 */ /* 0x000fe20000000017 */
[-C--:B------:R-:W-:Y:S01]  /*0970*/  FFMA R16, R28, R6.reuse, R9 ;  /* 0x000000061c107223 */ /* 0x080fe20000000009 */
[----:B------:R-:W-:Y:S01]  /*0980*/  FFMA R6, R27, R6, R36 ;  /* 0x000000061b067223 */ /* 0x000fe20000000024 */
[-C--:B------:R-:W-:Y:S01]  /*0990*/  FFMA R36, R20, R17.reuse, R30 ;  /* 0x0000001114247223 */ /* 0x080fe2000000001e */
[----:B------:R-:W-:Y:S01]  /*09a0*/  FFMA R9, R21, R17, R12 ;  /* 0x0000001115097223 */ /* 0x000fe2000000000c */
[----:B------:R-:W-:Y:S01]  /*09b0*/  LDS R30, [R2.X4+0x440] ;  /* 0x00044000021e7984 */ /* 0x000fe20000004800 */
[----:B------:R-:W-:Y:S01]  /*09c0*/  FFMA R12, R33, R11, R4 ;  /* 0x0000000b210c7223 */ /* 0x000fe20000000004 */
[CC--:B------:R-:W-:Y:S01]  /*09d0*/  FFMA R4, R28.reuse, R14.reuse, R5 ;  /* 0x0000000e1c047223 */ /* 0x0c0fe20000000005 */
[C---:B------:R-:W-:Y:S01]  /*09e0*/  FFMA R5, R27.reuse, R14, R8 ;  /* 0x0000000e1b057223 */ /* 0x040fe20000000008 */
[----:B------:R-:W0:Y:S01]  /*09f0*/  LDS.128 R20, [R24+0x820] ;  /* 0x0008200018147984 */ /* 0x000e220000000c00 */
[-C--:B------:R-:W-:Y:S01]  /*0a00*/  FFMA R28, R28, R18.reuse, R9 ;  /* 0x000000121c1c7223 */ /* 0x080fe20000000009 */
[----:B------:R-:W-:Y:S01]  /*0a10*/  FFMA R27, R27, R18, R36 ;  /* 0x000000121b1b7223 */ /* 0x000fe20000000024 */
[CC--:B------:R-:W-:Y:S01]  /*0a20*/  FFMA R16, R33.reuse, R7.reuse, R16 ;  /* 0x0000000721107223 */ /* 0x0c0fe20000000010 */
[----:B------:R-:W1:Y:S01]  /*0a30*/  LDS R29, [R2.X4+0x4c0] ;  /* 0x0004c000021d7984 */ /* 0x000e620000004800 */
[C---:B------:R-:W-:Y:S01]  /*0a40*/  FFMA R17, R34.reuse, R7, R6 ;  /* 0x0000000722117223 */ /* 0x040fe20000000006 */
[CC--:B------:R-:W-:Y:S01]  /*0a50*/  FFMA R18, R33.reuse, R15.reuse, R4 ;  /* 0x0000000f21127223 */ /* 0x0c0fe20000000004 */
[C---:B------:R-:W-:Y:S01]  /*0a60*/  FFMA R36, R34.reuse, R15, R5 ;  /* 0x0000000f22247223 */ /* 0x040fe20000000005 */
[-C--:B------:R-:W-:Y:S01]  /*0a70*/  FFMA R33, R33, R19.reuse, R28 ;  /* 0x0000001321217223 */ /* 0x080fe2000000001c */
[----:B------:R-:W2:Y:S01]  /*0a80*/  LDS.128 R4, [R24+0x1420] ;  /* 0x0014200018047984 */ /* 0x000ea20000000c00 */
[----:B------:R-:W-:-:S03]  /*0a90*/  FFMA R34, R34, R19, R27 ;  /* 0x0000001322227223 */ /* 0x000fc6000000001b */
[----:B------:R-:W3:Y:S04]  /*0aa0*/  LDS R28, [R2.X4+0x500] ;  /* 0x00050000021c7984 */ /* 0x000ee80000004800 */
[----:B------:R-:W4:Y:S01]  /*0ab0*/  LDS R27, [R2.X4+0x540] ;  /* 0x00054000021b7984 */ /* 0x000f220000004800 */
[-C--:B0-----:R-:W-:Y:S01]  /*0ac0*/  FFMA R8, R32, R20.reuse, R25 ;  /* 0x0000001420087223 */ /* 0x081fe20000000019 */
[----:B------:R-:W-:Y:S02]  /*0ad0*/  FFMA R10, R30, R20, R37 ;  /* 0x000000141e0a7223 */ /* 0x000fe40000000025 */
[----:B------:R-:W0:Y:S01]  /*0ae0*/  LDS R25, [R2.X4+0x580] ;  /* 0x0005800002197984 */ /* 0x000e220000004800 */
[-C--:B------:R-:W-:Y:S01]  /*0af0*/  FFMA R15, R31, R21.reuse, R8 ;  /* 0x000000151f0f7223 */ /* 0x080fe20000000008 */
[----:B-1----:R-:W-:-:S02]  /*0b00*/  FFMA R14, R29, R21, R10 ;  /* 0x000000151d0e7223 */ /* 0x002fc4000000000a */
[----:B------:R-:W1:Y:S01]  /*0b10*/  LDS R20, [R2.X4+0x5c0] ;  /* 0x0005c00002147984 */ /* 0x000e620000004800 */
[----:B--2---:R-:W-:-:S03]  /*0b20*/  FFMA R26, R32, R4, R26 ;  /* 0x00000004201a7223 */ /* 0x004fc6000000001a */
[----:B------:R-:W2:Y:S01]  /*0b30*/  LDS.128 R8, [R24+0x860] ;  /* 0x0008600018087984 */ /* 0x000ea20000000c00 */
[----:B------:R-:W-:Y:S01]  /*0b40*/  FFMA R4, R30, R4, R35 ;  /* 0x000000041e047223 */ /* 0x000fe20000000023 */
[CC--:B---3--:R-:W-:Y:S01]  /*0b50*/  FFMA R38, R28.reuse, R22.reuse, R15 ;  /* 0x000000161c267223 */ /* 0x0c8fe2000000000f */
[-C--:B------:R-:W-:Y:S02]  /*0b60*/  FFMA R15, R31, R5.reuse, R26 ;  /* 0x000000051f0f7223 */ /* 0x080fe4000000001a */
[----:B------:R-:W-:Y:S01]  /*0b70*/  FFMA R4, R29, R5, R4 ;  /* 0x000000051d047223 */ /* 0x000fe20000000004 */
[C---:B----4-:R-:W-:Y:S01]  /*0b80*/  FFMA R19, R27.reuse, R22, R14 ;  /* 0x000000161b137223 */ /* 0x050fe2000000000e */
[-C--:B------:R-:W-:Y:S02]  /*0b90*/  FFMA R22, R28, R6.reuse, R15 ;  /* 0x000000061c167223 */ /* 0x080fe4000000000f */
[----:B------:R-:W-:Y:S02]  /*0ba0*/  FFMA R5, R27, R6, R4 ;  /* 0x000000061b057223 */ /* 0x000fe40000000004 */
[C---:B0-----:R-:W-:Y:S01]  /*0bb0*/  FFMA R21, R25.reuse, R7, R22 ;  /* 0x0000000719157223 */ /* 0x041fe20000000016 */
[----:B------:R-:W-:Y:S01]  /*0bc0*/  FFMA R26, R25, R23, R38 ;  /* 0x00000017191a7223 */ /* 0x000fe20000000026 */
[C---:B-1----:R-:W-:Y:S01]  /*0bd0*/  FFMA R22, R20.reuse, R7, R5 ;  /* 0x0000000714167223 */ /* 0x042fe20000000005 */
[----:B------:R-:W-:Y:S01]  /*0be0*/  FFMA R23, R20, R23, R19 ;  /* 0x0000001714177223 */ /* 0x000fe20000000013 */
[----:B------:R-:W0:Y:S01]  /*0bf0*/  LDS.128 R4, [R24+0x1460] ;  /* 0x0014600018047984 */ /* 0x000e220000000c00 */
[-C--:B--2---:R-:W-:Y:S01]  /*0c00*/  FFMA R12, R32, R8.reuse, R12 ;  /* 0x00000008200c7223 */ /* 0x084fe2000000000c */
[----:B------:R-:W-:-:S03]  /*0c10*/  FFMA R14, R30, R8, R13 ;  /* 0x000000081e0e7223 */ /* 0x000fc6000000000d */
[-C--:B------:R-:W-:Y:S01]  /*0c20*/  FFMA R8, R31, R9.reuse, R12 ;  /* 0x000000091f087223 */ /* 0x080fe2000000000c */
[----:B------:R-:W-:Y:S02]  /*0c30*/  FFMA R9, R29, R9, R14 ;  /* 0x000000091d097223 */ /* 0x000fe4000000000e */
[----:B------:R-:W1:Y:S01]  /*0c40*/  LDS.128 R12, [R24+0x8a0] ;  /* 0x0008a000180c7984 */ /* 0x000e620000000c00 */
[-C--:B0-----:R-:W-:Y:S01]  /*0c50*/  FFMA R16, R32, R4.reuse, R16 ;  /* 0x0000000420107223 */ /* 0x081fe20000000010 */
[----:B------:R-:W-:-:S04]  /*0c60*/  FFMA R4, R30, R4, R17 ;  /* 0x000000041e047223 */ /* 0x000fc80000000011 */
[-C--:B------:R-:W-:Y:S01]  /*0c70*/  FFMA R37, R29, R5.reuse, R4 ;  /* 0x000000051d257223 */ /* 0x080fe20000000004 */
[-C--:B-1----:R-:W-:Y:S01]  /*0c80*/  FFMA R18, R32, R12.reuse, R18 ;  /* 0x0000000c20127223 */ /* 0x082fe20000000012 */
[C---:B------:R-:W-:Y:S01]  /*0c90*/  FFMA R36, R30.reuse, R12, R36 ;  /* 0x0000000c1e247223 */ /* 0x040fe20000000024 */
[C---:B------:R-:W-:Y:S02]  /*0ca0*/  FFMA R12, R31.reuse, R5, R16 ;  /* 0x000000051f0c7223 */ /* 0x040fe40000000010 */
[-C--:B------:R-:W-:Y:S01]  /*0cb0*/  FFMA R35, R31, R13.reuse, R18 ;  /* 0x0000000d1f237223 */ /* 0x080fe20000000012 */
[----:B------:R-:W-:Y:S01]  /*0cc0*/  FFMA R13, R29, R13, R36 ;  /* 0x0000000d1d0d7223 */ /* 0x000fe20000000024 */
[----:B------:R-:W0:Y:S02]  /*0cd0*/  LDS.128 R16, [R24+0x14a0] ;  /* 0x0014a00018107984 */ /* 0x000e240000000c00 */
[-C--:B0-----:R-:W-:Y:S01]  /*0ce0*/  FFMA R34, R30, R16.reuse, R34 ;  /* 0x000000101e227223 */ /* 0x081fe20000000022 */
[----:B------:R-:W-:Y:S01]  /*0cf0*/  MOV R30, 0x4 ;  /* 0x00000004001e7802 */ /* 0x000fe20000000f00 */
[----:B------:R-:W-:-:S04]  /*0d00*/  FFMA R32, R32, R16, R33 ;  /* 0x0000001020207223 */ /* 0x000fc80000000021 */
[----:B------:R-:W-:-:S05]  /*0d10*/  IMAD.WIDE R38, R39, R30, c[0x0][0x178] ;  /* 0x00005e0027267625 */ /* 0x000fca00078e021e */
[----:B------:R0:W2:Y:S04]  /*0d20*/  LDG.E.CONSTANT R36, [R38.64] ;  /* 0x0000000426247981 */ /* 0x0000a8000c1e9900 */
[----:B------:R0:W3:Y:S01]  /*0d30*/  LDG.E.CONSTANT R33, [R38.64+0xc0] ;  /* 0x0000c00426217981 */ /* 0x0000e2000c1e9900 */
[-C--:B------:R-:W-:Y:S01]  /*0d40*/  FFMA R8, R28, R10.reuse, R8 ;  /* 0x0000000a1c087223 */ /* 0x080fe20000000008 */
[----:B------:R-:W-:Y:S01]  /*0d50*/  FFMA R9, R27, R10, R9 ;  /* 0x0000000a1b097223 */ /* 0x000fe20000000009 */
[-C--:B------:R-:W-:Y:S01]  /*0d60*/  FFMA R31, R31, R17.reuse, R32 ;  /* 0x000000111f1f7223 */ /* 0x080fe20000000020 */
[----:B------:R0:W4:Y:S01]  /*0d70*/  LDG.E.CONSTANT R16, [R38.64+0x4] ;  /* 0x0000040426107981 */ /* 0x000122000c1e9900 */
[----:B------:R-:W-:-:S03]  /*0d80*/  FFMA R17, R29, R17, R34 ;  /* 0x000000111d117223 */ /* 0x000fc60000000022 */
[----:B------:R0:W5:Y:S04]  /*0d90*/  LDG.E.CONSTANT R5, [R38.64+0xc4] ;  /* 0x0000c40426057981 */ /* 0x000168000c1e9900 */
[----:B------:R0:W4:Y:S04]  /*0da0*/  LDG.E.CONSTANT R0, [R38.64+0x8] ;  /* 0x0000080426007981 */ /* 0x000128000c1e9900 */
[----:B------:R0:W4:Y:S01]  /*0db0*/  LDG.E.CONSTANT R4, [R38.64+0xc8] ;  /* 0x0000c80426047981 */ /* 0x000122000c1e9900 */
[-C--:B------:R-:W-:Y:S01]  /*0dc0*/  FFMA R29, R25, R11.reuse, R8 ;  /* 0x0000000b191d7223 */ /* 0x080fe20000000008 */
[----:B------:R-:W-:Y:S01]  /*0dd0*/  FFMA R32, R20, R11, R9 ;  /* 0x0000000b14207223 */ /* 0x000fe20000000009 */
[CC--:B------:R-:W-:Y:S01]  /*0de0*/  FFMA R12, R28.reuse, R6.reuse, R12 ;  /* 0x000000061c0c7223 */ /* 0x0c0fe2000000000c */
[C---:B------:R-:W-:Y:S01]  /*0df0*/  FFMA R37, R27.reuse, R6, R37 ;  /* 0x000000061b257223 */ /* 0x040fe20000000025 */
[----:B------:R-:W-:Y:S01]  /*0e00*/  LDS.128 R8, [R24+0x830] ;  /* 0x0008300018087984 */ /* 0x000fe20000000c00 */
[-C--:B------:R-:W-:Y:S01]  /*0e10*/  FFMA R35, R28, R14.reuse, R35 ;  /* 0x0000000e1c237223 */ /* 0x080fe20000000023 */
[----:B------:R-:W-:-:S02]  /*0e20*/  FFMA R13, R27, R14, R13 ;  /* 0x0000000e1b0d7223 */ /* 0x000fc4000000000d */
[----:B------:R-:W1:Y:S01]  /*0e30*/  LDS R6, [R2.X4+0x640] ;  /* 0x0006400002067984 */ /* 0x000e620000004800 */
[-C--:B------:R-:W-:Y:S01]  /*0e40*/  FFMA R28, R28, R18.reuse, R31 ;  /* 0x000000121c1c7223 */ /* 0x080fe2000000001f */
[----:B------:R-:W-:Y:S02]  /*0e50*/  FFMA R14, R27, R18, R17 ;  /* 0x000000121b0e7223 */ /* 0x000fe40000000011 */
[----:B------:R-:W1:Y:S01]  /*0e60*/  LDS R34, [R2.X4+0x6c0] ;  /* 0x0006c00002227984 */ /* 0x000e620000004800 */
[CC--:B------:R-:W-:Y:S01]  /*0e70*/  FFMA R27, R25.reuse, R7.reuse, R12 ;  /* 0x00000007191b7223 */ /* 0x0c0fe2000000000c */
[C---:B------:R-:W-:Y:S01]  /*0e80*/  FFMA R31, R20.reuse, R7, R37 ;  /* 0x00000007141f7223 */ /* 0x040fe20000000025 */
[C---:B------:R-:W-:Y:S01]  /*0e90*/  FFMA R28, R25.reuse, R19, R28 ;  /* 0x00000013191c7223 */ /* 0x040fe2000000001c */
[----:B------:R-:W1:Y:S01]  /*0ea0*/  LDS R17, [R2.X4+0x600] ;  /* 0x0006000002117984 */ /* 0x000e620000004800 */
[-C--:B------:R-:W-:Y:S01]  /*0eb0*/  FFMA R7, R25, R15.reuse, R35 ;  /* 0x0000000f19077223 */ /* 0x080fe20000000023 */
[C---:B------:R-:W-:Y:S01]  /*0ec0*/  FFMA R18, R20.reuse, R15, R13 ;  /* 0x0000000f14127223 */ /* 0x040fe2000000000d */
[----:B------:R-:W-:Y:S01]  /*0ed0*/  FFMA R19, R20, R19, R14 ;  /* 0x0000001314137223 */ /* 0x000fe2000000000e */
[----:B------:R-:W1:Y:S04]  /*0ee0*/  LDS R37, [R2.X4+0x740] ;  /* 0x0007400002257984 */ /* 0x000e680000004800 */
[----:B------:R-:W1:Y:S04]  /*0ef0*/  LDS.128 R12, [R24+0x1430] ;  /* 0x00143000180c7984 */ /* 0x000e680000000c00 */
[----:B------:R-:W1:Y:S04]  /*0f00*/  LDS R35, [R2.X4+0x680] ;  /* 0x0006800002237984 */ /* 0x000e680000004800 */
[----:B0-----:R-:W0:Y:S04]  /*0f10*/  LDS R38, [R2.X4+0x700] ;  /* 0x0007000002267984 */ /* 0x001e280000004800 */
[----:B------:R-:W-:Y:S04]  /*0f20*/  LDS R39, [R2.X4+0x780] ;  /* 0x0007800002277984 */ /* 0x000fe80000004800 */
[----:B------:R-:W0:Y:S01]  /*0f30*/  LDS R2, [R2.X4+0x7c0] ;  /* 0x0007c00002027984 */ /* 0x000e220000004800 */
[----:B-1----:R-:W-:-:S04]  /*0f40*/  FFMA R23, R6, R8, R23 ;  /* 0x0000000806177223 */ /* 0x002fc80000000017 */
[----:B------:R-:W-:Y:S01]  /*0f50*/  FFMA R20, R34, R9, R23 ;  /* 0x0000000922147223 */ /* 0x000fe20000000017 */
[----:B------:R-:W-:-:S03]  /*0f60*/  FFMA R26, R17, R8, R26 ;  /* 0x00000008111a7223 */ /* 0x000fc6000000001a */
[----:B------:R-:W-:Y:S01]  /*0f70*/  FFMA R23, R37, R10, R20 ;  /* 0x0000000a25177223 */ /* 0x000fe20000000014 */
[-C--:B------:R-:W-:Y:S01]  /*0f80*/  FFMA R8, R17, R12.reuse, R21 ;  /* 0x0000000c11087223 */ /* 0x080fe20000000015 */
[----:B------:R-:W-:Y:S01]  /*0f90*/  FFMA R21, R6, R12, R22 ;  /* 0x0000000c06157223 */ /* 0x000fe20000000016 */
[C---:B------:R-:W-:Y:S02]  /*0fa0*/  FFMA R25, R35.reuse, R9, R26 ;  /* 0x0000000923197223 */ /* 0x040fe4000000001a */
[-C--:B------:R-:W-:Y:S01]  /*0fb0*/  FFMA R9, R35, R13.reuse, R8 ;  /* 0x0000000d23097223 */ /* 0x080fe20000000008 */
[----:B------:R-:W-:Y:S01]  /*0fc0*/  FFMA R8, R34, R13, R21 ;  /* 0x0000000d22087223 */ /* 0x000fe20000000015 */
[----:B0-----:R-:W-:-:S03]  /*0fd0*/  FFMA R12, R38, R10, R25 ;  /* 0x0000000a260c7223 */ /* 0x001fc60000000019 */
[-C--:B------:R-:W-:Y:S01]  /*0fe0*/  FFMA R13, R37, R14.reuse, R8 ;  /* 0x0000000e250d7223 */ /* 0x080fe20000000008 */
[-C--:B------:R-:W-:Y:S01]  /*0ff0*/  FFMA R23, R2, R11.reuse, R23 ;  /* 0x0000000b02177223 */ /* 0x080fe20000000017 */
[C---:B------:R-:W-:Y:S01]  /*1000*/  FFMA R21, R39.reuse, R11, R12 ;  /* 0x0000000b27157223 */ /* 0x040fe2000000000c */
[----:B------:R-:W-:Y:S02]  /*1010*/  FFMA R12, R38, R14, R9 ;  /* 0x0000000e260c7223 */ /* 0x000fe40000000009 */
[----:B------:R-:W0:Y:S02]  /*1020*/  LDS.128 R8, [R24+0x870] ;  /* 0x0008700018087984 */ /* 0x000e240000000c00 */
[----:B------:R-:W-:Y:S01]  /*1030*/  FFMA R12, R39, R15, R12 ;  /* 0x0000000f270c7223 */ /* 0x000fe2000000000c */
[----:B------:R-:W-:Y:S01]  /*1040*/  IMAD.WIDE R40, R3, R30, c[0x0][0x160] ;  /* 0x0000580003287625 */ /* 0x000fe200078e021e */
[----:B0-----:R-:W-:Y:S01]  /*1050*/  FFMA R20, R17, R8, R29 ;  /* 0x0000000811147223 */ /* 0x001fe2000000001d */
[----:B--2---:R-:W-:-:S05]  /*1060*/  FADD R23, R23, R36 ;  /* 0x0000002417177221 */ /* 0x004fca0000000000 */
[----:B------:R-:W-:-:S04]  /*1070*/  FMNMX R14, R23, 6, PT ;  /* 0x40c00000170e7809 */ /* 0x000fc80003800000 */
[----:B------:R-:W-:Y:S01]  /*1080*/  FMNMX R25, RZ, R14, !PT ;  /* 0x0000000eff197209 */ /* 0x000fe20007800000 */
[----:B------:R-:W-:Y:S01]  /*1090*/  FFMA R14, R2, R15, R13 ;  /* 0x0000000f020e7223 */ /* 0x000fe2000000000d */
[----:B---3--:R-:W-:-:S03]  /*10a0*/  FADD R3, R12, R33 ;  /* 0x000000210c037221 */ /* 0x008fc60000000000 */
[----:B------:R-:W-:Y:S02]  /*10b0*/  FADD R33, R14, R33 ;  /* 0x000000210e217221 */ /* 0x000fe40000000000 */
[----:B------:R-:W0:Y:S01]  /*10c0*/  LDS.128 R12, [R24+0x1470] ;  /* 0x00147000180c7984 */ /* 0x000e220000000c00 */
[----:B------:R-:W-:-:S05]  /*10d0*/  FADD R21, R21, R36 ;  /* 0x0000002415157221 */ /* 0x000fca0000000000 */
[----:B------:R-:W-:-:S04]  /*10e0*/  FMNMX R21, R21, 6, PT ;  /* 0x40c0000015157809 */ /* 0x000fc80003800000 */
[----:B------:R-:W-:Y:S02]  /*10f0*/  FMNMX R23, RZ, R21, !PT ;  /* 0x00000015ff177209 */ /* 0x000fe40007800000 */
[----:B------:R-:W-:Y:S01]  /*1100*/  FMNMX R21, R3, 6, PT ;  /* 0x40c0000003157809 */ /* 0x000fe20003800000 */
[----:B------:R-:W-:-:S03]  /*1110*/  FFMA R3, R6, R8, R32 ;  /* 0x0000000806037223 */ /* 0x000fc60000000020 */
[----:B------:R-:W-:Y:S01]  /*1120*/  FMNMX R29, RZ, R21, !PT ;  /* 0x00000015ff1d7209 */ /* 0x000fe20007800000 */
[-C--:B------:R-:W-:Y:S01]  /*1130*/  FFMA R21, R35, R9.reuse, R20 ;  /* 0x0000000923157223 */ /* 0x080fe20000000014 */
[----:B------:R-:W-:-:S03]  /*1140*/  FFMA R8, R34, R9, R3 ;  /* 0x0000000922087223 */ /* 0x000fc60000000003 */
[-C--:B------:R-:W-:Y:S01]  /*1150*/  FFMA R26, R38, R10.reuse, R21 ;  /* 0x0000000a261a7223 */ /* 0x080fe20000000015 */
[----:B------:R-:W-:Y:S01]  /*1160*/  STG.E [R40.64], R23 ;  /* 0x0000001728007986 */ /* 0x000fe2000c101904 */
[----:B------:R-:W-:Y:S02]  /*1170*/  FFMA R9, R37, R10, R8 ;  /* 0x0000000a25097223 */ /* 0x000fe40000000008 */
[----:B------:R-:W-:Y:S01]  /*1180*/  FFMA R3, R39, R11, R26 ;  /* 0x0000000b27037223 */ /* 0x000fe2000000001a */
[----:B------:R-:W-:Y:S04]  /*1190*/  STG.E [R40.64+0x1c0], R25 ;  /* 0x0001c01928007986 */ /* 0x000fe8000c101904 */
[----:B------:R-:W1:Y:S01]  /*11a0*/  LDS.128 R20, [R24+0x8b0] ;  /* 0x0008b00018147984 */ /* 0x000e620000000c00 */
[----:B0-----:R-:W-:-:S03]  /*11b0*/  FFMA R8, R17, R12, R27 ;  /* 0x0000000c11087223 */ /* 0x001fc6000000001b */
[----:B------:R-:W0:Y:S01]  /*11c0*/  LDS.128 R24, [R24+0x14b0] ;  /* 0x0014b00018187984 */ /* 0x000e220000000c00 */
[----:B------:R-:W-:Y:S01]  /*11d0*/  FFMA R31, R6, R12, R31 ;  /* 0x0000000c061f7223 */ /* 0x000fe2000000001f */
[----:B------:R-:W-:Y:S01]  /*11e0*/  FFMA R11, R2, R11, R9 ;  /* 0x0000000b020b7223 */ /* 0x000fe20000000009 */
[----:B----4-:R-:W-:-:S03]  /*11f0*/  FADD R3, R3, R16 ;  /* 0x0000001003037221 */ /* 0x010fc60000000000 */
[----:B------:R-:W-:Y:S02]  /*1200*/  FADD R11, R11, R16 ;  /* 0x000000100b0b7221 */ /* 0x000fe40000000000 */
[----:B------:R-:W-:Y:S01]  /*1210*/  FMNMX R3, R3, 6, PT ;  /* 0x40c0000003037809 */ /* 0x000fe20003800000 */
[-C--:B-1----:R-:W-:Y:S01]  /*1220*/  FFMA R10, R17, R20.reuse, R7 ;  /* 0x00000014110a7223 */ /* 0x082fe20000000007 */
[----:B------:R-:W-:Y:S01]  /*1230*/  FFMA R18, R6, R20, R18 ;  /* 0x0000001406127223 */ /* 0x000fe20000000012 */
[CC--:B------:R-:W-:Y:S01]  /*1240*/  FFMA R7, R35.reuse, R13.reuse, R8 ;  /* 0x0000000d23077223 */ /* 0x0c0fe20000000008 */
[C---:B------:R-:W-:Y:S01]  /*1250*/  FFMA R8, R34.reuse, R13, R31 ;  /* 0x0000000d22087223 */ /* 0x040fe2000000001f */
[-C--:B------:R-:W-:Y:S01]  /*1260*/  FFMA R9, R35, R21.reuse, R10 ;  /* 0x0000001523097223 */ /* 0x080fe2000000000a */
[----:B------:R-:W-:Y:S01]  /*1270*/  FFMA R18, R34, R21, R18 ;  /* 0x0000001522127223 */ /* 0x000fe20000000012 */
[----:B------:R-:W-:Y:S01]  /*1280*/  FFMA R10, R38, R14, R7 ;  /* 0x0000000e260a7223 */ /* 0x000fe20000000007 */
[-C--:B0-----:R-:W-:Y:S01]  /*1290*/  FFMA R28, R17, R24.reuse, R28 ;  /* 0x00000018111c7223 */ /* 0x081fe2000000001c */
[----:B------:R-:W-:Y:S01]  /*12a0*/  FFMA R19, R6, R24, R19 ;  /* 0x0000001806137223 */ /* 0x000fe20000000013 */
[----:B------:R-:W-:-:S02]  /*12b0*/  FFMA R7, R37, R14, R8 ;  /* 0x0000000e25077223 */ /* 0x000fc40000000008 */
[-C--:B------:R-:W-:Y:S01]  /*12c0*/  FFMA R35, R35, R25.reuse, R28 ;  /* 0x0000001923237223 */ /* 0x080fe2000000001c */
[----:B------:R-:W-:Y:S01]  /*12d0*/  FFMA R34, R34, R25, R19 ;  /* 0x0000001922227223 */ /* 0x000fe20000000013 */
[CC--:B------:R-:W-:Y:S01]  /*12e0*/  FFMA R12, R38.reuse, R22.reuse, R9 ;  /* 0x00000016260c7223 */ /* 0x0c0fe20000000009 */
[C---:B------:R-:W-:Y:S01]  /*12f0*/  FFMA R18, R37.reuse, R22, R18 ;  /* 0x0000001625127223 */ /* 0x040fe20000000012 */
[-C--:B------:R-:W-:Y:S01]  /*1300*/  FFMA R38, R38, R26.reuse, R35 ;  /* 0x0000001a26267223 */ /* 0x080fe20000000023 */
[----:B------:R-:W-:Y:S01]  /*1310*/  FFMA R37, R37, R26, R34 ;  /* 0x0000001a25257223 */ /* 0x000fe20000000022 */
[CC--:B------:R-:W-:Y:S01]  /*1320*/  FFMA R8, R2.reuse, R15.reuse, R7 ;  /* 0x0000000f02087223 */ /* 0x0c0fe20000000007 */
[C---:B------:R-:W-:Y:S01]  /*1330*/  FFMA R10, R39.reuse, R15, R10 ;  /* 0x0000000f270a7223 */ /* 0x040fe2000000000a */
[CC--:B------:R-:W-:Y:S01]  /*1340*/  FFMA R7, R39.reuse, R23.reuse, R12 ;  /* 0x0000001727077223 */ /* 0x0c0fe2000000000c */
[C---:B------:R-:W-:Y:S01]  /*1350*/  FFMA R23, R2.reuse, R23, R18 ;  /* 0x0000001702177223 */ /* 0x040fe20000000012 */
[-C--:B------:R-:W-:Y:S01]  /*1360*/  FFMA R39, R39, R27.reuse, R38 ;  /* 0x0000001b27277223 */ /* 0x080fe20000000026 */
[----:B------:R-:W-:Y:S01]  /*1370*/  FFMA R37, R2, R27, R37 ;  /* 0x0000001b02257223 */ /* 0x000fe20000000025 */
[--C-:B-----5:R-:W-:Y:S01]  /*1380*/  FADD R10, R10, R5.reuse ;  /* 0x000000050a0a7221 */ /* 0x120fe20000000000 */
[----:B------:R-:W-:Y:S01]  /*1390*/  FADD R8, R8, R5 ;  /* 0x0000000508087221 */ /* 0x000fe20000000000 */
[--C-:B------:R-:W-:Y:S01]  /*13a0*/  FADD R7, R7, R0.reuse ;  /* 0x0000000007077221 */ /* 0x100fe20000000000 */
[----:B------:R-:W-:Y:S01]  /*13b0*/  FADD R23, R23, R0 ;  /* 0x0000000017177221 */ /* 0x000fe20000000000 */
[--C-:B------:R-:W-:Y:S01]  /*13c0*/  FADD R39, R39, R4.reuse ;  /* 0x0000000427277221 */ /* 0x100fe20000000000 */
[----:B------:R-:W-:Y:S01]  /*13d0*/  FADD R37, R37, R4 ;  /* 0x0000000425257221 */ /* 0x000fe20000000000 */
[----:B------:R-:W-:-:S02]  /*13e0*/  FMNMX R3, RZ, R3, !PT ;  /* 0x00000003ff037209 */ /* 0x000fc40007800000 */
        /* <DEDUP_REMOVED lines=8> */
[----:B------:R0:W-:Y:S01]  /*1470*/  STG.E [R40.64+0xc400], R3 ;  /* 0x00c4000328007986 */ /* 0x0001e2000c101904 */
[----:B------:R-:W-:Y:S02]  /*1480*/  FMNMX R33, RZ, R33, !PT ;  /* 0x00000021ff217209 */ /* 0x000fe40007800000 */
[----:B------:R-:W-:Y:S02]  /*1490*/  FMNMX R11, RZ, R11, !PT ;  /* 0x0000000bff0b7209 */ /* 0x000fe40007800000 */
[----:B------:R-:W-:Y:S02]  /*14a0*/  FMNMX R9, RZ, R10, !PT ;  /* 0x0000000aff097209 */ /* 0x000fe40007800000 */
[----:B------:R-:W-:-:S02]  /*14b0*/  FMNMX R7, RZ, R7, !PT ;  /* 0x00000007ff077209 */ /* 0x000fc40007800000 */
[----:B------:R-:W-:Y:S02]  /*14c0*/  FMNMX R23, RZ, R23, !PT ;  /* 0x00000017ff177209 */ /* 0x000fe40007800000 */
[----:B------:R-:W-:Y:S02]  /*14d0*/  FMNMX R39, RZ, R39, !PT ;  /* 0x00000027ff277209 */ /* 0x000fe40007800000 */
[----:B0-----:R-:W-:Y:S02]  /*14e0*/  FMNMX R3, RZ, R8, !PT ;  /* 0x00000008ff037209 */ /* 0x001fe40007800000 */
[----:B------:R-:W-:Y:S01]  /*14f0*/  FMNMX R37, RZ, R37, !PT ;  /* 0x00000025ff257209 */ /* 0x000fe20007800000 */
        /* <DEDUP_REMOVED lines=10> */
.L_x_130:
        /* <DEDUP_REMOVED lines=14> */
.L_x_251:


//--------------------- .text.tvmgen_default_fused_nn_conv2d_add_clip_17_kernel --------------------------
	.section	.text.tvmgen_default_fused_nn_conv2d_add_clip_17_kernel,"ax",@progbits
	.sectionflags	@"SHF_BARRIERS=1"
	.sectioninfo	@"SHI_REGISTERS=56"
	.align	128
        .global         tvmgen_default_fused_nn_conv2d_add_clip_17_kernel
        .type           tvmgen_default_fused_nn_conv2d_add_clip_17_kernel,@function
        .size           tvmgen_default_fused_nn_conv2d_add_clip_17_kernel,(.L_x_252 - tvmgen_default_fused_nn_conv2d_add_clip_17_kernel)
        .other          tvmgen_default_fused_nn_conv2d_add_clip_17_kernel,@"STO_CUDA_ENTRY STV_DEFAULT"
tvmgen_default_fused_nn_conv2d_add_clip_17_kernel:
.text.tvmgen_default_fused_nn_conv2d_add_clip_17_kernel:
[----:B------:R-:W-:Y:S02]  /*0000*/  MOV R1, c[0x0][0x28] ;  /* 0x00000a0000017a02 */ /* 0x000fe40000000f00 */
[----:B------:R-:W0:Y:S01]  /*0010*/  S2R R20, SR_TID.X ;  /* 0x0000000000147919 */ /* 0x000e220000002100 */
[----:B------:R-:W-:Y:S01]  /*0020*/  MOV R12, RZ ;  /* 0x000000ff000c7202 */ /* 0x000fe20000000f00 */
[----:B------:R-:W-:Y:S01]  /*0030*/  ULDC.64 UR4, c[0x0][0x118] ;  /* 0x0000460000047ab9 */ /* 0x000fe20000000a00 */
[----:B------:R-:W-:Y:S01]  /*0040*/  MOV R53, RZ ;  /* 0x000000ff00357202 */ /* 0x000fe20000000f00 */
[----:B------:R-:W1:Y:S01]  /*0050*/  S2R R19, SR_TID.Z ;  /* 0x0000000000137919 */ /* 0x000e620000002300 */
        /* <DEDUP_REMOVED lines=10> */
[----:B0-----:R-:W-:Y:S02]  /*0100*/  LEA R18, R20, R20, 0x1 ;  /* 0x0000001414127211 */ /* 0x001fe400078e08ff */
[----:B------:R-:W-:Y:S02]  /*0110*/  MOV R33, RZ ;  /* 0x000000ff00217202 */ /* 0x000fe40000000f00 */
[C---:B------:R-:W-:Y:S01]  /*0120*/  IADD3 R17, R18.reuse, 0x1, RZ ;  /* 0x0000000112117810 */ /* 0x040fe20007ffe0ff */
[C---:B------:R-:W-:Y:S01]  /*0130*/  IMAD.HI R15, R18.reuse, 0x66666667, RZ ;  /* 0x66666667120f7827 */ /* 0x040fe200078e02ff */
[----:B------:R-:W-:Y:S02]  /*0140*/  SHF.R.S32.HI R2, RZ, 0x1, R18 ;  /* 0x00000001ff027819 */ /* 0x000fe40000011412 */
[----:B------:R-:W-:Y:S01]  /*0150*/  IADD3 R16, R18, 0x2, RZ ;  /* 0x0000000212107810 */ /* 0x000fe20007ffe0ff */
[----:B------:R-:W-:Y:S01]  /*0160*/  IMAD.HI R14, R17, 0x66666667, RZ ;  /* 0x66666667110e7827 */ /* 0x000fe200078e02ff */
[----:B------:R-:W-:-:S02]  /*0170*/  SHF.R.U32.HI R0, RZ, 0x1f, R15 ;  /* 0x0000001fff007819 */ /* 0x000fc4000001160f */
[----:B-1----:R-:W-:Y:S01]  /*0180*/  LEA R5, R19, R2, 0x3 ;  /* 0x0000000213057211 */ /* 0x002fe200078e18ff */
[----:B------:R-:W-:Y:S01]  /*0190*/  IMAD.HI R13, R16, 0x66666667, RZ ;  /* 0x66666667100d7827 */ /* 0x000fe200078e02ff */
[----:B------:R-:W-:Y:S02]  /*01a0*/  SHF.R.U32.HI R3, RZ, 0x1f, R14 ;  /* 0x0000001fff037819 */ /* 0x000fe4000001160e */
[CC--:B------:R-:W-:Y:S02]  /*01b0*/  LEA.HI.SX32 R2, R15.reuse, R0.reuse, 0x1d ;  /* 0x000000000f027211 */ /* 0x0c0fe400078feaff */
[----:B------:R-:W-:Y:S02]  /*01c0*/  LEA.HI.SX32 R15, R15, R0, 0x1e ;  /* 0x000000000f0f7211 */ /* 0x000fe400078ff2ff */
[----:B------:R-:W-:Y:S02]  /*01d0*/  LEA.HI.SX32 R0, R14, R3, 0x1d ;  /* 0x000000030e007211 */ /* 0x000fe400078feaff */
[----:B------:R-:W-:Y:S01]  /*01e0*/  SHF.R.U32.HI R4, RZ, 0x1f, R13 ;  /* 0x0000001fff047819 */ /* 0x000fe2000001160d */
[----:B------:R-:W-:Y:S01]  /*01f0*/  IMAD R22, R15, -0xa, R18 ;  /* 0xfffffff60f167824 */ /* 0x000fe200078e0212 */
[----:B------:R-:W-:-:S02]  /*0200*/  IADD3 R0, R0, R19, RZ ;  /* 0x0000001300007210 */ /* 0x000fc40007ffe0ff */
[CC--:B------:R-:W-:Y:S02]  /*0210*/  LEA.HI.SX32 R6, R13.reuse, R4.reuse, 0x1d ;  /* 0x000000040d067211 */ /* 0x0c0fe400078feaff */
[----:B------:R-:W-:Y:S02]  /*0220*/  ISETP.GE.AND P2, PT, R0, 0x20, PT ;  /* 0x000000200000780c */ /* 0x000fe40003f46270 */
[----:B------:R-:W0:Y:S01]  /*0230*/  S2R R0, SR_CTAID.Z ;  /* 0x0000000000007919 */ /* 0x000e220000002700 */
[-C--:B------:R-:W-:Y:S02]  /*0240*/  IADD3 R2, R2, R19.reuse, RZ ;  /* 0x0000001302027210 */ /* 0x080fe40007ffe0ff */
[----:B------:R-:W-:Y:S02]  /*0250*/  IADD3 R6, R6, R19, RZ ;  /* 0x0000001306067210 */ /* 0x000fe40007ffe0ff */
[----:B------:R-:W-:Y:S02]  /*0260*/  LEA.HI.SX32 R14, R14, R3, 0x1e ;  /* 0x000000030e0e7211 */ /* 0x000fe400078ff2ff */
[----:B------:R-:W-:-:S02]  /*0270*/  LEA.HI.SX32 R13, R13, R4, 0x1e ;  /* 0x000000040d0d7211 */ /* 0x000fc400078ff2ff */
[----:B------:R-:W-:Y:S01]  /*0280*/  ISETP.GT.AND P0, PT, R5, 0xf4, PT ;  /* 0x000000f40500780c */ /* 0x000fe20003f04270 */
[----:B------:R-:W-:Y:S01]  /*0290*/  IMAD R24, R14, -0xa, R17 ;  /* 0xfffffff60e187824 */ /* 0x000fe200078e0211 */
[----:B------:R-:W-:Y:S01]  /*02a0*/  ISETP.GE.AND P1, PT, R2, 0x20, PT ;  /* 0x000000200200780c */ /* 0x000fe20003f26270 */
[----:B------:R-:W-:Y:S01]  /*02b0*/  IMAD R25, R13, -0xa, R16 ;  /* 0xfffffff60d197824 */ /* 0x000fe200078e0210 */
[----:B------:R-:W-:Y:S02]  /*02c0*/  ISETP.GE.AND P3, PT, R6, 0x20, PT ;  /* 0x000000200600780c */ /* 0x000fe40003f66270 */
[----:B------:R-:W-:Y:S02]  /*02d0*/  SHF.L.U32 R21, R19, 0x4, RZ ;  /* 0x0000000413157819 */ /* 0x000fe400000006ff */
[C---:B------:R-:W-:Y:S02]  /*02e0*/  ISETP.GT.OR P0, PT, R18.reuse, 0xf, P0 ;  /* 0x0000000f1200780c */ /* 0x040fe40000704670 */
[----:B------:R-:W-:-:S02]  /*02f0*/  ISETP.LT.AND P1, PT, R18, 0x14, !P1 ;  /* 0x000000141200780c */ /* 0x000fc40004f21270 */
[C---:B------:R-:W-:Y:S02]  /*0300*/  ISETP.LT.AND P2, PT, R18.reuse, 0x13, !P2 ;  /* 0x000000131200780c */ /* 0x040fe40005741270 */
[C---:B------:R-:W-:Y:S02]  /*0310*/  ISETP.LT.AND P3, PT, R18.reuse, 0x12, !P3 ;  /* 0x000000121200780c */ /* 0x040fe40005f61270 */
[----:B------:R-:W-:Y:S02]  /*0320*/  MOV R31, RZ ;  /* 0x000000ff001f7202 */ /* 0x000fe40000000f00 */
[----:B------:R-:W-:Y:S02]  /*0330*/  MOV R29, RZ ;  /* 0x000000ff001d7202 */ /* 0x000fe40000000f00 */
[----:B0-----:R-:W-:-:S04]  /*0340*/  IADD3 R23, R18, R21, RZ ;  /* 0x0000001512177210 */ /* 0x001fc80007ffe0ff */
.L_x_132:
[----:B------:R-:W-:Y:S01]  /*0350*/  SHF.R.S32.HI R2, RZ, 0x1, R17 ;  /* 0x00000001ff027819 */ /* 0x000fe20000011411 */
[----:B------:R-:W-:Y:S01]  /*0360*/  IMAD R9, R12, 0x1ea, R23 ;  /* 0x000001ea0c097824 */ /* 0x000fe200078e0217 */
[----:B------:R-:W-:Y:S01]  /*0370*/  LEA R27, R0, R19, 0x5 ;  /* 0x00000013001b7211 */ /* 0x000fe200078e28ff */
[----:B------:R-:W-:Y:S01]  /*0380*/  BAR.SYNC.DEFER_BLOCKING 0x0 ;  /* 0x0000000000007b1d */ /* 0x000fe20000010000 */
[----:B------:R-:W-:-:S02]  /*0390*/  LEA R2, R19, R2, 0x3 ;  /* 0x0000000213027211 */ /* 0x000fc400078e18ff */
[----:B------:R-:W-:Y:S02]  /*03a0*/  SHF.R.S32.HI R4, RZ, 0x1, R16 ;  /* 0x00000001ff047819 */ /* 0x000fe40000011410 */
[----:B------:R-:W-:Y:S02]  /*03b0*/  ISETP.GT.AND P4, PT, R2, 0xf4, PT ;  /* 0x000000f40200780c */ /* 0x000fe40003f84270 */
[----:B------:R-:W-:Y:S02]  /*03c0*/  LEA R2, R27, R12, 0x6 ;  /* 0x0000000c1b027211 */ /* 0x000fe400078e30ff */
[----:B------:R-:W-:Y:S02]  /*03d0*/  LEA R4, R19, R4, 0x3 ;  /* 0x0000000413047211 */ /* 0x000fe400078e18ff */
[----:B------:R-:W-:Y:S01]  /*03e0*/  ISETP.GT.OR P4, PT, R18, 0xe, P4 ;  /* 0x0000000e1200780c */ /* 0x000fe20002784670 */
[----:B------:R-:W-:Y:S01]  /*03f0*/  IMAD R3, R2, 0xa, RZ ;  /* 0x0000000a02037824 */ /* 0x000fe200078e02ff */
[----:B------:R-:W-:-:S02]  /*0400*/  ISETP.GT.AND P5, PT, R4, 0xf4, PT ;  /* 0x000000f40400780c */ /* 0x000fc40003fa4270 */
[----:B------:R-:W-:Y:S02]  /*0410*/  MOV R26, 0x4 ;  /* 0x00000004001a7802 */ /* 0x000fe40000000f00 */
[----:B------:R-:W-:Y:S02]  /*0420*/  ISETP.GT.OR P5, PT, R18, 0xd, P5 ;  /* 0x0000000d1200780c */ /* 0x000fe40002fa4670 */
[-C--:B------:R-:W-:Y:S01]  /*0430*/  @P1 IADD3 R2, R22, R3.reuse, RZ ;  /* 0x0000000316021210 */ /* 0x080fe20007ffe0ff */
[----:B------:R-:W-:Y:S01]  /*0440*/  IMAD.WIDE R8, R9, R26, c[0x0][0x168] ;  /* 0x00005a0009087625 */ /* 0x000fe200078e021a */
[-C--:B------:R-:W-:Y:S02]  /*0450*/  @P2 IADD3 R5, R24, R3.reuse, RZ ;  /* 0x0000000318052210 */ /* 0x080fe40007ffe0ff */
[----:B------:R-:W-:Y:S01]  /*0460*/  @P3 IADD3 R4, R25, R3, RZ ;  /* 0x0000000319043210 */ /* 0x000fe20007ffe0ff */
[----:B------:R-:W-:Y:S01]  /*0470*/  @P1 IMAD R3, R15, 0x140, R2 ;  /* 0x000001400f031824 */ /* 0x000fe200078e0202 */
[----:B------:R0:W2:Y:S01]  /*0480*/  @!P0 LDG.E.CONSTANT R10, [R8.64] ;  /* 0x00000004080a8981 */ /* 0x0000a2000c1e9900 */
[----:B------:R-:W-:-:S02]  /*0490*/  @P2 IMAD R5, R14, 0x140, R5 ;  /* 0x000001400e052824 */ /* 0x000fc400078e0205 */
[----:B------:R-:W-:Y:S01]  /*04a0*/  @P3 IMAD R7, R13, 0x140, R4 ;  /* 0x000001400d073824 */ /* 0x000fe200078e0204 */
[----:B------:R0:W3:Y:S01]  /*04b0*/  @!P4 LDG.E.CONSTANT R30, [R8.64+0x4] ;  /* 0x00000404081ec981 */ /* 0x0000e2000c1e9900 */
[----:B------:R-:W-:-:S03]  /*04c0*/  @P1 IMAD.WIDE R2, R3, R26, c[0x0][0x170] ;  /* 0x00005c0003021625 */ /* 0x000fc600078e021a */
[----:B------:R0:W4:Y:S01]  /*04d0*/  @!P5 LDG.E.CONSTANT R34, [R8.64+0x8] ;  /* 0x000008040822d981 */ /* 0x000122000c1e9900 */
[----:B------:R-:W-:-:S03]  /*04e0*/  @P2 IMAD.WIDE R4, R5, R26, c[0x0][0x170] ;  /* 0x00005c0005042625 */ /* 0x000fc600078e021a */
[----:B------:R-:W5:Y:S01]  /*04f0*/  @P1 LDG.E.CONSTANT R36, [R2.64] ;  /* 0x0000000402241981 */ /* 0x000f62000c1e9900 */
[----:B------:R-:W-:-:S03]  /*0500*/  @P3 IMAD.WIDE R6, R7, R26, c[0x0][0x170] ;  /* 0x00005c0007063625 */ /* 0x000fc600078e021a */
[----:B------:R-:W5:Y:S04]  /*0510*/  @P2 LDG.E.CONSTANT R38, [R4.64] ;  /* 0x0000000404262981 */ /* 0x000f68000c1e9900 */
[----:B------:R-:W5:Y:S01]  /*0520*/  @P3 LDG.E.CONSTANT R40, [R6.64] ;  /* 0x0000000406283981 */ /* 0x000f62000c1e9900 */
[C-C-:B------:R-:W-:Y:S02]  /*0530*/  @P1 IMAD R28, R20.reuse, 0x3, R21.reuse ;  /* 0x00000003141c1824 */ /* 0x140fe400078e0215 */
[C-C-:B------:R-:W-:Y:S02]  /*0540*/  @P2 IMAD R42, R20.reuse, 0x3, R21.reuse ;  /* 0x00000003142a2824 */ /* 0x140fe400078e0215 */
[C-C-:B------:R-:W-:Y:S02]  /*0550*/  @P3 IMAD R44, R20.reuse, 0x3, R21.reuse ;  /* 0x00000003142c3824 */ /* 0x140fe400078e0215 */
[C-C-:B------:R-:W-:Y:S01]  /*0560*/  @!P4 IMAD R32, R20.reuse, 0x3, R21.reuse ;  /* 0x000000031420c824 */ /* 0x140fe200078e0215 */
[C---:B0-----:R-:W-:Y:S01]  /*0570*/  @P1 LEA R9, R19.reuse, R28, 0x2 ;  /* 0x0000001c13091211 */ /* 0x041fe200078e10ff */
[----:B------:R-:W-:Y:S01]  /*0580*/  @!P5 IMAD R8, R20, 0x3, R21 ;  /* 0x000000031408d824 */ /* 0x000fe200078e0215 */
[----:B------:R-:W-:-:S02]  /*0590*/  @P2 LEA R46, R19, R42, 0x2 ;  /* 0x0000002a132e2211 */ /* 0x000fc400078e10ff */
[C---:B------:R-:W-:Y:S01]  /*05a0*/  @P3 LEA R48, R19.reuse, R44, 0x2 ;  /* 0x0000002c13303211 */ /* 0x040fe200078e10ff */
[----:B------:R-:W-:Y:S01]  /*05b0*/  IMAD R28, R19, 0x50, RZ ;  /* 0x00000050131c7824 */ /* 0x000fe200078e02ff */
[----:B--2---:R-:W-:Y:S04]  /*05c0*/  @!P0 STS [R23.X4], R10 ;  /* 0x0000000a17008388 */ /* 0x004fe80000004800 */
[----:B---3--:R-:W-:Y:S04]  /*05d0*/  @!P4 STS [R32.X4+0x4], R30 ;  /* 0x0000041e2000c388 */ /* 0x008fe80000004800 */
[----:B----4-:R-:W-:Y:S04]  /*05e0*/  @!P5 STS [R8.X4+0x8], R34 ;  /* 0x000008220800d388 */ /* 0x010fe80000004800 */
[----:B-----5:R-:W-:Y:S04]  /*05f0*/  @P1 STS [R9.X4+0x7a8], R36 ;  /* 0x0007a82409001388 */ /* 0x020fe80000004800 */
[----:B------:R-:W-:Y:S04]  /*0600*/  @P2 STS [R46.X4+0x7ac], R38 ;  /* 0x0007ac262e002388 */ /* 0x000fe80000004800 */
[----:B------:R-:W-:Y:S04]  /*0610*/  @P3 STS [R48.X4+0x7b0], R40 ;  /* 0x0007b02830003388 */ /* 0x000fe80000004800 */
[----:B------:R-:W-:Y:S06]  /*0620*/  BAR.SYNC.DEFER_BLOCKING 0x0 ;  /* 0x0000000000007b1d */ /* 0x000fec0000010000 */
[----:B------:R-:W-:Y:S04]  /*0630*/  LDS.64 R2, [R28+0x7a8] ;  /* 0x0007a8001c027984 */ /* 0x000fe80000000a00 */
[----:B------:R-:W-:Y:S04]  /*0640*/  LDS.128 R4, [R28+0x7d0] ;  /* 0x0007d0001c047984 */ /* 0x000fe80000000c00 */
[----:B------:R-:W0:Y:S04]  /*0650*/  LDS R44, [R20.X4+0x54] ;  /* 0x00005400142c7984 */ /* 0x000e280000004800 */
[----:B------:R-:W1:Y:S04]  /*0660*/  LDS R48, [R20.X4+0x8c] ;  /* 0x00008c0014307984 */ /* 0x000e680000004800 */
[----:B------:R-:W2:Y:S04]  /*0670*/  LDS R32, [R20.X4+0x1c] ;  /* 0x00001c0014207984 */ /* 0x000ea80000004800 */
[----:B------:R-:W3:Y:S04]  /*0680*/  LDS R42, [R20.X4+0x38] ;  /* 0x00003800142a7984 */ /* 0x000ee80000004800 */
[----:B------:R-:W4:Y:S04]  /*0690*/  LDS R10, [R20.X4] ;  /* 0x00000000140a7984 */ /* 0x000f280000004800 */
[----:B------:R-:W-:Y:S04]  /*06a0*/  LDS R50, [R20.X4+0xa8] ;  /* 0x0000a80014327984 */ /* 0x000fe80000004800 */
[----:B------:R-:W-:Y:S01]  /*06b0*/  LDS R9, [R20.X4+0x16c] ;  /* 0x00016c0014097984 */ /* 0x000fe20000004800 */
[----:B0-----:R-:W-:Y:S01]  /*06c0*/  FFMA R36, R2, R44, R41 ;  /* 0x0000002c02247223 */ /* 0x001fe20000000029 */
[----:B------:R-:W-:-:S02]  /*06d0*/  FFMA R40, R44, R4, R43 ;  /* 0x000000042c287223 */ /* 0x000fc4000000002b */
[----:B------:R-:W0:Y:S01]  /*06e0*/  LDS R44, [R20.X4+0x70] ;  /* 0x00007000142c7984 */ /* 0x000e220000004800 */
[----:B-1----:R-:W-:Y:S01]  /*06f0*/  FFMA R46, R2, R48, R47 ;  /* 0x00000030022e7223 */ /* 0x002fe2000000002f */
[----:B------:R-:W-:Y:S02]  /*0700*/  FFMA R48, R48, R4, R51 ;  /* 0x0000000430307223 */ /* 0x000fe40000000033 */
[----:B------:R-:W1:Y:S01]  /*0710*/  LDS R43, [R20.X4+0x118] ;  /* 0x00011800142b7984 */ /* 0x000e620000004800 */
[----:B--2---:R-:W-:Y:S01]  /*0720*/  FFMA R30, R2, R32, R33 ;  /* 0x00000020021e7223 */ /* 0x004fe20000000021 */
[-C--:B------:R-:W-:Y:S02]  /*0730*/  FFMA R34, R32, R4.reuse, R35 ;  /* 0x0000000420227223 */ /* 0x080fe40000000023 */
[----:B------:R-:W2:Y:S01]  /*0740*/  LDS R33, [R20.X4+0xc4] ;  /* 0x0000c40014217984 */ /* 0x000ea20000004800 */
[----:B---3--:R-:W-:-:S03]  /*0750*/  FFMA R38, R42, R4, R39 ;  /* 0x000000042a267223 */ /* 0x008fc60000000027 */
[----:B------:R-:W3:Y:S04]  /*0760*/  LDS R35, [R20.X4+0xe0] ;  /* 0x0000e00014237984 */ /* 0x000ee80000004800 */
[----:B------:R-:W5:Y:S04]  /*0770*/  LDS R39, [R20.X4+0xfc] ;  /* 0x0000fc0014277984 */ /* 0x000f680000004800 */
[----:B------:R-:W5:Y:S04]  /*0780*/  LDS R47, [R20.X4+0x134] ;  /* 0x00013400142f7984 */ /* 0x000f680000004800 */
[----:B------:R-:W5:Y:S01]  /*0790*/  LDS R51, [R20.X4+0x150] ;  /* 0x0001500014337984 */ /* 0x000f620000004800 */
[C---:B------:R-:W-:Y:S01]  /*07a0*/  FFMA R32, R2.reuse, R42, R37 ;  /* 0x0000002a02207223 */ /* 0x040fe20000000025 */
[----:B----4-:R-:W-:Y:S01]  /*07b0*/  FFMA R8, R2, R10, R29 ;  /* 0x0000000a02087223 */ /* 0x010fe2000000001d */
[----:B------:R-:W-:Y:S01]  /*07c0*/  FFMA R10, R10, R4, R31 ;  /* 0x000000040a0a7223 */ /* 0x000fe2000000001f */
[----:B0-----:R-:W-:Y:S01]  /*07d0*/  FFMA R42, R2, R44, R45 ;  /* 0x0000002c022a7223 */ /* 0x001fe2000000002d */
[----:B------:R-:W-:Y:S01]  /*07e0*/  FFMA R44, R44, R4, R49 ;  /* 0x000000042c2c7223 */ /* 0x000fe20000000031 */
[----:B------:R-:W-:Y:S01]  /*07f0*/  FFMA R2, R2, R50, R11 ;  /* 0x0000003202027223 */ /* 0x000fe2000000000b */
[----:B------:R-:W-:Y:S01]  /*0800*/  FFMA R4, R50, R4, R53 ;  /* 0x0000000432047223 */ /* 0x000fe20000000035 */
[C---:B-1----:R-:W-:Y:S01]  /*0810*/  FFMA R41, R43.reuse, R3, R36 ;  /* 0x000000032b297223 */ /* 0x042fe20000000024 */
[----:B------:R-:W-:Y:S01]  /*0820*/  FFMA R43, R43, R5, R40 ;  /* 0x000000052b2b7223 */ /* 0x000fe20000000028 */
[----:B------:R-:W-:Y:S01]  /*0830*/  LDS R36, [R20.X4+0x1c0] ;  /* 0x0001c00014247984 */ /* 0x000fe20000004800 */
[C---:B--2---:R-:W-:Y:S01]  /*0840*/  FFMA R29, R33.reuse, R3, R8 ;  /* 0x00000003211d7223 */ /* 0x044fe20000000008 */
[----:B------:R-:W-:-:S02]  /*0850*/  FFMA R33, R33, R5, R10 ;  /* 0x0000000521217223 */ /* 0x000fc4000000000a */
[----:B------:R-:W-:Y:S01]  /*0860*/  LDS R40, [R20.X4+0x1dc] ;  /* 0x0001dc0014287984 */ /* 0x000fe20000004800 */
[C---:B---3--:R-:W-:Y:S01]  /*0870*/  FFMA R31, R35.reuse, R3, R30 ;  /* 0x00000003231f7223 */ /* 0x048fe2000000001e */
[----:B------:R-:W-:Y:S02]  /*0880*/  FFMA R35, R35, R5, R34 ;  /* 0x0000000523237223 */ /* 0x000fe40000000022 */
[----:B------:R-:W-:Y:S01]  /*0890*/  LDS R50, [R20.X4+0x230] ;  /* 0x0002300014327984 */ /* 0x000fe20000004800 */
[C---:B-----5:R-:W-:Y:S01]  /*08a0*/  FFMA R37, R39.reuse, R3, R32 ;  /* 0x0000000327257223 */ /* 0x060fe20000000020 */
[----:B------:R-:W-:Y:S02]  /*08b0*/  FFMA R39, R39, R5, R38 ;  /* 0x0000000527277223 */ /* 0x000fe40000000026 */
[----:B------:R-:W0:Y:S01]  /*08c0*/  LDS R34, [R20.X4+0x188] ;  /* 0x0001880014227984 */ /* 0x000e220000004800 */
[C---:B------:R-:W-:Y:S01]  /*08d0*/  FFMA R45, R47.reuse, R3, R42 ;  /* 0x000000032f2d7223 */ /* 0x040fe2000000002a */
[----:B------:R-:W-:-:S02]  /*08e0*/  FFMA R47, R47, R5, R44 ;  /* 0x000000052f2f7223 */ /* 0x000fc4000000002c */
[----:B------:R-:W-:Y:S01]  /*08f0*/  LDS R32, [R20.X4+0x1a4] ;  /* 0x0001a40014207984 */ /* 0x000fe20000004800 */
[C---:B------:R-:W-:Y:S01]  /*0900*/  FFMA R49, R51.reuse, R3, R46 ;  /* 0x0000000333317223 */ /* 0x040fe2000000002e */
[----:B------:R-:W-:Y:S01]  /*0910*/  FFMA R51, R51, R5, R48 ;  /* 0x0000000533337223 */ /* 0x000fe20000000030 */
[C---:B------:R-:W-:Y:S01]  /*0920*/  FFMA R3, R9.reuse, R3, R2 ;  /* 0x0000000309037223 */ /* 0x040fe20000000002 */
[----:B------:R-:W-:Y:S01]  /*0930*/  FFMA R5, R9, R5, R4 ;  /* 0x0000000509057223 */ /* 0x000fe20000000004 */
[----:B------:R-:W-:Y:S04]  /*0940*/  LDS R44, [R20.X4+0x1f8] ;  /* 0x0001f800142c7984 */ /* 0x000fe80000004800 */
[----:B------:R-:W1:Y:S04]  /*0950*/  LDS.128 R8, [R28+0x7b0] ;  /* 0x0007b0001c087984 */ /* 0x000e680000000c00 */
[----:B------:R-:W2:Y:S01]  /*0960*/  LDS R48, [R20.X4+0x214] ;  /* 0x0002140014307984 */ /* 0x000ea20000004800 */
[----:B0-----:R-:W-:-:S03]  /*0970*/  FFMA R2, R34, R6, R33 ;  /* 0x0000000622027223 */ /* 0x001fc60000000021 */
[----:B------:R-:W0:Y:S01]  /*0980*/  LDS R33, [R20.X4+0x268] ;  /* 0x0002680014217984 */ /* 0x000e220000004800 */
[C---:B-1----:R-:W-:Y:S01]  /*0990*/  FFMA R34, R8.reuse, R34, R29 ;  /* 0x0000002208227223 */ /* 0x042fe2000000001d */
[C---:B------:R-:W-:Y:S01]  /*09a0*/  FFMA R30, R8.reuse, R36, R37 ;  /* 0x00000024081e7223 */ /* 0x040fe20000000025 */
[C---:B------:R-:W-:Y:S01]  /*09b0*/  FFMA R38, R8.reuse, R40, R41 ;  /* 0x0000002808267223 */ /* 0x040fe20000000029 */
[C---:B------:R-:W-:Y:S01]  /*09c0*/  FFMA R42, R8.reuse, R44, R45 ;  /* 0x0000002c082a7223 */ /* 0x040fe2000000002d */
[----:B--2---:R-:W-:Y:S01]  /*09d0*/  FFMA R46, R8, R48, R49 ;  /* 0x00000030082e7223 */ /* 0x004fe20000000031 */
[----:B------:R-:W1:Y:S01]  /*09e0*/  LDS R29, [R20.X4+0x24c] ;  /* 0x00024c00141d7984 */ /* 0x000e620000004800 */
[----:B------:R-:W-:-:S03]  /*09f0*/  FFMA R48, R48, R6, R51 ;  /* 0x0000000630307223 */ /* 0x000fc60000000033 */
[----:B------:R-:W2:Y:S04]  /*0a00*/  LDS R37, [R20.X4+0x284] ;  /* 0x0002840014257984 */ /* 0x000ea80000004800 */
[----:B------:R-:W3:Y:S04]  /*0a10*/  LDS R41, [R20.X4+0x2a0] ;  /* 0x0002a00014297984 */ /* 0x000ee80000004800 */
[----:B------:R-:W4:Y:S04]  /*0a20*/  LDS R45, [R20.X4+0x2bc] ;  /* 0x0002bc00142d7984 */ /* 0x000f280000004800 */
[----:B------:R-:W5:Y:S04]  /*0a30*/  LDS R49, [R20.X4+0x2d8] ;  /* 0x0002d80014317984 */ /* 0x000f680000004800 */
[----:B------:R-:W5:Y:S01]  /*0a40*/  LDS R51, [R20.X4+0x2f4] ;  /* 0x0002f40014337984 */ /* 0x000f620000004800 */
[----:B------:R-:W-:Y:S01]  /*0a50*/  FFMA R4, R8, R32, R31 ;  /* 0x0000002008047223 */ /* 0x000fe2000000001f */
[-C--:B------:R-:W-:Y:S01]  /*0a60*/  FFMA R32, R32, R6.reuse, R35 ;  /* 0x0000000620207223 */ /* 0x080fe20000000023 */
[-C--:B------:R-:W-:Y:S01]  /*0a70*/  FFMA R36, R36, R6.reuse, R39 ;  /* 0x0000000624247223 */ /* 0x080fe20000000027 */
[-C--:B------:R-:W-:Y:S01]  /*0a80*/  FFMA R40, R40, R6.reuse, R43 ;  /* 0x0000000628287223 */ /* 0x080fe2000000002b */
[----:B------:R-:W-:Y:S01]  /*0a90*/  FFMA R44, R44, R6, R47 ;  /* 0x000000062c2c7223 */ /* 0x000fe2000000002f */
[----:B------:R-:W-:Y:S01]  /*0aa0*/  FFMA R8, R8, R50, R3 ;  /* 0x0000003208087223 */ /* 0x000fe20000000003 */
[----:B------:R-:W-:Y:S01]  /*0ab0*/  FFMA R6, R50, R6, R5 ;  /* 0x0000000632067223 */ /* 0x000fe20000000005 */
[C---:B0-----:R-:W-:Y:S01]  /*0ac0*/  FFMA R31, R33.reuse, R9, R4 ;  /* 0x00000009211f7223 */ /* 0x041fe20000000004 */
[----:B------:R-:W-:Y:S01]  /*0ad0*/  FFMA R33, R33, R7, R32 ;  /* 0x0000000721217223 */ /* 0x000fe20000000020 */
[----:B------:R-:W-:Y:S04]  /*0ae0*/  LDS R50, [R20.X4+0x3b8] ;  /* 0x0003b80014327984 */ /* 0x000fe80000004800 */
[----:B------:R-:W0:Y:S01]  /*0af0*/  LDS R32, [R20.X4+0x32c] ;  /* 0x00032c0014207984 */ /* 0x000e220000004800 */
[C---:B-1----:R-:W-:Y:S01]  /*0b00*/  FFMA R3, R29.reuse, R9, R34 ;  /* 0x000000091d037223 */ /* 0x042fe20000000022 */
[----:B------:R-:W-:Y:S01]  /*0b10*/  FFMA R29, R29, R7, R2 ;  /* 0x000000071d1d7223 */ /* 0x000fe20000000002 */
[C---:B--2---:R-:W-:Y:S01]  /*0b20*/  FFMA R35, R37.reuse, R9, R30 ;  /* 0x0000000925237223 */ /* 0x044fe2000000001e */
[----:B------:R-:W-:Y:S01]  /*0b30*/  FFMA R37, R37, R7, R36 ;  /* 0x0000000725257223 */ /* 0x000fe20000000024 */
[C---:B---3--:R-:W-:Y:S01]  /*0b40*/  FFMA R39, R41.reuse, R9, R38 ;  /* 0x0000000929277223 */ /* 0x048fe20000000026 */
[----:B------:R-:W-:Y:S01]  /*0b50*/  FFMA R41, R41, R7, R40 ;  /* 0x0000000729297223 */ /* 0x000fe20000000028 */
[----:B------:R-:W1:Y:S01]  /*0b60*/  LDS R38, [R20.X4+0x348] ;  /* 0x0003480014267984 */ /* 0x000e620000004800 */
[C---:B----4-:R-:W-:Y:S01]  /*0b70*/  FFMA R43, R45.reuse, R9, R42 ;  /* 0x000000092d2b7223 */ /* 0x050fe2000000002a */
[----:B------:R-:W-:-:S02]  /*0b80*/  FFMA R45, R45, R7, R44 ;  /* 0x000000072d2d7223 */ /* 0x000fc4000000002c */
[----:B------:R-:W2:Y:S01]  /*0b90*/  LDS R40, [R20.X4+0x364] ;  /* 0x0003640014287984 */ /* 0x000ea20000004800 */
[C---:B-----5:R-:W-:Y:S01]  /*0ba0*/  FFMA R47, R49.reuse, R9, R46 ;  /* 0x00000009312f7223 */ /* 0x060fe2000000002e */
[----:B------:R-:W-:Y:S02]  /*0bb0*/  FFMA R49, R49, R7, R48 ;  /* 0x0000000731317223 */ /* 0x000fe40000000030 */
[----:B------:R-:W3:Y:S01]  /*0bc0*/  LDS R44, [R20.X4+0x380] ;  /* 0x00038000142c7984 */ /* 0x000ee20000004800 */
[C---:B------:R-:W-:Y:S01]  /*0bd0*/  FFMA R9, R51.reuse, R9, R8 ;  /* 0x0000000933097223 */ /* 0x040fe20000000008 */
[----:B------:R-:W-:Y:S02]  /*0be0*/  FFMA R51, R51, R7, R6 ;  /* 0x0000000733337223 */ /* 0x000fe40000000006 */
[----:B------:R-:W4:Y:S04]  /*0bf0*/  LDS R48, [R20.X4+0x39c] ;  /* 0x00039c0014307984 */ /* 0x000f280000004800 */
[----:B------:R-:W5:Y:S04]  /*0c00*/  LDS.128 R4, [R28+0x7e0] ;  /* 0x0007e0001c047984 */ /* 0x000f680000000c00 */
[----:B------:R-:W5:Y:S01]  /*0c10*/  LDS R8, [R20.X4+0x310] ;  /* 0x0003100014087984 */ /* 0x000f620000004800 */
[----:B0-----:R-:W-:-:S03]  /*0c20*/  FFMA R30, R32, R10, R31 ;  /* 0x0000000a201e7223 */ /* 0x001fc6000000001f */
[----:B------:R-:W0:Y:S01]  /*0c30*/  LDS R31, [R20.X4+0x3d4] ;  /* 0x0003d400141f7984 */ /* 0x000e220000004800 */
[-C--:B-1----:R-:W-:Y:S01]  /*0c40*/  FFMA R34, R38, R10.reuse, R35 ;  /* 0x0000000a26227223 */ /* 0x082fe20000000023 */
[-C--:B--2---:R-:W-:Y:S01]  /*0c50*/  FFMA R36, R40, R10.reuse, R39 ;  /* 0x0000000a28247223 */ /* 0x084fe20000000027 */
[-C--:B---3--:R-:W-:Y:S01]  /*0c60*/  FFMA R42, R44, R10.reuse, R43 ;  /* 0x0000000a2c2a7223 */ /* 0x088fe2000000002b */
[----:B----4-:R-:W-:Y:S01]  /*0c70*/  FFMA R46, R48, R10, R47 ;  /* 0x0000000a302e7223 */ /* 0x010fe2000000002f */
[-C--:B-----5:R-:W-:Y:S01]  /*0c80*/  FFMA R32, R32, R4.reuse, R33 ;  /* 0x0000000420207223 */ /* 0x0a0fe20000000021 */
[-C--:B------:R-:W-:Y:S01]  /*0c90*/  FFMA R38, R38, R4.reuse, R37 ;  /* 0x0000000426267223 */ /* 0x080fe20000000025 */
[-C--:B------:R-:W-:Y:S01]  /*0ca0*/  FFMA R40, R40, R4.reuse, R41 ;  /* 0x0000000428287223 */ /* 0x080fe20000000029 */
[-C--:B------:R-:W-:Y:S01]  /*0cb0*/  FFMA R44, R44, R4.reuse, R45 ;  /* 0x000000042c2c7223 */ /* 0x080fe2000000002d */
[----:B------:R-:W-:Y:S01]  /*0cc0*/  FFMA R48, R48, R4, R49 ;  /* 0x0000000430307223 */ /* 0x000fe20000000031 */
[-C--:B------:R-:W-:Y:S01]  /*0cd0*/  FFMA R2, R8, R10.reuse, R3 ;  /* 0x0000000a08027223 */ /* 0x080fe20000000003 */
[----:B------:R-:W1:Y:S01]  /*0ce0*/  LDS R33, [R20.X4+0x3f0] ;  /* 0x0003f00014217984 */ /* 0x000e620000004800 */
[----:B------:R-:W-:-:S03]  /*0cf0*/  FFMA R10, R50, R10, R9 ;  /* 0x0000000a320a7223 */ /* 0x000fc60000000009 */
[----:B------:R-:W2:Y:S04]  /*0d00*/  LDS R37, [R20.X4+0x40c] ;  /* 0x00040c0014257984 */ /* 0x000ea80000004800 */
[----:B------:R-:W3:Y:S04]  /*0d10*/  LDS R41, [R20.X4+0x428] ;  /* 0x0004280014297984 */ /* 0x000ee80000004800 */
[----:B------:R-:W4:Y:S04]  /*0d20*/  LDS R45, [R20.X4+0x444] ;  /* 0x00044400142d7984 */ /* 0x000f280000004800 */
[----:B------:R-:W5:Y:S04]  /*0d30*/  LDS R49, [R20.X4+0x460] ;  /* 0x0004600014317984 */ /* 0x000f680000004800 */
[----:B------:R-:W5:Y:S01]  /*0d40*/  LDS R9, [R20.X4+0x47c] ;  /* 0x00047c0014097984 */ /* 0x000f620000004800 */
[-C--:B------:R-:W-:Y:S01]  /*0d50*/  FFMA R8, R8, R4.reuse, R29 ;  /* 0x0000000408087223 */ /* 0x080fe2000000001d */
[----:B------:R-:W-:Y:S01]  /*0d60*/  FFMA R4, R50, R4, R51 ;  /* 0x0000000432047223 */ /* 0x000fe20000000033 */
[C---:B0-----:R-:W-:Y:S01]  /*0d70*/  FFMA R3, R31.reuse, R11, R2 ;  /* 0x0000000b1f037223 */ /* 0x041fe20000000002 */
[----:B------:R-:W-:Y:S01]  /*0d80*/  LDS R50, [R20.X4+0x540] ;  /* 0x0005400014327984 */ /* 0x000fe20000004800 */
        /* <DEDUP_REMOVED lines=9> */
[----:B------:R-:W0:Y:S01]  /*0e20*/  LDS R36, [R20.X4+0x498] ;  /* 0x0004980014247984 */ /* 0x000e220000004800 */
[C---:B----4-:R-:W-:Y:S01]  /*0e30*/  FFMA R43, R45.reuse, R11, R42 ;  /* 0x0000000b2d2b7223 */ /* 0x050fe2000000002a */
[----:B------:R-:W-:Y:S02]  /*0e40*/  FFMA R45, R45, R5, R44 ;  /* 0x000000052d2d7223 */ /* 0x000fe4000000002c */
[----:B------:R-:W-:Y:S01]  /*0e50*/  LDS R40, [R20.X4+0x4ec] ;  /* 0x0004ec0014287984 */ /* 0x000fe20000004800 */
[C---:B-----5:R-:W-:Y:S01]  /*0e60*/  FFMA R47, R49.reuse, R11, R46 ;  /* 0x0000000b312f7223 */ /* 0x060fe2000000002e */
[----:B------:R-:W-:-:S02]  /*0e70*/  FFMA R49, R49, R5, R48 ;  /* 0x0000000531317223 */ /* 0x000fc40000000030 */
[----:B------:R-:W-:Y:S01]  /*0e80*/  LDS R44, [R20.X4+0x508] ;  /* 0x00050800142c7984 */ /* 0x000fe20000004800 */
[C---:B------:R-:W-:Y:S01]  /*0e90*/  FFMA R51, R9.reuse, R11, R10 ;  /* 0x0000000b09337223 */ /* 0x040fe2000000000a */
[----:B------:R-:W-:Y:S02]  /*0ea0*/  FFMA R5, R9, R5, R4 ;  /* 0x0000000509057223 */ /* 0x000fe40000000004 */
[----:B------:R-:W1:Y:S04]  /*0eb0*/  LDS.128 R8, [R28+0x7c0] ;  /* 0x0007c0001c087984 */ /* 0x000e680000000c00 */
[----:B------:R-:W2:Y:S01]  /*0ec0*/  LDS R48, [R20.X4+0x524] ;  /* 0x0005240014307984 */ /* 0x000ea20000004800 */
[----:B0-----:R-:W-:Y:S01]  /*0ed0*/  FFMA R2, R36, R6, R31 ;  /* 0x0000000624027223 */ /* 0x001fe2000000001f */
[----:B-1----:R-:W-:Y:S01]  /*0ee0*/  FFMA R32, R8, R38, R35 ;  /* 0x0000002608207223 */ /* 0x002fe20000000023 */
[----:B------:R-:W-:Y:S01]  /*0ef0*/  FFMA R38, R38, R6, R37 ;  /* 0x0000000626267223 */ /* 0x000fe20000000025 */
[C---:B------:R-:W-:Y:S01]  /*0f00*/  FFMA R34, R8.reuse, R40, R39 ;  /* 0x0000002808227223 */ /* 0x040fe20000000027 */
[C---:B------:R-:W-:Y:S01]  /*0f10*/  FFMA R42, R8.reuse, R44, R43 ;  /* 0x0000002c082a7223 */ /* 0x040fe2000000002b */
[C---:B------:R-:W-:Y:S01]  /*0f20*/  FFMA R36, R8.reuse, R36, R3 ;  /* 0x0000002408247223 */ /* 0x040fe20000000003 */
[----:B------:R-:W-:Y:S01]  /*0f30*/  FFMA R4, R8, R30, R29 ;  /* 0x0000001e08047223 */ /* 0x000fe2000000001d */
[-C--:B------:R-:W-:Y:S01]  /*0f40*/  FFMA R40, R40, R6.reuse, R41 ;  /* 0x0000000628287223 */ /* 0x080fe20000000029 */
[----:B------:R-:W-:Y:S01]  /*0f50*/  FFMA R44, R44, R6, R45 ;  /* 0x000000062c2c7223 */ /* 0x000fe2000000002d */
[----:B--2---:R-:W-:Y:S01]  /*0f60*/  FFMA R46, R8, R48, R47 ;  /* 0x00000030082e7223 */ /* 0x004fe2000000002f */
[----:B------:R-:W0:Y:S01]  /*0f70*/  LDS R37, [R20.X4+0x594] ;  /* 0x0005940014257984 */ /* 0x000e220000004800 */
[-C--:B------:R-:W-:Y:S01]  /*0f80*/  FFMA R30, R30, R6.reuse, R33 ;  /* 0x000000061e1e7223 */ /* 0x080fe20000000021 */
[----:B------:R-:W-:Y:S01]  /*0f90*/  FFMA R48, R48, R6, R49 ;  /* 0x0000000630307223 */ /* 0x000fe20000000031 */
[----:B------:R-:W-:Y:S01]  /*0fa0*/  FFMA R8, R8, R50, R51 ;  /* 0x0000003208087223 */ /* 0x000fe20000000033 */
[----:B------:R-:W1:Y:S04]  /*0fb0*/  LDS R3, [R20.X4+0x55c] ;  /* 0x00055c0014037984 */ /* 0x000e680000004800 */
[----:B------:R-:W2:Y:S04]  /*0fc0*/  LDS R41, [R20.X4+0x5b0] ;  /* 0x0005b00014297984 */ /* 0x000ea80000004800 */
[----:B------:R-:W3:Y:S04]  /*0fd0*/  LDS R45, [R20.X4+0x5cc] ;  /* 0x0005cc00142d7984 */ /* 0x000ee80000004800 */
[----:B------:R-:W4:Y:S04]  /*0fe0*/  LDS R33, [R20.X4+0x578] ;  /* 0x0005780014217984 */ /* 0x000f280000004800 */
[----:B------:R-:W5:Y:S04]  /*0ff0*/  LDS R49, [R20.X4+0x5e8] ;  /* 0x0005e80014317984 */ /* 0x000f680000004800 */
[----:B------:R-:W5:Y:S01]  /*1000*/  LDS R51, [R20.X4+0x604] ;  /* 0x0006040014337984 */ /* 0x000f620000004800 */
[----:B------:R-:W-:Y:S01]  /*1010*/  FFMA R6, R50, R6, R5 ;  /* 0x0000000632067223 */ /* 0x000fe20000000005 */
[C---:B0-----:R-:W-:Y:S01]  /*1020*/  FFMA R35, R37.reuse, R9, R32 ;  /* 0x0000000925237223 */ /* 0x041fe20000000020 */
[----:B------:R-:W-:Y:S01]  /*1030*/  FFMA R37, R37, R7, R38 ;  /* 0x0000000725257223 */ /* 0x000fe20000000026 */
[----:B------:R-:W0:Y:S01]  /*1040*/  LDS R32, [R20.X4+0x63c] ;  /* 0x00063c0014207984 */ /* 0x000e220000004800 */
[C---:B-1----:R-:W-:Y:S01]  /*1050*/  FFMA R29, R3.reuse, R9, R36 ;  /* 0x00000009031d7223 */ /* 0x042fe20000000024 */
[----:B------:R-:W-:-:S02]  /*1060*/  FFMA R5, R3, R7, R2 ;  /* 0x0000000703057223 */ /* 0x000fc40000000002 */
[----:B------:R-:W1:Y:S01]  /*1070*/  LDS R38, [R20.X4+0x6ac] ;  /* 0x0006ac0014267984 */ /* 0x000e620000004800 */
[C---:B--2---:R-:W-:Y:S01]  /*1080*/  FFMA R39, R41.reuse, R9, R34 ;  /* 0x0000000929277223 */ /* 0x044fe20000000022 */
[----:B------:R-:W-:Y:S02]  /*1090*/  FFMA R41, R41, R7, R40 ;  /* 0x0000000729297223 */ /* 0x000fe40000000028 */
[----:B------:R-:W2:Y:S01]  /*10a0*/  LDS.64 R2, [R28+0x7f0] ;  /* 0x0007f0001c027984 */ /* 0x000ea20000000a00 */
[C---:B---3--:R-:W-:Y:S01]  /*10b0*/  FFMA R43, R45.reuse, R9, R42 ;  /* 0x000000092d2b7223 */ /* 0x048fe2000000002a */
[----:B------:R-:W-:Y:S02]  /*10c0*/  FFMA R45, R45, R7, R44 ;  /* 0x000000072d2d7223 */ /* 0x000fe4000000002c */
[----:B------:R-:W3:Y:S01]  /*10d0*/  LDS R36, [R20.X4+0x658] ;  /* 0x0006580014247984 */ /* 0x000ee20000004800 */
[----:B----4-:R-:W-:-:S03]  /*10e0*/  FFMA R31, R33, R9, R4 ;  /* 0x00000009211f7223 */ /* 0x010fc60000000004 */
[----:B------:R-:W4:Y:S01]  /*10f0*/  LDS R40, [R20.X4+0x674] ;  /* 0x0006740014287984 */ /* 0x000f220000004800 */
[----:B-----5:R-:W-:-:S03]  /*1100*/  FFMA R47, R49, R9, R46 ;  /* 0x00000009312f7223 */ /* 0x020fc6000000002e */
[----:B------:R-:W5:Y:S01]  /*1110*/  LDS R44, [R20.X4+0x690] ;  /* 0x00069000142c7984 */ /* 0x000f620000004800 */
[----:B------:R-:W-:-:S03]  /*1120*/  FFMA R9, R51, R9, R8 ;  /* 0x0000000933097223 */ /* 0x000fc60000000008 */
[----:B------:R-:W5:Y:S04]  /*1130*/  LDS R8, [R20.X4+0x620] ;  /* 0x0006200014087984 */ /* 0x000f680000004800 */
[----:B------:R-:W5:Y:S01]  /*1140*/  LDS R4, [R20.X4+0x6c8] ;  /* 0x0006c80014047984 */ /* 0x000f620000004800 */
[-C--:B------:R-:W-:Y:S01]  /*1150*/  FFMA R33, R33, R7.reuse, R30 ;  /* 0x0000000721217223 */ /* 0x080fe2000000001e */
[-C--:B------:R-:W-:Y:S01]  /*1160*/  FFMA R49, R49, R7.reuse, R48 ;  /* 0x0000000731317223 */ /* 0x080fe20000000030 */
[----:B------:R-:W-:Y:S02]  /*1170*/  FFMA R7, R51, R7, R6 ;  /* 0x0000000733077223 */ /* 0x000fe40000000006 */
[----:B------:R-:W5:Y:S01]  /*1180*/  LDS R51, [R20.X4+0x770] ;  /* 0x0007700014337984 */ /* 0x000f620000004800 */
[----:B0-----:R-:W-:-:S03]  /*1190*/  FFMA R30, R32, R10, R31 ;  /* 0x0000000a201e7223 */ /* 0x001fc6000000001f */
[----:B------:R-:W0:Y:S01]  /*11a0*/  LDS R31, [R20.X4+0x6e4] ;  /* 0x0006e400141f7984 */ /* 0x000e220000004800 */
[----:B-1----:R-:W-:Y:S01]  /*11b0*/  FFMA R46, R38, R10, R47 ;  /* 0x0000000a262e7223 */ /* 0x002fe2000000002f */
[-C--:B--2---:R-:W-:Y:S01]  /*11c0*/  FFMA R28, R32, R2.reuse, R33 ;  /* 0x00000002201c7223 */ /* 0x084fe20000000021 */
[----:B------:R-:W-:Y:S02]  /*11d0*/  FFMA R38, R38, R2, R49 ;  /* 0x0000000226267223 */ /* 0x000fe40000000031 */
[----:B------:R-:W1:Y:S01]  /*11e0*/  LDS R49, [R20.X4+0x754] ;  /* 0x0007540014317984 */ /* 0x000e620000004800 */
[----:B---3--:R-:W-:-:S03]  /*11f0*/  FFMA R32, R36, R10, R35 ;  /* 0x0000000a24207223 */ /* 0x008fc60000000023 */
[----:B------:R-:W2:Y:S01]  /*1200*/  LDS R35, [R20.X4+0x700] ;  /* 0x0007000014237984 */ /* 0x000ea20000004800 */
[----:B----4-:R-:W-:-:S03]  /*1210*/  FFMA R34, R40, R10, R39 ;  /* 0x0000000a28227223 */ /* 0x010fc60000000027 */
[----:B------:R-:W3:Y:S01]  /*1220*/  LDS R39, [R20.X4+0x71c] ;  /* 0x00071c0014277984 */ /* 0x000ee20000004800 */
[----:B-----5:R-:W-:-:S03]  /*1230*/  FFMA R42, R44, R10, R43 ;  /* 0x0000000a2c2a7223 */ /* 0x020fc6000000002b */
[----:B------:R-:W4:Y:S01]  /*1240*/  LDS R43, [R20.X4+0x738] ;  /* 0x00073800142b7984 */ /* 0x000f220000004800 */
[-C--:B------:R-:W-:Y:S01]  /*1250*/  FFMA R6, R8, R10.reuse, R29 ;  /* 0x0000000a08067223 */ /* 0x080fe2000000001d */
[----:B------:R-:W-:Y:S02]  /*1260*/  FFMA R9, R4, R10, R9 ;  /* 0x0000000a04097223 */ /* 0x000fe40000000009 */
[----:B------:R-:W5:Y:S01]  /*1270*/  LDS R10, [R20.X4+0x78c] ;  /* 0x00078c00140a7984 */ /* 0x000f620000004800 */
[----:B------:R-:W-:-:S04]  /*1280*/  IADD3 R12, R12, 0x1, RZ ;  /* 0x000000010c0c7810 */ /* 0x000fc80007ffe0ff */
[----:B------:R-:W-:Y:S01]  /*1290*/  ISETP.GE.U32.AND P4, PT, R12, 0x20, PT ;  /* 0x000000200c00780c */ /* 0x000fe20003f86070 */
[-C--:B------:R-:W-:Y:S01]  /*12a0*/  FFMA R8, R8, R2.reuse, R5 ;  /* 0x0000000208087223 */ /* 0x080fe20000000005 */
[-C--:B------:R-:W-:Y:S01]  /*12b0*/  FFMA R36, R36, R2.reuse, R37 ;  /* 0x0000000224247223 */ /* 0x080fe20000000025 */
[-C--:B------:R-:W-:Y:S01]  /*12c0*/  FFMA R40, R40, R2.reuse, R41 ;  /* 0x0000000228287223 */ /* 0x080fe20000000029 */
[-C--:B------:R-:W-:Y:S01]  /*12d0*/  FFMA R44, R44, R2.reuse, R45 ;  /* 0x000000022c2c7223 */ /* 0x080fe2000000002d */
[----:B------:R-:W-:Y:S01]  /*12e0*/  FFMA R7, R4, R2, R7 ;  /* 0x0000000204077223 */ /* 0x000fe20000000007 */
[-C--:B------:R-:W-:Y:S01]  /*12f0*/  FFMA R47, R51, R11.reuse, R46 ;  /* 0x0000000b332f7223 */ /* 0x080fe2000000002e */
[C---:B0-----:R-:W-:Y:S01]  /*1300*/  FFMA R29, R31.reuse, R11, R6 ;  /* 0x0000000b1f1d7223 */ /* 0x041fe20000000006 */
[-C--:B------:R-:W-:Y:S01]  /*1310*/  FFMA R31, R31, R3.reuse, R8 ;  /* 0x000000031f1f7223 */ /* 0x080fe20000000008 */
[----:B------:R-:W-:Y:S01]  /*1320*/  FFMA R51, R51, R3, R38 ;  /* 0x0000000333337223 */ /* 0x000fe20000000026 */
[C---:B-1----:R-:W-:Y:S01]  /*1330*/  FFMA R45, R49.reuse, R11, R42 ;  /* 0x0000000b312d7223 */ /* 0x042fe2000000002a */
[----:B------:R-:W-:Y:S01]  /*1340*/  FFMA R49, R49, R3, R44 ;  /* 0x0000000331317223 */ /* 0x000fe2000000002c */
[C---:B--2---:R-:W-:Y:S01]  /*1350*/  FFMA R33, R35.reuse, R11, R30 ;  /* 0x0000000b23217223 */ /* 0x044fe2000000001e */
[----:B------:R-:W-:Y:S01]  /*1360*/  FFMA R35, R35, R3, R28 ;  /* 0x0000000323237223 */ /* 0x000fe2000000001c */
[C---:B---3--:R-:W-:Y:S01]  /*1370*/  FFMA R37, R39.reuse, R11, R32 ;  /* 0x0000000b27257223 */ /* 0x048fe20000000020 */
[----:B------:R-:W-:Y:S01]  /*1380*/  FFMA R39, R39, R3, R36 ;  /* 0x0000000327277223 */ /* 0x000fe20000000024 */
[C---:B----4-:R-:W-:Y:S01]  /*1390*/  FFMA R41, R43.reuse, R11, R34 ;  /* 0x0000000b2b297223 */ /* 0x050fe20000000022 */
[----:B------:R-:W-:Y:S01]  /*13a0*/  FFMA R43, R43, R3, R40 ;  /* 0x000000032b2b7223 */ /* 0x000fe20000000028 */
[C---:B-----5:R-:W-:Y:S01]  /*13b0*/  FFMA R11, R10.reuse, R11, R9 ;  /* 0x0000000b0a0b7223 */ /* 0x060fe20000000009 */
[----:B------:R-:W-:Y:S01]  /*13c0*/  FFMA R53, R10, R3, R7 ;  /* 0x000000030a357223 */ /* 0x000fe20000000007 */
[----:B------:R-:W-:Y:S01]  /*13d0*/  @P4 CALL.REL.NOINC `(.L_x_131) ;  /* 0x0000001000004944 */ /* 0x000fe20003c00000 */
[----:B------:R-:W-:Y:S05]  /*13e0*/  BRA `(.L_x_132) ;  /* 0xffffef6000007947 */ /* 0x000fea000383ffff */
.L_x_131:
[----:B------:R-:W-:-:S05]  /*13f0*/  SHF.L.U32 R5, R27, 0x1, RZ ;  /* 0x000000011b057819 */ /* 0x000fca00000006ff */
[----:B------:R-:W-:-:S05]  /*1400*/  IMAD.WIDE R4, R5, R26, c[0x0][0x178] ;  /* 0x00005e0005047625 */ /* 0x000fca00078e021a */
[----:B------:R-:W2:Y:S04]  /*1410*/  LDG.E.CONSTANT R6, [R4.64] ;  /* 0x0000000404067981 */ /* 0x000ea8000c1e9900 */
[----:B------:R-:W3:Y:S01]  /*1420*/  LDG.E.CONSTANT R2, [R4.64+0x4] ;  /* 0x0000040404027981 */ /* 0x000ee2000c1e9900 */
        /* <DEDUP_REMOVED lines=10> */
[--C-:B---3--:R-:W-:Y:S01]  /*14d0*/  FADD R31, R31, R2.reuse ;  /* 0x000000021f1f7221 */ /* 0x108fe20000000000 */
[--C-:B------:R-:W-:Y:S01]  /*14e0*/  FADD R35, R35, R2.reuse ;  /* 0x0000000223237221 */ /* 0x100fe20000000000 */
[--C-:B------:R-:W-:Y:S01]  /*14f0*/  FADD R39, R39, R2.reuse ;  /* 0x0000000227277221 */ /* 0x100fe20000000000 */
[--C-:B------:R-:W-:Y:S01]  /*1500*/  FADD R43, R43, R2.reuse ;  /* 0x000000022b2b7221 */ /* 0x100fe20000000000 */
[----:B------:R-:W-:Y:S01]  /*1510*/  FMNMX R6, R6, 6, PT ;  /* 0x40c0000006067809 */ /* 0x000fe20003800000 */
[--C-:B------:R-:W-:Y:S01]  /*1520*/  FADD R49, R49, R2.reuse ;  /* 0x0000000231317221 */ /* 0x100fe20000000000 */
[--C-:B------:R-:W-:Y:S01]  /*1530*/  FADD R51, R51, R2.reuse ;  /* 0x0000000233337221 */ /* 0x100fe20000000000 */
[----:B------:R-:W-:Y:S01]  /*1540*/  FADD R2, R53, R2 ;  /* 0x0000000235027221 */ /* 0x000fe20000000000 */
[----:B------:R-:W-:-:S02]  /*1550*/  FMNMX R3, RZ, R6, !PT ;  /* 0x00000006ff037209 */ /* 0x000fc40007800000 */
        /* <DEDUP_REMOVED lines=14> */
[----:B------:R-:W-:Y:S02]  /*1640*/  FMNMX R29, RZ, R29, !PT ;  /* 0x0000001dff1d7209 */ /* 0x000fe40007800000 */
[----:B------:R-:W-:Y:S02]  /*1650*/  FMNMX R33, RZ, R33, !PT ;  /* 0x00000021ff217209 */ /* 0x000fe40007800000 */
[----:B------:R-:W-:Y:S01]  /*1660*/  FMNMX R37, RZ, R37, !PT ;  /* 0x00000025ff257209 */ /* 0x000fe20007800000 */
[----:B------:R-:W-:Y:S01]  /*1670*/  STG.E [R26.64], R29 ;  /* 0x0000001d1a007986 */ /* 0x000fe2000c101904 */
        /* <DEDUP_REMOVED lines=23> */
.L_x_133:
        /* <DEDUP_REMOVED lines=9> */
.L_x_252:


//--------------------- .text.tvmgen_default_fused_nn_conv2d_add_kernel --------------------------
	.section	.text.tvmgen_default_fused_nn_conv2d_add_kernel,"ax",@progbits
	.sectionflags	@"SHF_BARRIERS=1"
	.sectioninfo	@"SHI_REGISTERS=64"
	.align	128
        .global         tvmgen_default_fused_nn_conv2d_add_kernel
        .type           tvmgen_default_fused_nn_conv2d_add_kernel,@function
        .size           tvmgen_default_fused_nn_conv2d_add_kernel,(.L_x_253 - tvmgen_default_fused_nn_conv2d_add_kernel)
        .other          tvmgen_default_fused_nn_conv2d_add_kernel,@"STO_CUDA_ENTRY STV_DEFAULT"
tvmgen_default_fused_nn_conv2d_add_kernel:
.text.tvmgen_default_fused_nn_conv2d_add_kernel:
[----:B------:R-:W-:Y:S02]  /*0000*/  MOV R1, c[0x0][0x28] ;  /* 0x00000a0000017a02 */ /* 0x000fe40000000f00 */
[----:B------:R-:W0:Y:S01]  /*0010*/  S2R R40, SR_CTAID.Y ;  /* 0x0000000000287919 */ /* 0x000e220000002600 */
[----:B------:R-:W-:Y:S01]  /*0020*/  MOV R42, 0x4 ;  /* 0x00000004002a7802 */ /* 0x000fe20000000f00 */
[----:B------:R-:W-:Y:S02]  /*0030*/  ULDC.64 UR4, c[0x0][0x118] ;  /* 0x0000460000047ab9 */ /* 0x000fe40000000a00 */
[----:B------:R-:W1:Y:S04]  /*0040*/  S2R R3, SR_TID.Y ;  /* 0x0000000000037919 */ /* 0x000e680000002200 */
[----:B------:R-:W2:Y:S04]  /*0050*/  S2R R2, SR_TID.X ;  /* 0x0000000000027919 */ /* 0x000ea80000002100 */
[----:B------:R-:W3:Y:S04]  /*0060*/  S2R R0, SR_CTAID.X ;  /* 0x0000000000007919 */ /* 0x000ee80000002500 */
[----:B------:R-:W-:Y:S01]  /*0070*/  BAR.SYNC.DEFER_BLOCKING 0x0 ;  /* 0x0000000000007b1d */ /* 0x000fe20000010000 */
[----:B0-----:R-:W-:-:S04]  /*0080*/  IMAD R40, R40, 0x380, RZ ;  /* 0x0000038028287824 */ /* 0x001fc800078e02ff */
[C---:B-1----:R-:W-:Y:S01]  /*0090*/  IMAD R5, R3.reuse, 0x3100, R40 ;  /* 0x0000310003057824 */ /* 0x042fe200078e0228 */
[----:B------:R-:W-:Y:S02]  /*00a0*/  SHF.L.U32 R9, R3, 0x6, RZ ;  /* 0x0000000603097819 */ /* 0x000fe400000006ff */
[----:B--2---:R-:W-:Y:S02]  /*00b0*/  SHF.R.S32.HI R4, RZ, 0x1, R2 ;  /* 0x00000001ff047819 */ /* 0x004fe40000011402 */
[----:B------:R-:W-:Y:S02]  /*00c0*/  SHF.L.U32 R6, R2, 0x3, RZ ;  /* 0x0000000302067819 */ /* 0x000fe400000006ff */
[----:B---3--:R-:W-:Y:S02]  /*00d0*/  LEA R5, R0, R5, 0x4 ;  /* 0x0000000500057211 */ /* 0x008fe400078e20ff */
[C---:B------:R-:W-:Y:S02]  /*00e0*/  LOP3.LUT R8, R2.reuse, 0x7, RZ, 0xc0, !PT ;  /* 0x0000000702087812 */ /* 0x040fe400078ec0ff */
[----:B------:R-:W-:Y:S01]  /*00f0*/  SHF.L.U32 R7, R2, 0x2, RZ ;  /* 0x0000000202077819 */ /* 0x000fe200000006ff */
[----:B------:R-:W-:Y:S01]  /*0100*/  IMAD R5, R4, 0x70, R5 ;  /* 0x0000007004057824 */ /* 0x000fe200078e0205 */
[----:B------:R-:W-:-:S02]  /*0110*/  LOP3.LUT R4, R6, 0x8, RZ, 0xc0, !PT ;  /* 0x0000000806047812 */ /* 0x000fc400078ec0ff */
[----:B------:R-:W-:Y:S02]  /*0120*/  LOP3.LUT R8, R9, 0xffffffc0, R8, 0xe2, !PT ;  /* 0xffffffc009087812 */ /* 0x000fe400078ee208 */
[----:B------:R-:W-:Y:S02]  /*0130*/  LOP3.LUT R7, R7, 0xffffffe0, RZ, 0xc0, !PT ;  /* 0xffffffe007077812 */ /* 0x000fe400078ec0ff */
[----:B------:R-:W-:Y:S02]  /*0140*/  IADD3 R4, R4, R5, RZ ;  /* 0x0000000504047210 */ /* 0x000fe40007ffe0ff */
[----:B------:R-:W-:-:S03]  /*0150*/  IADD3 R7, R7, R8, RZ ;  /* 0x0000000807077210 */ /* 0x000fc60007ffe0ff */
[----:B------:R-:W-:-:S04]  /*0160*/  IMAD.WIDE R44, R4, R42, c[0x0][0x168] ;  /* 0x00005a00042c7625 */ /* 0x000fc800078e022a */
[----:B------:R-:W-:Y:S01]  /*0170*/  IMAD.WIDE R42, R7, R42, c[0x0][0x170] ;  /* 0x00005c00072a7625 */ /* 0x000fe200078e022a */
[----:B------:R-:W2:Y:S04]  /*0180*/  LDG.E.CONSTANT R16, [R44.64] ;  /* 0x000000042c107981 */ /* 0x000ea8000c1e9900 */
[----:B------:R-:W2:Y:S04]  /*0190*/  LDG.E.CONSTANT R17, [R44.64+0x4] ;  /* 0x000004042c117981 */ /* 0x000ea8000c1e9900 */
[----:B------:R-:W2:Y:S04]  /*01a0*/  LDG.E.CONSTANT R18, [R44.64+0x8] ;  /* 0x000008042c127981 */ /* 0x000ea8000c1e9900 */
[----:B------:R-:W2:Y:S04]  /*01b0*/  LDG.E.CONSTANT R19, [R44.64+0xc] ;  /* 0x00000c042c137981 */ /* 0x000ea8000c1e9900 */
[----:B------:R-:W3:Y:S04]  /*01c0*/  LDG.E.CONSTANT R8, [R44.64+0x10] ;  /* 0x000010042c087981 */ /* 0x000ee8000c1e9900 */
[----:B------:R-:W3:Y:S04]  /*01d0*/  LDG.E.CONSTANT R9, [R44.64+0x14] ;  /* 0x000014042c097981 */ /* 0x000ee8000c1e9900 */
[----:B------:R-:W3:Y:S04]  /*01e0*/  LDG.E.CONSTANT R10, [R44.64+0x18] ;  /* 0x000018042c0a7981 */ /* 0x000ee8000c1e9900 */
[----:B------:R-:W3:Y:S04]  /*01f0*/  LDG.E.CONSTANT R11, [R44.64+0x1c] ;  /* 0x00001c042c0b7981 */ /* 0x000ee8000c1e9900 */
[----:B------:R-:W4:Y:S01]  /*0200*/  LDG.E.CONSTANT R29, [R42.64] ;  /* 0x000000042a1d7981 */ /* 0x000f22000c1e9900 */
[----:B------:R-:W-:-:S02]  /*0210*/  LEA R24, R3, R6, 0x7 ;  /* 0x0000000603187211 */ /* 0x000fc400078e38ff */
[CC--:B------:R-:W-:Y:S02]  /*0220*/  LEA R28, R3.reuse, R2.reuse, 0x4 ;  /* 0x00000002031c7211 */ /* 0x0c0fe400078e20ff */
[----:B------:R-:W-:Y:S01]  /*0230*/  LEA R41, R3, R2, 0x4 ;  /* 0x0000000203297211 */ /* 0x000fe200078e20ff */
[----:B--2---:R-:W-:Y:S04]  /*0240*/  STS.128 [R24.X4], R16 ;  /* 0x0000001018007388 */ /* 0x004fe80000004c00 */
[----:B---3--:R-:W-:Y:S04]  /*0250*/  STS.128 [R24.X4+0x10], R8 ;  /* 0x0000100818007388 */ /* 0x008fe80000004c00 */
[----:B----4-:R-:W-:Y:S04]  /*0260*/  STS [R28.X4+0x1000], R29 ;  /* 0x0010001d1c007388 */ /* 0x010fe80000004800 */
[----:B------:R-:W-:Y:S06]  /*0270*/  BAR.SYNC.DEFER_BLOCKING 0x0 ;  /* 0x0000000000007b1d */ /* 0x000fec0000010000 */
[----:B------:R-:W-:Y:S04]  /*0280*/  LDS R38, [R28.X4] ;  /* 0x000000001c267984 */ /* 0x000fe80000004800 */
[----:B------:R-:W0:Y:S04]  /*0290*/  LDS.128 R12, [0x1020] ;  /* 0x00102000ff0c7984 */ /* 0x000e280000000c00 */
[----:B------:R-:W1:Y:S04]  /*02a0*/  LDS R37, [R41.X4+0x200] ;  /* 0x0002000029257984 */ /* 0x000e680000004800 */
[----:B------:R-:W2:Y:S04]  /*02b0*/  LDS R36, [R41.X4+0x400] ;  /* 0x0004000029247984 */ /* 0x000ea80000004800 */
[----:B------:R-:W3:Y:S04]  /*02c0*/  LDS R47, [R41.X4+0x600] ;  /* 0x00060000292f7984 */ /* 0x000ee80000004800 */
[----:B------:R-:W4:Y:S04]  /*02d0*/  LDS.128 R20, [0x1000] ;  /* 0x00100000ff147984 */ /* 0x000f280000000c00 */
[----:B------:R-:W5:Y:S04]  /*02e0*/  LDS.128 R4, [0x1100] ;  /* 0x00110000ff047984 */ /* 0x000f680000000c00 */
[----:B------:R-:W5:Y:S04]  /*02f0*/  LDS.128 R24, [0x1120] ;  /* 0x00112000ff187984 */ /* 0x000f680000000c00 */
[----:B------:R-:W5:Y:S04]  /*0300*/  LDS.128 R8, [0x1040] ;  /* 0x00104000ff087984 */ /* 0x000f680000000c00 */
[----:B------:R-:W5:Y:S04]  /*0310*/  LDS.128 R16, [0x1060] ;  /* 0x00106000ff107984 */ /* 0x000f680000000c00 */
[----:B------:R-:W5:Y:S01]  /*0320*/  LDS.128 R28, [0x1160] ;  /* 0x00116000ff1c7984 */ /* 0x000f620000000c00 */
[----:B0-----:R-:W-:-:S03]  /*0330*/  FFMA R12, R38, R12, RZ ;  /* 0x0000000c260c7223 */ /* 0x001fc600000000ff */
[----:B------:R-:W0:Y:S01]  /*0340*/  LDS.128 R32, [0x1140] ;  /* 0x00114000ff207984 */ /* 0x000e220000000c00 */
[----:B-1----:R-:W-:-:S03]  /*0350*/  FFMA R13, R37, R13, R12 ;  /* 0x0000000d250d7223 */ /* 0x002fc6000000000c */
[----:B------:R-:W-:Y:S01]  /*0360*/  LDS R46, [R41.X4+0xa00] ;  /* 0x000a0000292e7984 */ /* 0x000fe20000004800 */
[----:B--2---:R-:W-:-:S04]  /*0370*/  FFMA R14, R36, R14, R13 ;  /* 0x0000000e240e7223 */ /* 0x004fc8000000000d */
[----:B---3--:R-:W-:Y:S02]  /*0380*/  FFMA R52, R47, R15, R14 ;  /* 0x0000000f2f347223 */ /* 0x008fe4000000000e */
[----:B------:R-:W1:Y:S01]  /*0390*/  LDS.128 R12, [0x1080] ;  /* 0x00108000ff0c7984 */ /* 0x000e620000000c00 */
[C---:B----4-:R-:W-:Y:S01]  /*03a0*/  FFMA R20, R38.reuse, R20, RZ ;  /* 0x0000001426147223 */ /* 0x050fe200000000ff */
[----:B-----5:R-:W-:-:S03]  /*03b0*/  FFMA R4, R38, R4, RZ ;  /* 0x0000000426047223 */ /* 0x020fc600000000ff */
[C---:B------:R-:W-:Y:S01]  /*03c0*/  FFMA R21, R37.reuse, R21, R20 ;  /* 0x0000001525157223 */ /* 0x040fe20000000014 */
[----:B------:R-:W-:Y:S01]  /*03d0*/  FFMA R24, R38, R24, RZ ;  /* 0x0000001826187223 */ /* 0x000fe200000000ff */
[C---:B------:R-:W-:Y:S02]  /*03e0*/  FFMA R5, R37.reuse, R5, R4 ;  /* 0x0000000525057223 */ /* 0x040fe40000000004 */
[----:B------:R-:W-:Y:S01]  /*03f0*/  FFMA R22, R36, R22, R21 ;  /* 0x0000001624167223 */ /* 0x000fe20000000015 */
[----:B------:R-:W-:Y:S01]  /*0400*/  FFMA R8, R38, R8, RZ ;  /* 0x0000000826087223 */ /* 0x000fe200000000ff */
[----:B------:R-:W-:Y:S01]  /*0410*/  FFMA R25, R37, R25, R24 ;  /* 0x0000001925197223 */ /* 0x000fe20000000018 */
[----:B------:R-:W-:Y:S01]  /*0420*/  FFMA R6, R36, R6, R5 ;  /* 0x0000000624067223 */ /* 0x000fe20000000005 */
[----:B------:R-:W-:Y:S01]  /*0430*/  FFMA R55, R47, R23, R22 ;  /* 0x000000172f377223 */ /* 0x000fe20000000016 */
[----:B------:R-:W-:Y:S01]  /*0440*/  FFMA R16, R38, R16, RZ ;  /* 0x0000001026107223 */ /* 0x000fe200000000ff */
[----:B------:R-:W-:Y:S01]  /*0450*/  FFMA R9, R37, R9, R8 ;  /* 0x0000000925097223 */ /* 0x000fe20000000008 */
[----:B------:R-:W-:Y:S01]  /*0460*/  FFMA R26, R36, R26, R25 ;  /* 0x0000001a241a7223 */ /* 0x000fe20000000019 */
[----:B------:R-:W-:Y:S01]  /*0470*/  FFMA R59, R47, R7, R6 ;  /* 0x000000072f3b7223 */ /* 0x000fe20000000006 */
[----:B------:R-:W-:Y:S01]  /*0480*/  FFMA R28, R38, R28, RZ ;  /* 0x0000001c261c7223 */ /* 0x000fe200000000ff */
[----:B------:R-:W-:Y:S01]  /*0490*/  FFMA R17, R37, R17, R16 ;  /* 0x0000001125117223 */ /* 0x000fe20000000010 */
[C---:B------:R-:W-:Y:S01]  /*04a0*/  FFMA R10, R36.reuse, R10, R9 ;  /* 0x0000000a240a7223 */ /* 0x040fe20000000009 */
[----:B------:R-:W-:Y:S01]  /*04b0*/  FFMA R60, R47, R27, R26 ;  /* 0x0000001b2f3c7223 */ /* 0x000fe2000000001a */
[----:B------:R-:W-:Y:S01]  /*04c0*/  FFMA R29, R37, R29, R28 ;  /* 0x0000001d251d7223 */ /* 0x000fe2000000001c */
[C---:B------:R-:W-:Y:S01]  /*04d0*/  FFMA R18, R36.reuse, R18, R17 ;  /* 0x0000001224127223 */ /* 0x040fe20000000011 */
[C---:B------:R-:W-:Y:S01]  /*04e0*/  FFMA R56, R47.reuse, R11, R10 ;  /* 0x0000000b2f387223 */ /* 0x040fe2000000000a */
[----:B------:R-:W2:Y:S01]  /*04f0*/  LDS.128 R20, [0x1180] ;  /* 0x00118000ff147984 */ /* 0x000ea20000000c00 */
[----:B------:R-:W-:Y:S01]  /*0500*/  FFMA R30, R36, R30, R29 ;  /* 0x0000001e241e7223 */ /* 0x000fe2000000001d */
[C---:B------:R-:W-:Y:S01]  /*0510*/  FFMA R49, R47.reuse, R19, R18 ;  /* 0x000000132f317223 */ /* 0x040fe20000000012 */
[----:B0-----:R-:W-:Y:S01]  /*0520*/  FFMA R32, R38, R32, RZ ;  /* 0x0000002026207223 */ /* 0x001fe200000000ff */
[----:B------:R-:W0:Y:S01]  /*0530*/  LDS.128 R4, [0x10a0] ;  /* 0x0010a000ff047984 */ /* 0x000e220000000c00 */
[----:B------:R-:W-:-:S02]  /*0540*/  FFMA R53, R47, R31, R30 ;  /* 0x0000001f2f357223 */ /* 0x000fc4000000001e */
[----:B------:R-:W-:Y:S01]  /*0550*/  FFMA R33, R37, R33, R32 ;  /* 0x0000002125217223 */ /* 0x000fe20000000020 */
[----:B------:R-:W3:Y:S01]  /*0560*/  LDS.128 R24, [0x11a0] ;  /* 0x0011a000ff187984 */ /* 0x000ee20000000c00 */
[----:B-1----:R-:W-:-:S03]  /*0570*/  FFMA R12, R38, R12, RZ ;  /* 0x0000000c260c7223 */ /* 0x002fc600000000ff */
[----:B------:R-:W1:Y:S01]  /*0580*/  LDS.128 R8, [0x10c0] ;  /* 0x0010c000ff087984 */ /* 0x000e620000000c00 */
[C---:B------:R-:W-:Y:S01]  /*0590*/  FFMA R34, R36.reuse, R34, R33 ;  /* 0x0000002224227223 */ /* 0x040fe20000000021 */
[----:B------:R-:W-:Y:S02]  /*05a0*/  FFMA R13, R37, R13, R12 ;  /* 0x0000000d250d7223 */ /* 0x000fe4000000000c */
[----:B------:R-:W4:Y:S01]  /*05b0*/  LDS.128 R16, [0x10e0] ;  /* 0x0010e000ff107984 */ /* 0x000f220000000c00 */
[C---:B------:R-:W-:Y:S01]  /*05c0*/  FFMA R48, R47.reuse, R35, R34 ;  /* 0x000000232f307223 */ /* 0x040fe20000000022 */
[----:B------:R-:W-:Y:S02]  /*05d0*/  FFMA R14, R36, R14, R13 ;  /* 0x0000000e240e7223 */ /* 0x000fe4000000000d */
[----:B------:R-:W5:Y:S02]  /*05e0*/  LDS.128 R28, [0x11e0] ;  /* 0x0011e000ff1c7984 */ /* 0x000f640000000c00 */
[----:B------:R-:W-:-:S02]  /*05f0*/  FFMA R50, R47, R15, R14 ;  /* 0x0000000f2f327223 */ /* 0x000fc4000000000e */
[----:B------:R-:W-:Y:S04]  /*0600*/  LDS.128 R32, [0x1010] ;  /* 0x00101000ff207984 */ /* 0x000fe80000000c00 */
[----:B------:R-:W5:Y:S01]  /*0610*/  LDS.128 R12, [0x11c0] ;  /* 0x0011c000ff0c7984 */ /* 0x000f620000000c00 */
[C---:B--2---:R-:W-:Y:S01]  /*0620*/  FFMA R20, R38.reuse, R20, RZ ;  /* 0x0000001426147223 */ /* 0x044fe200000000ff */
[----:B0-----:R-:W-:-:S03]  /*0630*/  FFMA R4, R38, R4, RZ ;  /* 0x0000000426047223 */ /* 0x001fc600000000ff */
[C---:B------:R-:W-:Y:S01]  /*0640*/  FFMA R21, R37.reuse, R21, R20 ;  /* 0x0000001525157223 */ /* 0x040fe20000000014 */
[----:B---3--:R-:W-:Y:S01]  /*0650*/  FFMA R24, R38, R24, RZ ;  /* 0x0000001826187223 */ /* 0x008fe200000000ff */
[C---:B------:R-:W-:Y:S02]  /*0660*/  FFMA R5, R37.reuse, R5, R4 ;  /* 0x0000000525057223 */ /* 0x040fe40000000004 */
[----:B------:R-:W-:Y:S01]  /*0670*/  FFMA R22, R36, R22, R21 ;  /* 0x0000001624167223 */ /* 0x000fe20000000015 */
[----:B-1----:R-:W-:Y:S01]  /*0680*/  FFMA R8, R38, R8, RZ ;  /* 0x0000000826087223 */ /* 0x002fe200000000ff */
[----:B------:R-:W-:Y:S01]  /*0690*/  FFMA R25, R37, R25, R24 ;  /* 0x0000001925197223 */ /* 0x000fe20000000018 */
[----:B------:R-:W-:Y:S01]  /*06a0*/  FFMA R6, R36, R6, R5 ;  /* 0x0000000624067223 */ /* 0x000fe20000000005 */
[----:B------:R-:W-:Y:S01]  /*06b0*/  FFMA R57, R47, R23, R22 ;  /* 0x000000172f397223 */ /* 0x000fe20000000016 */
[----:B----4-:R-:W-:Y:S01]  /*06c0*/  FFMA R16, R38, R16, RZ ;  /* 0x0000001026107223 */ /* 0x010fe200000000ff */
[----:B------:R-:W-:Y:S01]  /*06d0*/  FFMA R9, R37, R9, R8 ;  /* 0x0000000925097223 */ /* 0x000fe20000000008 */
[----:B------:R-:W-:Y:S01]  /*06e0*/  FFMA R26, R36, R26, R25 ;  /* 0x0000001a241a7223 */ /* 0x000fe20000000019 */
[----:B------:R-:W-:Y:S01]  /*06f0*/  FFMA R58, R47, R7, R6 ;  /* 0x000000072f3a7223 */ /* 0x000fe20000000006 */
[----:B-----5:R-:W-:Y:S01]  /*0700*/  FFMA R28, R38, R28, RZ ;  /* 0x0000001c261c7223 */ /* 0x020fe200000000ff */
[----:B------:R-:W-:Y:S01]  /*0710*/  FFMA R17, R37, R17, R16 ;  /* 0x0000001125117223 */ /* 0x000fe20000000010 */
[C---:B------:R-:W-:Y:S01]  /*0720*/  FFMA R10, R36.reuse, R10, R9 ;  /* 0x0000000a240a7223 */ /* 0x040fe20000000009 */
[----:B------:R-:W-:Y:S01]  /*0730*/  FFMA R54, R47, R27, R26 ;  /* 0x0000001b2f367223 */ /* 0x000fe2000000001a */
[----:B------:R-:W-:Y:S01]  /*0740*/  FFMA R29, R37, R29, R28 ;  /* 0x0000001d251d7223 */ /* 0x000fe2000000001c */
[----:B------:R-:W-:Y:S01]  /*0750*/  FFMA R18, R36, R18, R17 ;  /* 0x0000001224127223 */ /* 0x000fe20000000011 */
[----:B------:R-:W0:Y:S01]  /*0760*/  LDS R28, [R41.X4+0x800] ;  /* 0x00080000291c7984 */ /* 0x000e220000004800 */
[C---:B------:R-:W-:Y:S01]  /*0770*/  FFMA R51, R47.reuse, R11, R10 ;  /* 0x0000000b2f337223 */ /* 0x040fe2000000000a */
[----:B------:R-:W-:Y:S01]  /*0780*/  FFMA R12, R38, R12, RZ ;  /* 0x0000000c260c7223 */ /* 0x000fe200000000ff */
[C---:B------:R-:W-:Y:S01]  /*0790*/  FFMA R4, R36.reuse, R30, R29 ;  /* 0x0000001e24047223 */ /* 0x040fe2000000001d */
[----:B------:R-:W1:Y:S01]  /*07a0*/  LDS.128 R8, [0x1030] ;  /* 0x00103000ff087984 */ /* 0x000e620000000c00 */
[----:B------:R-:W-:Y:S01]  /*07b0*/  FFMA R30, R47, R19, R18 ;  /* 0x000000132f1e7223 */ /* 0x000fe20000000012 */
[----:B------:R-:W-:Y:S01]  /*07c0*/  FFMA R13, R37, R13, R12 ;  /* 0x0000000d250d7223 */ /* 0x000fe2000000000c */
[----:B------:R-:W-:Y:S01]  /*07d0*/  FFMA R31, R47, R31, R4 ;  /* 0x0000001f2f1f7223 */ /* 0x000fe20000000004 */
[----:B------:R-:W2:Y:S02]  /*07e0*/  LDS.128 R20, [0x1070] ;  /* 0x00107000ff147984 */ /* 0x000ea40000000c00 */
[----:B------:R-:W-:-:S02]  /*07f0*/  FFMA R14, R36, R14, R13 ;  /* 0x0000000e240e7223 */ /* 0x000fc4000000000d */
[----:B------:R-:W3:Y:S02]  /*0800*/  LDS.128 R36, [0x1110] ;  /* 0x00111000ff247984 */ /* 0x000ee40000000c00 */
[----:B------:R-:W-:Y:S02]  /*0810*/  FFMA R29, R47, R15, R14 ;  /* 0x0000000f2f1d7223 */ /* 0x000fe4000000000e */
[----:B------:R-:W4:Y:S04]  /*0820*/  LDS.128 R4, [0x1050] ;  /* 0x00105000ff047984 */ /* 0x000f280000000c00 */
[----:B------:R-:W5:Y:S04]  /*0830*/  LDS.128 R12, [0x1130] ;  /* 0x00113000ff0c7984 */ /* 0x000f680000000c00 */
[----:B------:R-:W5:Y:S01]  /*0840*/  LDS.128 R24, [0x1170] ;  /* 0x00117000ff187984 */ /* 0x000f620000000c00 */
[----:B0-----:R-:W-:-:S03]  /*0850*/  FFMA R55, R28, R32, R55 ;  /* 0x000000201c377223 */ /* 0x001fc60000000037 */
[----:B------:R-:W0:Y:S01]  /*0860*/  LDS R32, [R41.X4+0xc00] ;  /* 0x000c000029207984 */ /* 0x000e220000004800 */
[----:B-1----:R-:W-:Y:S01]  /*0870*/  FFMA R19, R28, R8, R52 ;  /* 0x000000081c137223 */ /* 0x002fe20000000034 */
[----:B------:R-:W-:-:S03]  /*0880*/  FFMA R33, R46, R33, R55 ;  /* 0x000000212e217223 */ /* 0x000fc60000000037 */
[----:B------:R-:W-:Y:S01]  /*0890*/  FFMA R19, R46, R9, R19 ;  /* 0x000000092e137223 */ /* 0x000fe20000000013 */
[C---:B--2---:R-:W-:Y:S01]  /*08a0*/  FFMA R20, R28.reuse, R20, R49 ;  /* 0x000000141c147223 */ /* 0x044fe20000000031 */
[----:B---3--:R-:W-:-:S03]  /*08b0*/  FFMA R36, R28, R36, R59 ;  /* 0x000000241c247223 */ /* 0x008fc6000000003b */
[C---:B------:R-:W-:Y:S01]  /*08c0*/  FFMA R21, R46.reuse, R21, R20 ;  /* 0x000000152e157223 */ /* 0x040fe20000000014 */
[----:B------:R-:W-:Y:S01]  /*08d0*/  FFMA R17, R46, R37, R36 ;  /* 0x000000252e117223 */ /* 0x000fe20000000024 */
[C---:B----4-:R-:W-:Y:S01]  /*08e0*/  FFMA R9, R28.reuse, R4, R56 ;  /* 0x000000041c097223 */ /* 0x050fe20000000038 */
[----:B------:R-:W1:Y:S01]  /*08f0*/  LDS R37, [R41.X4+0xe00] ;  /* 0x000e000029257984 */ /* 0x000e620000004800 */
[----:B-----5:R-:W-:Y:S02]  /*0900*/  FFMA R12, R28, R12, R60 ;  /* 0x0000000c1c0c7223 */ /* 0x020fe4000000003c */
[C---:B------:R-:W-:Y:S02]  /*0910*/  FFMA R5, R46.reuse, R5, R9 ;  /* 0x000000052e057223 */ /* 0x040fe40000000009 */
[----:B------:R-:W-:Y:S01]  /*0920*/  FFMA R13, R46, R13, R12 ;  /* 0x0000000d2e0d7223 */ /* 0x000fe2000000000c */
[----:B------:R-:W-:-:S04]  /*0930*/  FFMA R24, R28, R24, R53 ;  /* 0x000000181c187223 */ /* 0x000fc80000000035 */
[----:B------:R-:W-:Y:S01]  /*0940*/  FFMA R25, R46, R25, R24 ;  /* 0x000000192e197223 */ /* 0x000fe20000000018 */
[C---:B0-----:R-:W-:Y:S01]  /*0950*/  FFMA R34, R32.reuse, R34, R33 ;  /* 0x0000002220227223 */ /* 0x041fe20000000021 */
[C---:B------:R-:W-:Y:S01]  /*0960*/  FFMA R10, R32.reuse, R10, R19 ;  /* 0x0000000a200a7223 */ /* 0x040fe20000000013 */
[C---:B------:R-:W-:Y:S01]  /*0970*/  FFMA R38, R32.reuse, R38, R17 ;  /* 0x0000002620267223 */ /* 0x040fe20000000011 */
[C---:B------:R-:W-:Y:S01]  /*0980*/  FFMA R14, R32.reuse, R14, R13 ;  /* 0x0000000e200e7223 */ /* 0x040fe2000000000d */
[----:B------:R-:W-:Y:S01]  /*0990*/  LDS.128 R16, [0x1090] ;  /* 0x00109000ff107984 */ /* 0x000fe20000000c00 */
[C---:B------:R-:W-:Y:S01]  /*09a0*/  FFMA R6, R32.reuse, R6, R5 ;  /* 0x0000000620067223 */ /* 0x040fe20000000005 */
[C---:B------:R-:W-:Y:S01]  /*09b0*/  FFMA R22, R32.reuse, R22, R21 ;  /* 0x0000001620167223 */ /* 0x040fe20000000015 */
[----:B------:R-:W-:Y:S01]  /*09c0*/  FFMA R26, R32, R26, R25 ;  /* 0x0000001a201a7223 */ /* 0x000fe20000000019 */
[C---:B-1----:R-:W-:Y:S01]  /*09d0*/  FFMA R47, R37.reuse, R35, R34 ;  /* 0x00000023252f7223 */ /* 0x042fe20000000022 */
[C---:B------:R-:W-:Y:S01]  /*09e0*/  FFMA R34, R37.reuse, R11, R10 ;  /* 0x0000000b25227223 */ /* 0x040fe2000000000a */
[C---:B------:R-:W-:Y:S01]  /*09f0*/  FFMA R35, R37.reuse, R15, R14 ;  /* 0x0000000f25237223 */ /* 0x040fe2000000000e */
[----:B------:R-:W0:Y:S01]  /*0a00*/  LDS.128 R8, [0x1150] ;  /* 0x00115000ff087984 */ /* 0x000e220000000c00 */
[C---:B------:R-:W-:Y:S01]  /*0a10*/  FFMA R52, R37.reuse, R39, R38 ;  /* 0x0000002725347223 */ /* 0x040fe20000000026 */
[C---:B------:R-:W-:Y:S01]  /*0a20*/  FFMA R38, R37.reuse, R7, R6 ;  /* 0x0000000725267223 */ /* 0x040fe20000000006 */
[C---:B------:R-:W-:Y:S01]  /*0a30*/  FFMA R39, R37.reuse, R23, R22 ;  /* 0x0000001725277223 */ /* 0x040fe20000000016 */
[----:B------:R-:W1:Y:S04]  /*0a40*/  LDS.128 R12, [0x10b0] ;  /* 0x0010b000ff0c7984 */ /* 0x000e680000000c00 */
[----:B------:R-:W-:Y:S01]  /*0a50*/  LDS.128 R20, [0x11b0] ;  /* 0x0011b000ff147984 */ /* 0x000fe20000000c00 */
[----:B0-----:R-:W-:Y:S01]  /*0a60*/  FFMA R5, R28, R8, R48 ;  /* 0x000000081c057223 */ /* 0x001fe20000000030 */
[----:B------:R-:W-:-:S02]  /*0a70*/  FFMA R48, R37, R27, R26 ;  /* 0x0000001b25307223 */ /* 0x000fc4000000001a */
[----:B------:R-:W0:Y:S01]  /*0a80*/  LDS.128 R24, [0x11d0] ;  /* 0x0011d000ff187984 */ /* 0x000e220000000c00 */
[----:B------:R-:W-:Y:S01]  /*0a90*/  FFMA R9, R46, R9, R5 ;  /* 0x000000092e097223 */ /* 0x000fe20000000005 */
[C---:B------:R-:W-:Y:S01]  /*0aa0*/  FFMA R5, R28.reuse, R16, R50 ;  /* 0x000000101c057223 */ /* 0x040fe20000000032 */
[----:B-1----:R-:W-:Y:S02]  /*0ab0*/  FFMA R12, R28, R12, R58 ;  /* 0x0000000c1c0c7223 */ /* 0x002fe4000000003a */
[----:B------:R-:W-:Y:S01]  /*0ac0*/  FFMA R10, R32, R10, R9 ;  /* 0x0000000a200a7223 */ /* 0x000fe20000000009 */
[C---:B------:R-:W-:Y:S01]  /*0ad0*/  FFMA R17, R46.reuse, R17, R5 ;  /* 0x000000112e117223 */ /* 0x040fe20000000005 */
[----:B------:R-:W-:Y:S01]  /*0ae0*/  FFMA R13, R46, R13, R12 ;  /* 0x0000000d2e0d7223 */ /* 0x000fe2000000000c */
[----:B------:R-:W1:Y:S01]  /*0af0*/  LDS.128 R4, [0x1190] ;  /* 0x00119000ff047984 */ /* 0x000e620000000c00 */
[C---:B------:R-:W-:Y:S01]  /*0b00*/  FFMA R53, R37.reuse, R11, R10 ;  /* 0x0000000b25357223 */ /* 0x040fe2000000000a */
[C---:B------:R-:W-:Y:S01]  /*0b10*/  FFMA R18, R32.reuse, R18, R17 ;  /* 0x0000001220127223 */ /* 0x040fe20000000011 */
[----:B------:R-:W-:Y:S01]  /*0b20*/  FFMA R14, R32, R14, R13 ;  /* 0x0000000e200e7223 */ /* 0x000fe2000000000d */
[----:B------:R-:W2:Y:S02]  /*0b30*/  LDS.128 R8, [0x10d0] ;  /* 0x0010d000ff087984 */ /* 0x000ea40000000c00 */
[C---:B------:R-:W-:Y:S01]  /*0b40*/  FFMA R49, R37.reuse, R19, R18 ;  /* 0x0000001325317223 */ /* 0x040fe20000000012 */
[----:B------:R-:W-:Y:S01]  /*0b50*/  FFMA R33, R37, R15, R14 ;  /* 0x0000000f25217223 */ /* 0x000fe2000000000e */
[----:B------:R-:W3:Y:S04]  /*0b60*/  LDS.128 R16, [0x10f0] ;  /* 0x0010f000ff107984 */ /* 0x000ee80000000c00 */
[----:B------:R-:W4:Y:S01]  /*0b70*/  LDS.128 R12, [0x11f0] ;  /* 0x0011f000ff0c7984 */ /* 0x000f220000000c00 */
[----:B0-----:R-:W-:-:S03]  /*0b80*/  FFMA R24, R28, R24, R29 ;  /* 0x000000181c187223 */ /* 0x001fc6000000001d */
[----:B------:R-:W5:Y:S01]  /*0b90*/  LDG.E.CONSTANT R29, [R44.64+0x62014] ;  /* 0x062014042c1d7981 */ /* 0x000f62000c1e9900 */
[----:B------:R-:W-:Y:S01]  /*0ba0*/  FFMA R25, R46, R25, R24 ;  /* 0x000000192e197223 */ /* 0x000fe20000000018 */
[----:B-1----:R-:W-:Y:S02]  /*0bb0*/  FFMA R57, R28, R4, R57 ;  /* 0x000000041c397223 */ /* 0x002fe40000000039 */
[----:B------:R-:W5:Y:S02]  /*0bc0*/  LDG.E.CONSTANT R4, [R44.64+0x62000] ;  /* 0x062000042c047981 */ /* 0x000f64000c1e9900 */
[----:B------:R-:W-:Y:S01]  /*0bd0*/  FFMA R5, R46, R5, R57 ;  /* 0x000000052e057223 */ /* 0x000fe20000000039 */
[----:B--2---:R-:W-:-:S03]  /*0be0*/  FFMA R51, R28, R8, R51 ;  /* 0x000000081c337223 */ /* 0x004fc60000000033 */
[----:B------:R-:W-:Y:S01]  /*0bf0*/  FFMA R6, R32, R6, R5 ;  /* 0x0000000620067223 */ /* 0x000fe20000000005 */
[C---:B------:R-:W-:Y:S01]  /*0c00*/  FFMA R5, R28.reuse, R20, R54 ;  /* 0x000000141c057223 */ /* 0x040fe20000000036 */
[----:B---3--:R-:W-:Y:S01]  /*0c10*/  FFMA R16, R28, R16, R30 ;  /* 0x000000101c107223 */ /* 0x008fe2000000001e */
[----:B------:R-:W2:Y:S01]  /*0c20*/  LDG.E.CONSTANT R20, [R42.64+0x20] ;  /* 0x000020042a147981 */ /* 0x000ea2000c1e9900 */
[----:B------:R-:W-:Y:S01]  /*0c30*/  FFMA R50, R37, R7, R6 ;  /* 0x0000000725327223 */ /* 0x000fe20000000006 */
[----:B------:R-:W-:Y:S01]  /*0c40*/  FFMA R5, R46, R21, R5 ;  /* 0x000000152e057223 */ /* 0x000fe20000000005 */
[----:B----4-:R-:W-:Y:S01]  /*0c50*/  FFMA R12, R28, R12, R31 ;  /* 0x0000000c1c0c7223 */ /* 0x010fe2000000001f */
[----:B------:R-:W5:Y:S01]  /*0c60*/  LDG.E.CONSTANT R6, [R44.64+0x62008] ;  /* 0x062008042c067981 */ /* 0x000f62000c1e9900 */
[----:B------:R-:W-:Y:S01]  /*0c70*/  SHF.L.U32 R8, R2, 0x3, RZ ;  /* 0x0000000302087819 */ /* 0x000fe200000006ff */
[----:B------:R-:W-:Y:S01]  /*0c80*/  FFMA R22, R32, R22, R5 ;  /* 0x0000001620167223 */ /* 0x000fe20000000005 */
[----:B------:R-:W-:Y:S01]  /*0c90*/  FFMA R9, R46, R9, R51 ;  /* 0x000000092e097223 */ /* 0x000fe20000000033 */
[----:B------:R-:W5:Y:S04]  /*0ca0*/  LDG.E.CONSTANT R5, [R44.64+0x62004] ;  /* 0x062004042c057981 */ /* 0x000f68000c1e9900 */
[----:B------:R-:W5:Y:S04]  /*0cb0*/  LDG.E.CONSTANT R7, [R44.64+0x6200c] ;  /* 0x06200c042c077981 */ /* 0x000f68000c1e9900 */
[----:B------:R-:W3:Y:S04]  /*0cc0*/  LDG.E.CONSTANT R28, [R44.64+0x62010] ;  /* 0x062010042c1c7981 */ /* 0x000ee8000c1e9900 */
[----:B------:R-:W3:Y:S04]  /*0cd0*/  LDG.E.CONSTANT R30, [R44.64+0x62018] ;  /* 0x062018042c1e7981 */ /* 0x000ee8000c1e9900 */
[----:B------:R-:W3:Y:S04]  /*0ce0*/  LDG.E.CONSTANT R31, [R44.64+0x6201c] ;  /* 0x06201c042c1f7981 */ /* 0x000ee8000c1e9900 */
[----:B------:R-:W-:Y:S01]  /*0cf0*/  BAR.SYNC.DEFER_BLOCKING 0x0 ;  /* 0x0000000000007b1d */ /* 0x000fe20000010000 */
[----:B------:R-:W-:Y:S01]  /*0d00*/  LEA R8, R3, R8, 0x7 ;  /* 0x0000000803087211 */ /* 0x000fe200078e38ff */
[----:B------:R-:W-:Y:S01]  /*0d10*/  FFMA R10, R32, R10, R9 ;  /* 0x0000000a200a7223 */ /* 0x000fe20000000009 */
[C---:B------:R-:W-:Y:S01]  /*0d20*/  FFMA R17, R46.reuse, R17, R16 ;  /* 0x000000112e117223 */ /* 0x040fe20000000010 */
[----:B------:R-:W-:-:S03]  /*0d30*/  FFMA R13, R46, R13, R12 ;  /* 0x0000000d2e0d7223 */ /* 0x000fc6000000000c */
[C---:B------:R-:W-:Y:S01]  /*0d40*/  FFMA R18, R32.reuse, R18, R17 ;  /* 0x0000001220127223 */ /* 0x040fe20000000011 */
[C---:B------:R-:W-:Y:S01]  /*0d50*/  FFMA R26, R32.reuse, R26, R25 ;  /* 0x0000001a201a7223 */ /* 0x040fe20000000019 */
[----:B------:R-:W-:Y:S01]  /*0d60*/  FFMA R14, R32, R14, R13 ;  /* 0x0000000e200e7223 */ /* 0x000fe2000000000d */
[----:B-----5:R-:W-:Y:S04]  /*0d70*/  STS.128 [R8.X4], R4 ;  /* 0x0000000408007388 */ /* 0x020fe80000004c00 */
[----:B---3--:R0:W-:Y:S04]  /*0d80*/  STS.128 [R8.X4+0x10], R28 ;  /* 0x0000101c08007388 */ /* 0x0081e80000004c00 */
[----:B--2---:R-:W-:Y:S04]  /*0d90*/  STS [R41.X4+0x1000], R20 ;  /* 0x0010001429007388 */ /* 0x004fe80000004800 */
[----:B------:R-:W-:Y:S06]  /*0da0*/  BAR.SYNC.DEFER_BLOCKING 0x0 ;  /* 0x0000000000007b1d */ /* 0x000fec0000010000 */
[----:B------:R-:W-:Y:S04]  /*0db0*/  LDS R36, [R41.X4] ;  /* 0x0000000029247984 */ /* 0x000fe80000004800 */
[----:B------:R-:W1:Y:S04]  /*0dc0*/  LDS.128 R4, [0x1000] ;  /* 0x00100000ff047984 */ /* 0x000e680000000c00 */
[----:B------:R-:W2:Y:S01]  /*0dd0*/  LDS R51, [R41.X4+0x200] ;  /* 0x0002000029337984 */ /* 0x000ea20000004800 */
[----:B0-----:R-:W-:-:S03]  /*0de0*/  FFMA R28, R37, R11, R10 ;  /* 0x0000000b251c7223 */ /* 0x001fc6000000000a */
[----:B------:R-:W0:Y:S04]  /*0df0*/  LDS R46, [R41.X4+0x400] ;  /* 0x00040000292e7984 */ /* 0x000e280000004800 */
[----:B------:R-:W3:Y:S01]  /*0e00*/  LDS.128 R8, [0x1100] ;  /* 0x00110000ff087984 */ /* 0x000ee20000000c00 */
[----:B-1----:R-:W-:-:S03]  /*0e10*/  FFMA R4, R36, R4, R47 ;  /* 0x0000000424047223 */ /* 0x002fc6000000002f */
[----:B------:R-:W1:Y:S01]  /*0e20*/  LDS R47, [R41.X4+0x600] ;  /* 0x00060000292f7984 */ /* 0x000e620000004800 */
[----:B------:R-:W-:Y:S01]  /*0e30*/  FFMA R31, R37, R19, R18 ;  /* 0x00000013251f7223 */ /* 0x000fe20000000012 */
[----:B--2---:R-:W-:Y:S02]  /*0e40*/  FFMA R5, R51, R5, R4 ;  /* 0x0000000533057223 */ /* 0x004fe40000000004 */
[----:B------:R-:W2:Y:S02]  /*0e50*/  LDS.128 R16, [0x1120] ;  /* 0x00112000ff107984 */ /* 0x000ea40000000c00 */
[----:B0-----:R-:W-:Y:S01]  /*0e60*/  FFMA R6, R46, R6, R5 ;  /* 0x000000062e067223 */ /* 0x001fe20000000005 */
[----:B---3--:R-:W-:-:S03]  /*0e70*/  FFMA R8, R36, R8, R52 ;  /* 0x0000000824087223 */ /* 0x008fc60000000034 */
[----:B-1----:R-:W-:Y:S02]  /*0e80*/  FFMA R52, R47, R7, R6 ;  /* 0x000000072f347223 */ /* 0x002fe40000000006 */
[----:B------:R-:W0:Y:S01]  /*0e90*/  LDS.128 R4, [0x1020] ;  /* 0x00102000ff047984 */ /* 0x000e220000000c00 */
[----:B--2---:R-:W-:-:S04]  /*0ea0*/  FFMA R16, R36, R16, R35 ;  /* 0x0000001024107223 */ /* 0x004fc80000000023 */
[----:B------:R-:W-:-:S04]  /*0eb0*/  FFMA R17, R51, R17, R16 ;  /* 0x0000001133117223 */ /* 0x000fc80000000010 */
[----:B------:R-:W-:Y:S01]  /*0ec0*/  FFMA R18, R46, R18, R17 ;  /* 0x000000122e127223 */ /* 0x000fe20000000011 */
[C---:B------:R-:W-:Y:S01]  /*0ed0*/  FFMA R30, R37.reuse, R23, R22 ;  /* 0x00000017251e7223 */ /* 0x040fe20000000016 */
[C---:B------:R-:W-:Y:S01]  /*0ee0*/  FFMA R29, R37.reuse, R27, R26 ;  /* 0x0000001b251d7223 */ /* 0x040fe2000000001a */
[----:B------:R-:W-:Y:S01]  /*0ef0*/  FFMA R37, R37, R15, R14 ;  /* 0x0000000f25257223 */ /* 0x000fe2000000000e */
[----:B------:R-:W-:Y:S01]  /*0f00*/  FFMA R57, R47, R19, R18 ;  /* 0x000000132f397223 */ /* 0x000fe20000000012 */
[----:B------:R-:W1:Y:S04]  /*0f10*/  LDS.128 R24, [0x1040] ;  /* 0x00104000ff187984 */ /* 0x000e680000000c00 */
[----:B------:R-:W2:Y:S04]  /*0f20*/  LDS.128 R20, [0x1140] ;  /* 0x00114000ff147984 */ /* 0x000ea80000000c00 */
[----:B------:R-:W3:Y:S04]  /*0f30*/  LDS.128 R12, [0x1160] ;  /* 0x00116000ff0c7984 */ /* 0x000ee80000000c00 */
[----:B------:R-:W4:Y:S01]  /*0f40*/  LDS.128 R16, [0x1080] ;  /* 0x00108000ff107984 */ /* 0x000f220000000c00 */
[----:B0-----:R-:W-:-:S04]  /*0f50*/  FFMA R4, R36, R4, R34 ;  /* 0x0000000424047223 */ /* 0x001fc80000000022 */
[----:B------:R-:W-:-:S04]  /*0f60*/  FFMA R5, R51, R5, R4 ;  /* 0x0000000533057223 */ /* 0x000fc80000000004 */
[----:B------:R-:W-:-:S04]  /*0f70*/  FFMA R6, R46, R6, R5 ;  /* 0x000000062e067223 */ /* 0x000fc80000000005 */
[----:B------:R-:W-:Y:S02]  /*0f80*/  FFMA R56, R47, R7, R6 ;  /* 0x000000072f387223 */ /* 0x000fe40000000006 */
[----:B------:R-:W0:Y:S01]  /*0f90*/  LDS.128 R4, [0x1180] ;  /* 0x00118000ff047984 */ /* 0x000e220000000c00 */
[----:B------:R-:W-:Y:S01]  /*0fa0*/  FFMA R9, R51, R9, R8 ;  /* 0x0000000933097223 */ /* 0x000fe20000000008 */
[----:B-1----:R-:W-:-:S03]  /*0fb0*/  FFMA R24, R36, R24, R38 ;  /* 0x0000001824187223 */ /* 0x002fc60000000026 */
[----:B------:R-:W-:Y:S01]  /*0fc0*/  FFMA R10, R46, R10, R9 ;  /* 0x0000000a2e0a7223 */ /* 0x000fe20000000009 */
[C---:B--2---:R-:W-:Y:S01]  /*0fd0*/  FFMA R20, R36.reuse, R20, R53 ;  /* 0x0000001424147223 */ /* 0x044fe20000000035 */
[C---:B---3--:R-:W-:Y:S01]  /*0fe0*/  FFMA R12, R36.reuse, R12, R48 ;  /* 0x0000000c240c7223 */ /* 0x048fe20000000030 */
[----:B----4-:R-:W-:Y:S01]  /*0ff0*/  FFMA R16, R36, R16, R49 ;  /* 0x0000001024107223 */ /* 0x010fe20000000031 */
[C---:B------:R-:W-:Y:S01]  /*1000*/  FFMA R25, R51.reuse, R25, R24 ;  /* 0x0000001933197223 */ /* 0x040fe20000000018 */
[C---:B------:R-:W-:Y:S01]  /*1010*/  FFMA R21, R51.reuse, R21, R20 ;  /* 0x0000001533157223 */ /* 0x040fe20000000014 */
[C---:B------:R-:W-:Y:S01]  /*1020*/  FFMA R13, R51.reuse, R13, R12 ;  /* 0x0000000d330d7223 */ /* 0x040fe2000000000c */
[----:B------:R-:W-:Y:S01]  /*1030*/  FFMA R17, R51, R17, R16 ;  /* 0x0000001133117223 */ /* 0x000fe20000000010 */
[C---:B------:R-:W-:Y:S02]  /*1040*/  FFMA R54, R47.reuse, R11, R10 ;  /* 0x0000000b2f367223 */ /* 0x040fe4000000000a */
[----:B------:R-:W1:Y:S01]  /*1050*/  LDS.128 R8, [0x1060] ;  /* 0x00106000ff087984 */ /* 0x000e620000000c00 */
[C---:B------:R-:W-:Y:S01]  /*1060*/  FFMA R26, R46.reuse, R26, R25 ;  /* 0x0000001a2e1a7223 */ /* 0x040fe20000000019 */
[C---:B------:R-:W-:Y:S01]  /*1070*/  FFMA R22, R46.reuse, R22, R21 ;  /* 0x000000162e167223 */ /* 0x040fe20000000015 */
[C---:B------:R-:W-:Y:S01]  /*1080*/  FFMA R14, R46.reuse, R14, R13 ;  /* 0x0000000e2e0e7223 */ /* 0x040fe2000000000d */
[----:B------:R-:W-:Y:S01]  /*1090*/  FFMA R18, R46, R18, R17 ;  /* 0x000000122e127223 */ /* 0x000fe20000000011 */
[C---:B------:R-:W-:Y:S01]  /*10a0*/  FFMA R55, R47.reuse, R27, R26 ;  /* 0x0000001b2f377223 */ /* 0x040fe2000000001a */
[C---:B------:R-:W-:Y:S01]  /*10b0*/  FFMA R48, R47.reuse, R23, R22 ;  /* 0x000000172f307223 */ /* 0x040fe20000000016 */
[C---:B------:R-:W-:Y:S01]  /*10c0*/  FFMA R53, R47.reuse, R15, R14 ;  /* 0x0000000f2f357223 */ /* 0x040fe2000000000e */
[----:B------:R-:W2:Y:S04]  /*10d0*/  LDS.128 R20, [0x11c0] ;  /* 0x0011c000ff147984 */ /* 0x000ea80000000c00 */
[----:B------:R-:W3:Y:S04]  /*10e0*/  LDS.128 R12, [0x11a0] ;  /* 0x0011a000ff0c7984 */ /* 0x000ee80000000c00 */
[----:B------:R-:W4:Y:S01]  /*10f0*/  LDS.128 R24, [0x10e0] ;  /* 0x0010e000ff187984 */ /* 0x000f220000000c00 */
[----:B0-----:R-:W-:Y:S01]  /*1100*/  FFMA R4, R36, R4, R50 ;  /* 0x0000000424047223 */ /* 0x001fe20000000032 */
[----:B------:R-:W-:-:S02]  /*1110*/  FFMA R50, R47, R19, R18 ;  /* 0x000000132f327223 */ /* 0x000fc40000000012 */
[----:B------:R-:W0:Y:S01]  /*1120*/  LDS.128 R16, [0x10c0] ;  /* 0x0010c000ff107984 */ /* 0x000e220000000c00 */
[----:B-1----:R-:W-:-:S04]  /*1130*/  FFMA R8, R36, R8, R39 ;  /* 0x0000000824087223 */ /* 0x002fc80000000027 */
[----:B------:R-:W-:-:S04]  /*1140*/  FFMA R9, R51, R9, R8 ;  /* 0x0000000933097223 */ /* 0x000fc80000000008 */
[----:B------:R-:W-:Y:S01]  /*1150*/  FFMA R10, R46, R10, R9 ;  /* 0x0000000a2e0a7223 */ /* 0x000fe20000000009 */
[C---:B--2---:R-:W-:Y:S01]  /*1160*/  FFMA R20, R36.reuse, R20, R29 ;  /* 0x0000001424147223 */ /* 0x044fe2000000001d */
[C---:B---3--:R-:W-:Y:S01]  /*1170*/  FFMA R12, R36.reuse, R12, R30 ;  /* 0x0000000c240c7223 */ /* 0x048fe2000000001e */
[C---:B----4-:R-:W-:Y:S01]  /*1180*/  FFMA R24, R36.reuse, R24, R31 ;  /* 0x0000001824187223 */ /* 0x050fe2000000001f */
[----:B------:R-:W-:Y:S02]  /*1190*/  FFMA R49, R47, R11, R10 ;  /* 0x0000000b2f317223 */ /* 0x000fe4000000000a */
[----:B------:R-:W1:Y:S01]  /*11a0*/  LDS.128 R8, [0x10a0] ;  /* 0x0010a000ff087984 */ /* 0x000e620000000c00 */
[----:B0-----:R-:W-:-:S03]  /*11b0*/  FFMA R16, R36, R16, R28 ;  /* 0x0000001024107223 */ /* 0x001fc6000000001c */
[----:B------:R-:W0:Y:S01]  /*11c0*/  LDS.128 R28, [0x11e0] ;  /* 0x0011e000ff1c7984 */ /* 0x000e220000000c00 */
[C---:B------:R-:W-:Y:S01]  /*11d0*/  FFMA R5, R51.reuse, R5, R4 ;  /* 0x0000000533057223 */ /* 0x040fe20000000004 */
[C---:B------:R-:W-:Y:S01]  /*11e0*/  FFMA R13, R51.reuse, R13, R12 ;  /* 0x0000000d330d7223 */ /* 0x040fe2000000000c */
[C---:B------:R-:W-:Y:S01]  /*11f0*/  FFMA R17, R51.reuse, R17, R16 ;  /* 0x0000001133117223 */ /* 0x040fe20000000010 */
[C---:B------:R-:W-:Y:S01]  /*1200*/  FFMA R21, R51.reuse, R21, R20 ;  /* 0x0000001533157223 */ /* 0x040fe20000000014 */
[----:B------:R-:W-:Y:S01]  /*1210*/  FFMA R25, R51, R25, R24 ;  /* 0x0000001933197223 */ /* 0x000fe20000000018 */
[C---:B------:R-:W-:Y:S01]  /*1220*/  FFMA R6, R46.reuse, R6, R5 ;  /* 0x000000062e067223 */ /* 0x040fe20000000005 */
[C---:B------:R-:W-:Y:S01]  /*1230*/  FFMA R14, R46.reuse, R14, R13 ;  /* 0x0000000e2e0e7223 */ /* 0x040fe2000000000d */
[C---:B------:R-:W-:Y:S01]  /*1240*/  FFMA R18, R46.reuse, R18, R17 ;  /* 0x000000122e127223 */ /* 0x040fe20000000011 */
[C---:B------:R-:W-:Y:S01]  /*1250*/  FFMA R22, R46.reuse, R22, R21 ;  /* 0x000000162e167223 */ /* 0x040fe20000000015 */
[----:B------:R-:W-:Y:S01]  /*1260*/  FFMA R26, R46, R26, R25 ;  /* 0x0000001a2e1a7223 */ /* 0x000fe20000000019 */
[----:B-1----:R-:W-:-:S02]  /*1270*/  FFMA R8, R36, R8, R33 ;  /* 0x0000000824087223 */ /* 0x002fc40000000021 */
[----:B------:R-:W-:Y:S01]  /*1280*/  LDS.128 R32, [0x1010] ;  /* 0x00101000ff207984 */ /* 0x000fe20000000c00 */
[----:B0-----:R-:W-:Y:S01]  /*1290*/  FFMA R28, R36, R28, R37 ;  /* 0x0000001c241c7223 */ /* 0x001fe20000000025 */
[C---:B------:R-:W-:Y:S02]  /*12a0*/  FFMA R9, R51.reuse, R9, R8 ;  /* 0x0000000933097223 */ /* 0x040fe40000000008 */
[----:B------:R-:W-:Y:S01]  /*12b0*/  LDS.128 R36, [0x1110] ;  /* 0x00111000ff247984 */ /* 0x000fe20000000c00 */
[----:B------:R-:W-:-:S03]  /*12c0*/  FFMA R29, R51, R29, R28 ;  /* 0x0000001d331d7223 */ /* 0x000fc6000000001c */
[----:B------:R-:W0:Y:S01]  /*12d0*/  LDS R28, [R41.X4+0x800] ;  /* 0x00080000291c7984 */ /* 0x000e220000004800 */
[C---:B------:R-:W-:Y:S01]  /*12e0*/  FFMA R10, R46.reuse, R10, R9 ;  /* 0x0000000a2e0a7223 */ /* 0x040fe20000000009 */
[----:B------:R-:W-:Y:S02]  /*12f0*/  FFMA R4, R46, R30, R29 ;  /* 0x0000001e2e047223 */ /* 0x000fe4000000001d */
[----:B------:R-:W1:Y:S01]  /*1300*/  LDS R46, [R41.X4+0xa00] ;  /* 0x000a0000292e7984 */ /* 0x000e620000004800 */
[----:B------:R-:W-:-:S03]  /*1310*/  FFMA R60, R47, R11, R10 ;  /* 0x0000000b2f3c7223 */ /* 0x000fc6000000000a */
[----:B------:R-:W2:Y:S01]  /*1320*/  LDS.128 R8, [0x1030] ;  /* 0x00103000ff087984 */ /* 0x000ea20000000c00 */
[----:B------:R-:W-:-:S03]  /*1330*/  FFMA R58, R47, R15, R14 ;  /* 0x0000000f2f3a7223 */ /* 0x000fc6000000000e */
[----:B------:R-:W3:Y:S01]  /*1340*/  LDS.128 R12, [0x1130] ;  /* 0x00113000ff0c7984 */ /* 0x000ee20000000c00 */
[----:B0-----:R-:W-:-:S03]  /*1350*/  FFMA R5, R28, R32, R52 ;  /* 0x000000201c057223 */ /* 0x001fc60000000034 */
[----:B------:R-:W0:Y:S01]  /*1360*/  LDS R32, [R41.X4+0xc00] ;  /* 0x000c000029207984 */ /* 0x000e220000004800 */
[----:B------:R-:W-:-:S04]  /*1370*/  FFMA R36, R28, R36, R54 ;  /* 0x000000241c247223 */ /* 0x000fc80000000036 */
[C---:B-1----:R-:W-:Y:S02]  /*1380*/  FFMA R17, R46.reuse, R37, R36 ;  /* 0x000000252e117223 */ /* 0x042fe40000000024 */
[----:B------:R-:W1:Y:S01]  /*1390*/  LDS R37, [R41.X4+0xe00] ;  /* 0x000e000029257984 */ /* 0x000e620000004800 */
[C---:B------:R-:W-:Y:S01]  /*13a0*/  FFMA R51, R47.reuse, R19, R18 ;  /* 0x000000132f337223 */ /* 0x040fe20000000012 */
[----:B------:R-:W-:Y:S01]  /*13b0*/  FFMA R5, R46, R33, R5 ;  /* 0x000000212e057223 */ /* 0x000fe20000000005 */
[----:B--2---:R-:W-:Y:S01]  /*13c0*/  FFMA R19, R28, R8, R56 ;  /* 0x000000081c137223 */ /* 0x004fe20000000038 */
[C---:B------:R-:W-:Y:S01]  /*13d0*/  FFMA R59, R47.reuse, R7, R6 ;  /* 0x000000072f3b7223 */ /* 0x040fe20000000006 */
[C---:B------:R-:W-:Y:S02]  /*13e0*/  FFMA R31, R47.reuse, R31, R4 ;  /* 0x0000001f2f1f7223 */ /* 0x040fe40000000004 */
[----:B------:R-:W-:Y:S01]  /*13f0*/  FFMA R9, R46, R9, R19 ;  /* 0x000000092e097223 */ /* 0x000fe20000000013 */
[C---:B------:R-:W-:Y:S01]  /*1400*/  FFMA R29, R47.reuse, R23, R22 ;  /* 0x000000172f1d7223 */ /* 0x040fe20000000016 */
[----:B------:R-:W-:Y:S01]  /*1410*/  FFMA R30, R47, R27, R26 ;  /* 0x0000001b2f1e7223 */ /* 0x000fe2000000001a */
[----:B---3--:R-:W-:Y:S01]  /*1420*/  FFMA R12, R28, R12, R57 ;  /* 0x0000000c1c0c7223 */ /* 0x008fe20000000039 */
[----:B------:R-:W2:Y:S03]  /*1430*/  LDS.128 R20, [0x1070] ;  /* 0x00107000ff147984 */ /* 0x000ea60000000c00 */
[----:B------:R-:W-:Y:S01]  /*1440*/  FFMA R13, R46, R13, R12 ;  /* 0x0000000d2e0d7223 */ /* 0x000fe2000000000c */
[----:B------:R-:W-:Y:S01]  /*1450*/  LDS.128 R24, [0x1170] ;  /* 0x00117000ff187984 */ /* 0x000fe20000000c00 */
[----:B0-----:R-:W-:-:S03]  /*1460*/  FFMA R34, R32, R34, R5 ;  /* 0x0000002220227223 */ /* 0x001fc60000000005 */
[----:B------:R-:W0:Y:S01]  /*1470*/  LDS.128 R4, [0x1050] ;  /* 0x00105000ff047984 */ /* 0x000e220000000c00 */
[----:B------:R-:W-:Y:S01]  /*1480*/  FFMA R10, R32, R10, R9 ;  /* 0x0000000a200a7223 */ /* 0x000fe20000000009 */
[----:B-1----:R-:W-:-:S03]  /*1490*/  FFMA R47, R37, R35, R34 ;  /* 0x00000023252f7223 */ /* 0x002fc60000000022 */
[----:B------:R-:W-:Y:S02]  /*14a0*/  FFMA R34, R37, R11, R10 ;  /* 0x0000000b25227223 */ /* 0x000fe4000000000a */
[----:B------:R-:W1:Y:S01]  /*14b0*/  LDS.128 R8, [0x1150] ;  /* 0x00115000ff087984 */ /* 0x000e620000000c00 */
[----:B------:R-:W-:-:S03]  /*14c0*/  FFMA R38, R32, R38, R17 ;  /* 0x0000002620267223 */ /* 0x000fc60000000011 */
[----:B------:R-:W3:Y:S01]  /*14d0*/  LDS.128 R16, [0x1090] ;  /* 0x00109000ff107984 */ /* 0x000ee20000000c00 */
[----:B------:R-:W-:-:S04]  /*14e0*/  FFMA R14, R32, R14, R13 ;  /* 0x0000000e200e7223 */ /* 0x000fc8000000000d */
[C---:B------:R-:W-:Y:S02]  /*14f0*/  FFMA R35, R37.reuse, R15, R14 ;  /* 0x0000000f25237223 */ /* 0x040fe4000000000e */
[----:B------:R-:W4:Y:S01]  /*1500*/  LDS.128 R12, [0x10b0] ;  /* 0x0010b000ff0c7984 */ /* 0x000f220000000c00 */
[C---:B--2---:R-:W-:Y:S01]  /*1510*/  FFMA R20, R28.reuse, R20, R49 ;  /* 0x000000141c147223 */ /* 0x044fe20000000031 */
[----:B------:R-:W-:Y:S01]  /*1520*/  FFMA R52, R37, R39, R38 ;  /* 0x0000002725347223 */ /* 0x000fe20000000026 */
[----:B0-----:R-:W-:-:S04]  /*1530*/  FFMA R55, R28, R4, R55 ;  /* 0x000000041c377223 */ /* 0x001fc80000000037 */
[----:B------:R-:W-:-:S04]  /*1540*/  FFMA R5, R46, R5, R55 ;  /* 0x000000052e057223 */ /* 0x000fc80000000037 */
[----:B------:R-:W-:Y:S01]  /*1550*/  FFMA R6, R32, R6, R5 ;  /* 0x0000000620067223 */ /* 0x000fe20000000005 */
[----:B-1----:R-:W-:-:S04]  /*1560*/  FFMA R5, R28, R8, R48 ;  /* 0x000000081c057223 */ /* 0x002fc80000000030 */
[----:B------:R-:W-:Y:S01]  /*1570*/  FFMA R9, R46, R9, R5 ;  /* 0x000000092e097223 */ /* 0x000fe20000000005 */
[----:B---3--:R-:W-:Y:S01]  /*1580*/  FFMA R5, R28, R16, R50 ;  /* 0x000000101c057223 */ /* 0x008fe20000000032 */
[----:B------:R-:W-:Y:S01]  /*1590*/  FFMA R38, R37, R7, R6 ;  /* 0x0000000725267223 */ /* 0x000fe20000000006 */
[C---:B------:R-:W-:Y:S02]  /*15a0*/  FFMA R21, R46.reuse, R21, R20 ;  /* 0x000000152e157223 */ /* 0x040fe40000000014 */
[----:B------:R-:W-:Y:S02]  /*15b0*/  FFMA R17, R46, R17, R5 ;  /* 0x000000112e117223 */ /* 0x000fe40000000005 */
[----:B------:R-:W0:Y:S01]  /*15c0*/  LDS.128 R4, [0x1190] ;  /* 0x00119000ff047984 */ /* 0x000e220000000c00 */
[----:B------:R-:W-:Y:S01]  /*15d0*/  FFMA R22, R32, R22, R21 ;  /* 0x0000001620167223 */ /* 0x000fe20000000015 */
[C---:B------:R-:W-:Y:S01]  /*15e0*/  FFMA R24, R28.reuse, R24, R53 ;  /* 0x000000181c187223 */ /* 0x040fe20000000035 */
[----:B----4-:R-:W-:-:S02]  /*15f0*/  FFMA R12, R28, R12, R60 ;  /* 0x0000000c1c0c7223 */ /* 0x010fc4000000003c */
[C---:B------:R-:W-:Y:S01]  /*1600*/  FFMA R39, R37.reuse, R23, R22 ;  /* 0x0000001725277223 */ /* 0x040fe20000000016 */
[C---:B------:R-:W-:Y:S01]  /*1610*/  FFMA R25, R46.reuse, R25, R24 ;  /* 0x000000192e197223 */ /* 0x040fe20000000018 */
[----:B------:R-:W-:Y:S01]  /*1620*/  FFMA R13, R46, R13, R12 ;  /* 0x0000000d2e0d7223 */ /* 0x000fe2000000000c */
        /* <DEDUP_REMOVED lines=8> */
[----:B------:R-:W-:Y:S01]  /*16b0*/  FFMA R33, R37, R15, R14 ;  /* 0x0000000f25217223 */ /* 0x000fe2000000000e */
[----:B------:R-:W2:Y:S04]  /*16c0*/  LDS.128 R8, [0x10d0] ;  /* 0x0010d000ff087984 */ /* 0x000ea80000000c00 */
[----:B------:R-:W3:Y:S04]  /*16d0*/  LDS.128 R24, [0x11d0] ;  /* 0x0011d000ff187984 */ /* 0x000ee80000000c00 */
[----:B------:R-:W4:Y:S04]  /*16e0*/  LDS.128 R16, [0x10f0] ;  /* 0x0010f000ff107984 */ /* 0x000f280000000c00 */
[----:B------:R-:W4:Y:S01]  /*16f0*/  LDS.128 R12, [0x11f0] ;  /* 0x0011f000ff0c7984 */ /* 0x000f220000000c00 */
[----:B0-----:R-:W-:-:S03]  /*1700*/  FFMA R59, R28, R4, R59 ;  /* 0x000000041c3b7223 */ /* 0x001fc6000000003b */
[----:B------:R-:W5:Y:S01]  /*1710*/  LDG.E.CONSTANT R4, [R44.64+0xc4000] ;  /* 0x0c4000042c047981 */ /* 0x000f62000c1e9900 */
[----:B------:R-:W-:-:S04]  /*1720*/  FFMA R5, R46, R5, R59 ;  /* 0x000000052e057223 */ /* 0x000fc8000000003b */
[----:B------:R-:W-:Y:S01]  /*1730*/  FFMA R6, R32, R6, R5 ;  /* 0x0000000620067223 */ /* 0x000fe20000000005 */
[----:B-1----:R-:W-:Y:S02]  /*1740*/  FFMA R5, R28, R20, R58 ;  /* 0x000000141c057223 */ /* 0x002fe4000000003a */
[----:B------:R-:W5:Y:S02]  /*1750*/  LDG.E.CONSTANT R20, [R42.64+0x40] ;  /* 0x000040042a147981 */ /* 0x000f64000c1e9900 */
[----:B------:R-:W-:Y:S01]  /*1760*/  FFMA R5, R46, R21, R5 ;  /* 0x000000152e057223 */ /* 0x000fe20000000005 */
[----:B------:R-:W-:Y:S02]  /*1770*/  FFMA R50, R37, R7, R6 ;  /* 0x0000000725327223 */ /* 0x000fe40000000006 */
[----:B------:R-:W5:Y:S01]  /*1780*/  LDG.E.CONSTANT R6, [R44.64+0xc4008] ;  /* 0x0c4008042c067981 */ /* 0x000f62000c1e9900 */
[----:B--2---:R-:W-:Y:S01]  /*1790*/  FFMA R51, R28, R8, R51 ;  /* 0x000000081c337223 */ /* 0x004fe20000000033 */
[----:B------:R-:W-:-:S02]  /*17a0*/  FFMA R22, R32, R22, R5 ;  /* 0x0000001620167223 */ /* 0x000fc40000000005 */
[----:B------:R-:W5:Y:S01]  /*17b0*/  LDG.E.CONSTANT R5, [R44.64+0xc4004] ;  /* 0x0c4004042c057981 */ /* 0x000f62000c1e9900 */
[----:B---3--:R-:W-:-:S03]  /*17c0*/  FFMA R24, R28, R24, R29 ;  /* 0x000000181c187223 */ /* 0x008fc6000000001d */
[----:B------:R-:W5:Y:S01]  /*17d0*/  LDG.E.CONSTANT R7, [R44.64+0xc400c] ;  /* 0x0c400c042c077981 */ /* 0x000f62000c1e9900 */
[----:B----4-:R-:W-:-:S03]  /*17e0*/  FFMA R16, R28, R16, R30 ;  /* 0x000000101c107223 */ /* 0x010fc6000000001e */
[----:B------:R-:W2:Y:S01]  /*17f0*/  LDG.E.CONSTANT R29, [R44.64+0xc4014] ;  /* 0x0c4014042c1d7981 */ /* 0x000ea2000c1e9900 */
[----:B------:R-:W-:-:S03]  /*1800*/  FFMA R12, R28, R12, R31 ;  /* 0x0000000c1c0c7223 */ /* 0x000fc6000000001f */
[----:B------:R-:W2:Y:S04]  /*1810*/  LDG.E.CONSTANT R28, [R44.64+0xc4010] ;  /* 0x0c4010042c1c7981 */ /* 0x000ea8000c1e9900 */
[----:B------:R-:W2:Y:S04]  /*1820*/  LDG.E.CONSTANT R30, [R44.64+0xc4018] ;  /* 0x0c4018042c1e7981 */ /* 0x000ea8000c1e9900 */
[----:B------:R-:W2:Y:S01]  /*1830*/  LDG.E.CONSTANT R31, [R44.64+0xc401c] ;  /* 0x0c401c042c1f7981 */ /* 0x000ea2000c1e9900 */
[----:B------:R-:W-:-:S04]  /*1840*/  SHF.L.U32 R8, R2, 0x3, RZ ;  /* 0x0000000302087819 */ /* 0x000fc800000006ff */
[----:B------:R-:W-:Y:S01]  /*1850*/  LEA R8, R3, R8, 0x7 ;  /* 0x0000000803087211 */ /* 0x000fe200078e38ff */
[----:B------:R-:W-:Y:S01]  /*1860*/  BAR.SYNC.DEFER_BLOCKING 0x0 ;  /* 0x0000000000007b1d */ /* 0x000fe20000010000 */
[C---:B------:R-:W-:Y:S01]  /*1870*/  FFMA R9, R46.reuse, R9, R51 ;  /* 0x000000092e097223 */ /* 0x040fe20000000033 */
[C---:B------:R-:W-:Y:S01]  /*1880*/  FFMA R25, R46.reuse, R25, R24 ;  /* 0x000000192e197223 */ /* 0x040fe20000000018 */
[C---:B------:R-:W-:Y:S01]  /*1890*/  FFMA R17, R46.reuse, R17, R16 ;  /* 0x000000112e117223 */ /* 0x040fe20000000010 */
[----:B------:R-:W-:Y:S01]  /*18a0*/  FFMA R13, R46, R13, R12 ;  /* 0x0000000d2e0d7223 */ /* 0x000fe2000000000c */
[C---:B------:R-:W-:Y:S02]  /*18b0*/  FFMA R10, R32.reuse, R10, R9 ;  /* 0x0000000a200a7223 */ /* 0x040fe40000000009 */
[C---:B------:R-:W-:Y:S01]  /*18c0*/  FFMA R18, R32.reuse, R18, R17 ;  /* 0x0000001220127223 */ /* 0x040fe20000000011 */
[C---:B------:R-:W-:Y:S01]  /*18d0*/  FFMA R26, R32.reuse, R26, R25 ;  /* 0x0000001a201a7223 */ /* 0x040fe20000000019 */
[----:B------:R-:W-:Y:S01]  /*18e0*/  FFMA R14, R32, R14, R13 ;  /* 0x0000000e200e7223 */ /* 0x000fe2000000000d */
[----:B-----5:R-:W-:Y:S04]  /*18f0*/  STS.128 [R8.X4], R4 ;  /* 0x0000000408007388 */ /* 0x020fe80000004c00 */
[----:B--2---:R0:W-:Y:S04]  /*1900*/  STS.128 [R8.X4+0x10], R28 ;  /* 0x0000101c08007388 */ /* 0x0041e80000004c00 */
[----:B------:R-:W-:Y:S04]  /*1910*/  STS [R41.X4+0x1000], R20 ;  /* 0x0010001429007388 */ /* 0x000fe80000004800 */
        /* <DEDUP_REMOVED lines=32> */
[----:B------:R-:W-:-:S04]  /*1b20*/  FFMA R9, R51, R9, R8 ;  /* 0x0000000933097223 */ /* 0x000fc80000000008 */
[----:B------:R-:W-:Y:S01]  /*1b30*/  FFMA R10, R46, R10, R9 ;  /* 0x0000000a2e0a7223 */ /* 0x000fe20000000009 */
[C---:B-1----:R-:W-:Y:S01]  /*1b40*/  FFMA R24, R36.reuse, R24, R38 ;  /* 0x0000001824187223 */ /* 0x042fe20000000026 */
[C---:B--2---:R-:W-:Y:S01]  /*1b50*/  FFMA R20, R36.reuse, R20, R53 ;  /* 0x0000001424147223 */ /* 0x044fe20000000035 */
[C---:B---3--:R-:W-:Y:S01]  /*1b60*/  FFMA R12, R36.reuse, R12, R48 ;  /* 0x0000000c240c7223 */ /* 0x048fe20000000030 */
[----:B------:R-:W-:Y:S01]  /*1b70*/  FFMA R55, R47, R11, R10 ;  /* 0x0000000b2f377223 */ /* 0x000fe2000000000a */
[----:B----4-:R-:W-:Y:S01]  /*1b80*/  FFMA R16, R36, R16, R49 ;  /* 0x0000001024107223 */ /* 0x010fe20000000031 */
        /* <DEDUP_REMOVED lines=14> */
[----:B------:R-:W4:Y:S04]  /*1c70*/  LDS.128 R24, [0x10e0] ;  /* 0x0010e000ff187984 */ /* 0x000f280000000c00 */
[----:B------:R-:W-:Y:S01]  /*1c80*/  LDS R48, [R41.X4+0xc00] ;  /* 0x000c000029307984 */ /* 0x000fe20000004800 */
[----:B0-----:R-:W-:Y:S01]  /*1c90*/  FFMA R4, R36, R4, R50 ;  /* 0x0000000424047223 */ /* 0x001fe20000000032 */
[----:B------:R-:W-:-:S02]  /*1ca0*/  FFMA R50, R47, R19, R18 ;  /* 0x000000132f327223 */ /* 0x000fc40000000012 */
[----:B------:R-:W0:Y:S01]  /*1cb0*/  LDS.128 R16, [0x10c0] ;  /* 0x0010c000ff107984 */ /* 0x000e220000000c00 */
[----:B-1----:R-:W-:-:S04]  /*1cc0*/  FFMA R8, R36, R8, R39 ;  /* 0x0000000824087223 */ /* 0x002fc80000000027 */
[----:B------:R-:W-:-:S04]  /*1cd0*/  FFMA R9, R51, R9, R8 ;  /* 0x0000000933097223 */ /* 0x000fc80000000008 */
[----:B------:R-:W-:Y:S01]  /*1ce0*/  FFMA R10, R46, R10, R9 ;  /* 0x0000000a2e0a7223 */ /* 0x000fe20000000009 */
[----:B--2---:R-:W-:-:S03]  /*1cf0*/  FFMA R20, R36, R20, R29 ;  /* 0x0000001424147223 */ /* 0x004fc6000000001d */
[----:B------:R-:W-:Y:S02]  /*1d00*/  FFMA R53, R47, R11, R10 ;  /* 0x0000000b2f357223 */ /* 0x000fe4000000000a */
[----:B------:R-:W1:Y:S01]  /*1d10*/  LDS.128 R8, [0x10a0] ;  /* 0x0010a000ff087984 */ /* 0x000e620000000c00 */
[C---:B---3--:R-:W-:Y:S01]  /*1d20*/  FFMA R12, R36.reuse, R12, R30 ;  /* 0x0000000c240c7223 */ /* 0x048fe2000000001e */
[C---:B----4-:R-:W-:Y:S01]  /*1d30*/  FFMA R24, R36.reuse, R24, R31 ;  /* 0x0000001824187223 */ /* 0x050fe2000000001f */
[----:B0-----:R-:W-:Y:S02]  /*1d40*/  FFMA R16, R36, R16, R28 ;  /* 0x0000001024107223 */ /* 0x001fe4000000001c */
        /* <DEDUP_REMOVED lines=12> */
[----:B------:R-:W-:Y:S02]  /*1e10*/  LDS.128 R32, [0x1010] ;  /* 0x00101000ff207984 */ /* 0x000fe40000000c00 */
[----:B------:R-:W-:Y:S01]  /*1e20*/  FFMA R9, R51, R9, R8 ;  /* 0x0000000933097223 */ /* 0x000fe20000000008 */
[----:B0-----:R-:W-:-:S03]  /*1e30*/  FFMA R28, R36, R28, R37 ;  /* 0x0000001c241c7223 */ /* 0x001fc60000000025 */
[----:B------:R-:W-:Y:S01]  /*1e40*/  FFMA R10, R46, R10, R9 ;  /* 0x0000000a2e0a7223 */ /* 0x000fe20000000009 */
[----:B------:R-:W-:Y:S01]  /*1e50*/  LDS.128 R36, [0x1110] ;  /* 0x00111000ff247984 */ /* 0x000fe20000000c00 */
[----:B------:R-:W-:-:S03]  /*1e60*/  FFMA R29, R51, R29, R28 ;  /* 0x0000001d331d7223 */ /* 0x000fc6000000001c */
[----:B------:R-:W0:Y:S01]  /*1e70*/  LDS R28, [R41.X4+0x800] ;  /* 0x00080000291c7984 */ /* 0x000e220000004800 */
[----:B------:R-:W-:-:S03]  /*1e80*/  FFMA R4, R46, R30, R29 ;  /* 0x0000001e2e047223 */ /* 0x000fc6000000001d */
[----:B------:R-:W1:Y:S01]  /*1e90*/  LDS R46, [R41.X4+0xa00] ;  /* 0x000a0000292e7984 */ /* 0x000e620000004800 */
[----:B------:R-:W-:-:S03]  /*1ea0*/  FFMA R61, R47, R11, R10 ;  /* 0x0000000b2f3d7223 */ /* 0x000fc6000000000a */
[----:B------:R-:W2:Y:S01]  /*1eb0*/  LDS.128 R8, [0x1030] ;  /* 0x00103000ff087984 */ /* 0x000ea20000000c00 */
[C---:B------:R-:W-:Y:S01]  /*1ec0*/  FFMA R60, R47.reuse, R7, R6 ;  /* 0x000000072f3c7223 */ /* 0x040fe20000000006 */
[----:B------:R-:W-:Y:S01]  /*1ed0*/  FFMA R31, R47, R31, R4 ;  /* 0x0000001f2f1f7223 */ /* 0x000fe20000000004 */
[----:B0-----:R-:W-:Y:S02]  /*1ee0*/  FFMA R5, R28, R32, R52 ;  /* 0x000000201c057223 */ /* 0x001fe40000000034 */
[----:B------:R-:W0:Y:S02]  /*1ef0*/  LDS R32, [R41.X4+0xe00] ;  /* 0x000e000029207984 */ /* 0x000e240000004800 */
[----:B-1----:R-:W-:-:S04]  /*1f00*/  FFMA R5, R46, R33, R5 ;  /* 0x000000212e057223 */ /* 0x002fc80000000005 */
[----:B------:R-:W-:Y:S02]  /*1f10*/  FFMA R17, R48, R34, R5 ;  /* 0x0000002230117223 */ /* 0x000fe40000000005 */
[----:B------:R-:W1:Y:S01]  /*1f20*/  LDS.128 R4, [0x1050] ;  /* 0x00105000ff047984 */ /* 0x000e620000000c00 */
[C---:B------:R-:W-:Y:S01]  /*1f30*/  FFMA R36, R28.reuse, R36, R55 ;  /* 0x000000241c247223 */ /* 0x040fe20000000037 */
[----:B--2---:R-:W-:-:S03]  /*1f40*/  FFMA R57, R28, R8, R57 ;  /* 0x000000081c397223 */ /* 0x004fc60000000039 */
[C---:B------:R-:W-:Y:S01]  /*1f50*/  FFMA R37, R46.reuse, R37, R36 ;  /* 0x000000252e257223 */ /* 0x040fe20000000024 */
[----:B------:R-:W-:-:S03]  /*1f60*/  FFMA R57, R46, R9, R57 ;  /* 0x000000092e397223 */ /* 0x000fc60000000039 */
[C---:B------:R-:W-:Y:S01]  /*1f70*/  FFMA R37, R48.reuse, R38, R37 ;  /* 0x0000002630257223 */ /* 0x040fe20000000025 */
[----:B------:R-:W-:Y:S01]  /*1f80*/  FFMA R10, R48, R10, R57 ;  /* 0x0000000a300a7223 */ /* 0x000fe20000000039 */
[----:B------:R-:W-:Y:S01]  /*1f90*/  FFMA R59, R47, R19, R18 ;  /* 0x000000132f3b7223 */ /* 0x000fe20000000012 */
[C---:B0-----:R-:W-:Y:S01]  /*1fa0*/  FFMA R35, R32.reuse, R35, R17 ;  /* 0x0000002320237223 */ /* 0x041fe20000000011 */
[C---:B------:R-:W-:Y:S01]  /*1fb0*/  FFMA R39, R32.reuse, R39, R37 ;  /* 0x0000002720277223 */ /* 0x040fe20000000025 */
[----:B------:R-:W-:Y:S01]  /*1fc0*/  FFMA R37, R32, R11, R10 ;  /* 0x0000000b20257223 */ /* 0x000fe2000000000a */
[----:B------:R-:W0:Y:S01]  /*1fd0*/  LDS.128 R16, [0x1090] ;  /* 0x00109000ff107984 */ /* 0x000e220000000c00 */
[----:B-1----:R-:W-:-:S04]  /*1fe0*/  FFMA R9, R28, R4, R56 ;  /* 0x000000041c097223 */ /* 0x002fc80000000038 */
[----:B------:R-:W-:Y:S02]  /*1ff0*/  FFMA R5, R46, R5, R9 ;  /* 0x000000052e057223 */ /* 0x000fe40000000009 */
[----:B------:R-:W1:Y:S02]  /*2000*/  LDS.128 R8, [0x1150] ;  /* 0x00115000ff087984 */ /* 0x000e640000000c00 */
[----:B------:R-:W-:-:S04]  /*2010*/  FFMA R5, R48, R6, R5 ;  /* 0x0000000630057223 */ /* 0x000fc80000000005 */
[----:B------:R-:W-:Y:S01]  /*2020*/  FFMA R33, R32, R7, R5 ;  /* 0x0000000720217223 */ /* 0x000fe20000000005 */
[C---:B------:R-:W-:Y:S01]  /*2030*/  FFMA R51, R47.reuse, R15, R14 ;  /* 0x0000000f2f337223 */ /* 0x040fe2000000000e */
[C---:B------:R-:W-:Y:S01]  /*2040*/  FFMA R29, R47.reuse, R23, R22 ;  /* 0x000000172f1d7223 */ /* 0x040fe20000000016 */
[----:B------:R-:W-:Y:S01]  /*2050*/  FFMA R30, R47, R27, R26 ;  /* 0x0000001b2f1e7223 */ /* 0x000fe2000000001a */
[----:B------:R-:W2:Y:S04]  /*2060*/  LDS.128 R12, [0x1130] ;  /* 0x00113000ff0c7984 */ /* 0x000ea80000000c00 */
[----:B------:R-:W3:Y:S04]  /*2070*/  LDS.128 R20, [0x1070] ;  /* 0x00107000ff147984 */ /* 0x000ee80000000c00 */
[----:B------:R-:W4:Y:S01]  /*2080*/  LDS.128 R24, [0x1170] ;  /* 0x00117000ff187984 */ /* 0x000f220000000c00 */
[----:B0-----:R-:W-:-:S04]  /*2090*/  FFMA R5, R28, R16, R50 ;  /* 0x000000101c057223 */ /* 0x001fc80000000032 */
[----:B------:R-:W-:Y:S02]  /*20a0*/  FFMA R17, R46, R17, R5 ;  /* 0x000000112e117223 */ /* 0x000fe40000000005 */
[----:B------:R-:W0:Y:S01]  /*20b0*/  LDS.128 R4, [0x1190] ;  /* 0x00119000ff047984 */ /* 0x000e220000000c00 */
[----:B-1----:R-:W-:-:S04]  /*20c0*/  FFMA R49, R28, R8, R49 ;  /* 0x000000081c317223 */ /* 0x002fc80000000031 */
[----:B------:R-:W-:-:S04]  /*20d0*/  FFMA R9, R46, R9, R49 ;  /* 0x000000092e097223 */ /* 0x000fc80000000031 */
[----:B------:R-:W-:-:S04]  /*20e0*/  FFMA R9, R48, R10, R9 ;  /* 0x0000000a30097223 */ /* 0x000fc80000000009 */
[----:B------:R-:W-:Y:S02]  /*20f0*/  FFMA R52, R32, R11, R9 ;  /* 0x0000000b20347223 */ /* 0x000fe40000000009 */
[----:B------:R-:W1:Y:S01]  /*2100*/  LDS.128 R8, [0x11b0] ;  /* 0x0011b000ff087984 */ /* 0x000e620000000c00 */
[----:B------:R-:W-:Y:S01]  /*2110*/  FFMA R18, R48, R18, R17 ;  /* 0x0000001230127223 */ /* 0x000fe20000000011 */
[C---:B--2---:R-:W-:Y:S01]  /*2120*/  FFMA R12, R28.reuse, R12, R58 ;  /* 0x0000000c1c0c7223 */ /* 0x044fe2000000003a */
[C---:B---3--:R-:W-:Y:S01]  /*2130*/  FFMA R20, R28.reuse, R20, R53 ;  /* 0x000000141c147223 */ /* 0x048fe20000000035 */
[----:B----4-:R-:W-:Y:S02]  /*2140*/  FFMA R24, R28, R24, R54 ;  /* 0x000000181c187223 */ /* 0x010fe40000000036 */
[C---:B------:R-:W-:Y:S01]  /*2150*/  FFMA R13, R46.reuse, R13, R12 ;  /* 0x0000000d2e0d7223 */ /* 0x040fe2000000000c */
[C---:B------:R-:W-:Y:S01]  /*2160*/  FFMA R21, R46.reuse, R21, R20 ;  /* 0x000000152e157223 */ /* 0x040fe20000000014 */
[----:B------:R-:W-:Y:S01]  /*2170*/  FFMA R25, R46, R25, R24 ;  /* 0x000000192e197223 */ /* 0x000fe20000000018 */
[----:B0-----:R-:W-:-:S04]  /*2180*/  FFMA R17, R28, R4, R60 ;  /* 0x000000041c117223 */ /* 0x001fc8000000003c */
[----:B------:R-:W-:-:S04]  /*2190*/  FFMA R5, R46, R5, R17 ;  /* 0x000000052e057223 */ /* 0x000fc80000000011 */
[C---:B------:R-:W-:Y:S01]  /*21a0*/  FFMA R6, R48.reuse, R6, R5 ;  /* 0x0000000630067223 */ /* 0x040fe20000000005 */
[C---:B------:R-:W-:Y:S01]  /*21b0*/  FFMA R14, R48.reuse, R14, R13 ;  /* 0x0000000e300e7223 */ /* 0x040fe2000000000d */
[C---:B------:R-:W-:Y:S01]  /*21c0*/  FFMA R22, R48.reuse, R22, R21 ;  /* 0x0000001630167223 */ /* 0x040fe20000000015 */
[----:B------:R-:W-:Y:S01]  /*21d0*/  FFMA R26, R48, R26, R25 ;  /* 0x0000001a301a7223 */ /* 0x000fe20000000019 */
[----:B-1----:R-:W-:Y:S01]  /*21e0*/  FFMA R5, R28, R8, R51 ;  /* 0x000000081c057223 */ /* 0x002fe20000000033 */
[C---:B------:R-:W-:Y:S01]  /*21f0*/  FFMA R51, R32.reuse, R19, R18 ;  /* 0x0000001320337223 */ /* 0x040fe20000000012 */
[----:B------:R-:W-:Y:S01]  /*2200*/  FFMA R38, R32, R15, R14 ;  /* 0x0000000f20267223 */ /* 0x000fe2000000000e */
[----:B------:R-:W0:Y:S01]  /*2210*/  LDS.128 R16, [0x11d0] ;  /* 0x0011d000ff107984 */ /* 0x000e220000000c00 */
        /* <DEDUP_REMOVED lines=9> */
[----:B------:R-:W-:-:S03]  /*22b0*/  FFMA R50, R32, R11, R10 ;  /* 0x0000000b20327223 */ /* 0x000fc6000000000a */
[----:B------:R-:W5:Y:S04]  /*22c0*/  LDG.E.CONSTANT R8, [R44.64+0x126000] ;  /* 0x126000042c087981 */ /* 0x000f68000c1e9900 */
[----:B------:R-:W5:Y:S04]  /*22d0*/  LDG.E.CONSTANT R9, [R44.64+0x126004] ;  /* 0x126004042c097981 */ /* 0x000f68000c1e9900 */
[----:B------:R-:W5:Y:S04]  /*22e0*/  LDG.E.CONSTANT R10, [R44.64+0x126008] ;  /* 0x126008042c0a7981 */ /* 0x000f68000c1e9900 */
[----:B------:R-:W5:Y:S01]  /*22f0*/  LDG.E.CONSTANT R11, [R44.64+0x12600c] ;  /* 0x12600c042c0b7981 */ /* 0x000f62000c1e9900 */
[----:B0-----:R-:W-:-:S03]  /*2300*/  FFMA R16, R28, R16, R29 ;  /* 0x000000101c107223 */ /* 0x001fc6000000001d */
[----:B------:R-:W5:Y:S01]  /*2310*/  LDG.E.CONSTANT R29, [R44.64+0x126014] ;  /* 0x126014042c1d7981 */ /* 0x000f62000c1e9900 */
[----:B------:R-:W-:Y:S01]  /*2320*/  FFMA R17, R46, R17, R16 ;  /* 0x000000112e117223 */ /* 0x000fe20000000010 */
[C---:B-1----:R-:W-:Y:S02]  /*2330*/  FFMA R12, R28.reuse, R12, R61 ;  /* 0x0000000c1c0c7223 */ /* 0x042fe4000000003d */
[----:B------:R-:W5:Y:S01]  /*2340*/  LDG.E.CONSTANT R16, [R42.64+0x60] ;  /* 0x000060042a107981 */ /* 0x000f62000c1e9900 */
[----:B--2---:R-:W-:-:S03]  /*2350*/  FFMA R59, R28, R24, R59 ;  /* 0x000000181c3b7223 */ /* 0x004fc6000000003b */
[----:B------:R-:W-:Y:S01]  /*2360*/  BAR.SYNC.DEFER_BLOCKING 0x0 ;  /* 0x0000000000007b1d */ /* 0x000fe20000010000 */
[----:B---3--:R-:W-:-:S05]  /*2370*/  FFMA R20, R28, R20, R30 ;  /* 0x000000141c147223 */ /* 0x008fca000000001e */
[----:B------:R-:W2:Y:S01]  /*2380*/  LDG.E.CONSTANT R30, [R44.64+0x126018] ;  /* 0x126018042c1e7981 */ /* 0x000ea2000c1e9900 */
[----:B----4-:R-:W-:-:S03]  /*2390*/  FFMA R4, R28, R4, R31 ;  /* 0x000000041c047223 */ /* 0x010fc6000000001f */
[----:B------:R-:W2:Y:S04]  /*23a0*/  LDG.E.CONSTANT R28, [R44.64+0x126010] ;  /* 0x126010042c1c7981 */ /* 0x000ea8000c1e9900 */
[----:B------:R-:W2:Y:S01]  /*23b0*/  LDG.E.CONSTANT R31, [R44.64+0x12601c] ;  /* 0x12601c042c1f7981 */ /* 0x000ea2000c1e9900 */
[----:B------:R-:W-:Y:S01]  /*23c0*/  FFMA R13, R46, R13, R12 ;  /* 0x0000000d2e0d7223 */ /* 0x000fe2000000000c */
[----:B------:R-:W-:-:S04]  /*23d0*/  SHF.L.U32 R12, R2, 0x3, RZ ;  /* 0x00000003020c7819 */ /* 0x000fc800000006ff */
[----:B------:R-:W-:Y:S01]  /*23e0*/  LEA R12, R3, R12, 0x7 ;  /* 0x0000000c030c7211 */ /* 0x000fe200078e38ff */
[----:B------:R-:W-:-:S04]  /*23f0*/  FFMA R25, R46, R25, R59 ;  /* 0x000000192e197223 */ /* 0x000fc8000000003b */
[----:B------:R-:W-:-:S04]  /*2400*/  FFMA R26, R48, R26, R25 ;  /* 0x0000001a301a7223 */ /* 0x000fc80000000019 */
[----:B------:R-:W-:Y:S01]  /*2410*/  FFMA R56, R32, R27, R26 ;  /* 0x0000001b20387223 */ /* 0x000fe2000000001a */
[----:B------:R-:W-:-:S04]  /*2420*/  FFMA R14, R48, R14, R13 ;  /* 0x0000000e300e7223 */ /* 0x000fc8000000000d */
[----:B------:R-:W-:Y:S01]  /*2430*/  FFMA R47, R32, R15, R14 ;  /* 0x0000000f202f7223 */ /* 0x000fe2000000000e */
[C---:B------:R-:W-:Y:S01]  /*2440*/  FFMA R21, R46.reuse, R21, R20 ;  /* 0x000000152e157223 */ /* 0x040fe20000000014 */
[----:B------:R-:W-:-:S03]  /*2450*/  FFMA R5, R46, R5, R4 ;  /* 0x000000052e057223 */ /* 0x000fc60000000004 */
[C---:B------:R-:W-:Y:S01]  /*2460*/  FFMA R22, R48.reuse, R22, R21 ;  /* 0x0000001630167223 */ /* 0x040fe20000000015 */
[C---:B------:R-:W-:Y:S01]  /*2470*/  FFMA R18, R48.reuse, R18, R17 ;  /* 0x0000001230127223 */ /* 0x040fe20000000011 */
[----:B------:R-:W-:Y:S02]  /*2480*/  FFMA R5, R48, R6, R5 ;  /* 0x0000000630057223 */ /* 0x000fe40000000005 */
[C---:B------:R-:W-:Y:S01]  /*2490*/  FFMA R55, R32.reuse, R23, R22 ;  /* 0x0000001720377223 */ /* 0x040fe20000000016 */
[C---:B------:R-:W-:Y:S01]  /*24a0*/  FFMA R53, R32.reuse, R19, R18 ;  /* 0x0000001320357223 */ /* 0x040fe20000000012 */
[----:B------:R-:W-:Y:S01]  /*24b0*/  FFMA R54, R32, R7, R5 ;  /* 0x0000000720367223 */ /* 0x000fe20000000005 */
[----:B-----5:R-:W-:Y:S04]  /*24c0*/  STS.128 [R12.X4], R8 ;  /* 0x000000080c007388 */ /* 0x020fe80000004c00 */
[----:B--2---:R-:W-:Y:S04]  /*24d0*/  STS.128 [R12.X4+0x10], R28 ;  /* 0x0000101c0c007388 */ /* 0x004fe80000004c00 */
[----:B------:R-:W-:Y:S04]  /*24e0*/  STS [R41.X4+0x1000], R16 ;  /* 0x0010001029007388 */ /* 0x000fe80000004800 */
[----:B------:R-:W-:Y:S06]  /*24f0*/  BAR.SYNC.DEFER_BLOCKING 0x0 ;  /* 0x0000000000007b1d */ /* 0x000fec0000010000 */
[----:B------:R-:W-:Y:S04]  /*2500*/  LDS R42, [R41.X4] ;  /* 0x00000000292a7984 */ /* 0x000fe80000004800 */
[----:B------:R-:W0:Y:S04]  /*2510*/  LDS.128 R8, [0x1000] ;  /* 0x00100000ff087984 */ /* 0x000e280000000c00 */
[----:B------:R-:W1:Y:S04]  /*2520*/  LDS R43, [R41.X4+0x200] ;  /* 0x00020000292b7984 */ /* 0x000e680000004800 */
[----:B------:R-:W2:Y:S04]  /*2530*/  LDS R45, [R41.X4+0x400] ;  /* 0x00040000292d7984 */ /* 0x000ea80000004800 */
[----:B------:R-:W3:Y:S04]  /*2540*/  LDS.128 R24, [0x1020] ;  /* 0x00102000ff187984 */ /* 0x000ee80000000c00 */
[----:B------:R-:W4:Y:S04]  /*2550*/  LDS R44, [R41.X4+0x600] ;  /* 0x00060000292c7984 */ /* 0x000f280000004800 */
[----:B------:R-:W5:Y:S04]  /*2560*/  LDS.128 R12, [0x1100] ;  /* 0x00110000ff0c7984 */ /* 0x000f680000000c00 */
[----:B------:R-:W5:Y:S04]  /*2570*/  LDS.128 R28, [0x1120] ;  /* 0x00112000ff1c7984 */ /* 0x000f680000000c00 */
[----:B------:R-:W5:Y:S04]  /*2580*/  LDS.128 R20, [0x1040] ;  /* 0x00104000ff147984 */ /* 0x000f680000000c00 */
[----:B------:R-:W-:Y:S01]  /*2590*/  LDS.128 R16, [0x1140] ;  /* 0x00114000ff107984 */ /* 0x000fe20000000c00 */
[----:B0-----:R-:W-:-:S04]  /*25a0*/  FFMA R8, R42, R8, R35 ;  /* 0x000000082a087223 */ /* 0x001fc80000000023 */
[----:B-1----:R-:W-:-:S04]  /*25b0*/  FFMA R8, R43, R9, R8 ;  /* 0x000000092b087223 */ /* 0x002fc80000000008 */
[----:B--2---:R-:W-:Y:S01]  /*25c0*/  FFMA R10, R45, R10, R8 ;  /* 0x0000000a2d0a7223 */ /* 0x004fe20000000008 */
[----:B---3--:R-:W-:-:S04]  /*25d0*/  FFMA R8, R42, R24, R37 ;  /* 0x000000182a087223 */ /* 0x008fc80000000025 */
[----:B------:R-:W-:-:S04]  /*25e0*/  FFMA R8, R43, R25, R8 ;  /* 0x000000192b087223 */ /* 0x000fc80000000008 */
[----:B------:R-:W-:Y:S01]  /*25f0*/  FFMA R8, R45, R26, R8 ;  /* 0x0000001a2d087223 */ /* 0x000fe20000000008 */
[----:B----4-:R-:W-:-:S03]  /*2600*/  FFMA R57, R44, R11, R10 ;  /* 0x0000000b2c397223 */ /* 0x010fc6000000000a */
[----:B------:R-:W-:Y:S02]  /*2610*/  FFMA R59, R44, R27, R8 ;  /* 0x0000001b2c3b7223 */ /* 0x000fe40000000008 */
[----:B------:R-:W0:Y:S01]  /*2620*/  LDS.128 R8, [0x1160] ;  /* 0x00116000ff087984 */ /* 0x000e220000000c00 */
[C---:B-----5:R-:W-:Y:S01]  /*2630*/  FFMA R4, R42.reuse, R12, R39 ;  /* 0x0000000c2a047223 */ /* 0x060fe20000000027 */
[C---:B------:R-:W-:Y:S01]  /*2640*/  FFMA R28, R42.reuse, R28, R38 ;  /* 0x0000001c2a1c7223 */ /* 0x040fe20000000026 */
[----:B------:R-:W-:Y:S01]  /*2650*/  FFMA R20, R42, R20, R33 ;  /* 0x000000142a147223 */ /* 0x000fe20000000021 */
[----:B------:R-:W-:Y:S01]  /*2660*/  LDS.128 R24, [0x1110] ;  /* 0x00111000ff187984 */ /* 0x000fe20000000c00 */
[----:B------:R-:W-:-:S04]  /*2670*/  FFMA R4, R43, R13, R4 ;  /* 0x0000000d2b047223 */ /* 0x000fc80000000004 */
[----:B------:R-:W-:Y:S02]  /*2680*/  FFMA R14, R45, R14, R4 ;  /* 0x0000000e2d0e7223 */ /* 0x000fe40000000004 */
[----:B------:R-:W1:Y:S02]  /*2690*/  LDS.128 R4, [0x1060] ;  /* 0x00106000ff047984 */ /* 0x000e640000000c00 */
[----:B------:R-:W-:Y:S02]  /*26a0*/  FFMA R58, R44, R15, R14 ;  /* 0x0000000f2c3a7223 */ /* 0x000fe4000000000e */
[----:B------:R-:W2:Y:S01]  /*26b0*/  LDS.128 R12, [0x1080] ;  /* 0x00108000ff0c7984 */ /* 0x000ea20000000c00 */
[----:B0-----:R-:W-:-:S03]  /*26c0*/  FFMA R8, R42, R8, R36 ;  /* 0x000000082a087223 */ /* 0x001fc60000000024 */
[----:B------:R-:W0:Y:S01]  /*26d0*/  LDS.128 R36, [0x10a0] ;  /* 0x0010a000ff247984 */ /* 0x000e220000000c00 */
[C---:B------:R-:W-:Y:S01]  /*26e0*/  FFMA R20, R43.reuse, R21, R20 ;  /* 0x000000152b147223 */ /* 0x040fe20000000014 */
[C---:B------:R-:W-:Y:S01]  /*26f0*/  FFMA R16, R42.reuse, R16, R52 ;  /* 0x000000102a107223 */ /* 0x040fe20000000034 */
[----:B------:R-:W-:Y:S02]  /*2700*/  FFMA R8, R43, R9, R8 ;  /* 0x000000092b087223 */ /* 0x000fe40000000008 */
[----:B------:R-:W-:Y:S01]  /*2710*/  FFMA R21, R45, R22, R20 ;  /* 0x000000162d157223 */ /* 0x000fe20000000014 */
[----:B------:R-:W-:Y:S01]  /*2720*/  FFMA R16, R43, R17, R16 ;  /* 0x000000112b107223 */ /* 0x000fe20000000010 */
[C---:B-1----:R-:W-:Y:S01]  /*2730*/  FFMA R4, R42.reuse, R4, R34 ;  /* 0x000000042a047223 */ /* 0x042fe20000000022 */
[----:B--2---:R-:W-:-:S03]  /*2740*/  FFMA R12, R42, R12, R51 ;  /* 0x0000000c2a0c7223 */ /* 0x004fc60000000033 */
[----:B------:R-:W-:Y:S01]  /*2750*/  FFMA R4, R43, R5, R4 ;  /* 0x000000052b047223 */ /* 0x000fe20000000004 */
[----:B------:R-:W-:Y:S01]  /*2760*/  FFMA R9, R45, R10, R8 ;  /* 0x0000000a2d097223 */ /* 0x000fe20000000008 */
[C---:B------:R-:W-:Y:S01]  /*2770*/  FFMA R48, R44.reuse, R23, R21 ;  /* 0x000000172c307223 */ /* 0x040fe20000000015 */
[----:B------:R-:W-:Y:S01]  /*2780*/  FFMA R13, R43, R13, R12 ;  /* 0x0000000d2b0d7223 */ /* 0x000fe2000000000c */
[C---:B------:R-:W-:Y:S01]  /*2790*/  FFMA R17, R45.reuse, R18, R16 ;  /* 0x000000122d117223 */ /* 0x040fe20000000010 */
[C---:B------:R-:W-:Y:S01]  /*27a0*/  FFMA R51, R45.reuse, R6, R4 ;  /* 0x000000062d337223 */ /* 0x040fe20000000004 */
[----:B------:R-:W1:Y:S01]  /*27b0*/  LDS.128 R20, [0x10c0] ;  /* 0x0010c000ff147984 */ /* 0x000e620000000c00 */
[----:B------:R-:W-:Y:S01]  /*27c0*/  FFMA R14, R45, R14, R13 ;  /* 0x0000000e2d0e7223 */ /* 0x000fe2000000000d */
[C---:B------:R-:W-:Y:S01]  /*27d0*/  FFMA R52, R44.reuse, R19, R17 ;  /* 0x000000132c347223 */ /* 0x040fe20000000011 */
[----:B------:R-:W-:Y:S01]  /*27e0*/  FFMA R51, R44, R7, R51 ;  /* 0x000000072c337223 */ /* 0x000fe20000000033 */
[----:B------:R-:W2:Y:S04]  /*27f0*/  LDS.128 R32, [0x1180] ;  /* 0x00118000ff207984 */ /* 0x000ea80000000c00 */
[----:B------:R-:W3:Y:S04]  /*2800*/  LDS.128 R4, [0x11a0] ;  /* 0x0011a000ff047984 */ /* 0x000ee80000000c00 */
[----:B------:R-:W4:Y:S01]  /*2810*/  LDS.128 R16, [0x11c0] ;  /* 0x0011c000ff107984 */ /* 0x000f220000000c00 */
[----:B0-----:R-:W-:Y:S01]  /*2820*/  FFMA R8, R42, R36, R47 ;  /* 0x000000242a087223 */ /* 0x001fe2000000002f */
[C---:B------:R-:W-:Y:S01]  /*2830*/  FFMA R47, R44.reuse, R11, R9 ;  /* 0x0000000b2c2f7223 */ /* 0x040fe20000000009 */
[----:B------:R-:W-:-:S02]  /*2840*/  FFMA R36, R44, R15, R14 ;  /* 0x0000000f2c247223 */ /* 0x000fc4000000000e */
[C---:B------:R-:W-:Y:S01]  /*2850*/  FFMA R37, R43.reuse, R37, R8 ;  /* 0x000000252b257223 */ /* 0x040fe20000000008 */
[----:B------:R-:W0:Y:S04]  /*2860*/  LDS.128 R12, [0x10e0] ;  /* 0x0010e000ff0c7984 */ /* 0x000e280000000c00 */
[----:B------:R-:W5:Y:S01]  /*2870*/  LDS.128 R8, [0x11e0] ;  /* 0x0011e000ff087984 */ /* 0x000f620000000c00 */
[----:B------:R-:W-:Y:S01]  /*2880*/  FFMA R29, R43, R29, R28 ;  /* 0x0000001d2b1d7223 */ /* 0x000fe2000000001c */
[----:B-1----:R-:W-:-:S04]  /*2890*/  FFMA R20, R42, R20, R56 ;  /* 0x000000142a147223 */ /* 0x002fc80000000038 */
[----:B------:R-:W-:Y:S01]  /*28a0*/  FFMA R21, R43, R21, R20 ;  /* 0x000000152b157223 */ /* 0x000fe20000000014 */
[C---:B--2---:R-:W-:Y:S01]  /*28b0*/  FFMA R32, R42.reuse, R32, R49 ;  /* 0x000000202a207223 */ /* 0x044fe20000000031 */
[C---:B---3--:R-:W-:Y:S02]  /*28c0*/  FFMA R4, R42.reuse, R4, R50 ;  /* 0x000000042a047223 */ /* 0x048fe40000000032 */
[----:B------:R-:W-:Y:S01]  /*28d0*/  FFMA R22, R45, R22, R21 ;  /* 0x000000162d167223 */ /* 0x000fe20000000015 */
[C---:B----4-:R-:W-:Y:S01]  /*28e0*/  FFMA R16, R42.reuse, R16, R53 ;  /* 0x000000102a107223 */ /* 0x050fe20000000035 */
[C---:B------:R-:W-:Y:S01]  /*28f0*/  FFMA R32, R43.reuse, R33, R32 ;  /* 0x000000212b207223 */ /* 0x040fe20000000020 */
[C---:B------:R-:W-:Y:S02]  /*2900*/  FFMA R5, R43.reuse, R5, R4 ;  /* 0x000000052b057223 */ /* 0x040fe40000000004 */
[----:B------:R-:W-:Y:S01]  /*2910*/  FFMA R16, R43, R17, R16 ;  /* 0x000000112b107223 */ /* 0x000fe20000000010 */
[----:B------:R-:W-:Y:S01]  /*2920*/  FFMA R38, R45, R38, R37 ;  /* 0x000000262d267223 */ /* 0x000fe20000000025 */
[C---:B0-----:R-:W-:Y:S01]  /*2930*/  FFMA R12, R42.reuse, R12, R55 ;  /* 0x0000000c2a0c7223 */ /* 0x041fe20000000037 */
[----:B-----5:R-:W-:-:S03]  /*2940*/  FFMA R8, R42, R8, R54 ;  /* 0x000000082a087223 */ /* 0x020fc60000000036 */
[----:B------:R-:W-:Y:S01]  /*2950*/  FFMA R13, R43, R13, R12 ;  /* 0x0000000d2b0d7223 */ /* 0x000fe2000000000c */
        /* <DEDUP_REMOVED lines=8> */
[----:B------:R-:W0:Y:S01]  /*29e0*/  LDS R42, [R41.X4+0x800] ;  /* 0x00080000292a7984 */ /* 0x000e220000004800 */
[----:B------:R-:W-:-:S03]  /*29f0*/  FFMA R50, R44, R39, R38 ;  /* 0x000000272c327223 */ /* 0x000fc60000000026 */
[----:B------:R-:W1:Y:S01]  /*2a00*/  LDS.128 R20, [0x1070] ;  /* 0x00107000ff147984 */ /* 0x000e620000000c00 */
[C---:B------:R-:W-:Y:S01]  /*2a10*/  FFMA R46, R44.reuse, R31, R30 ;  /* 0x0000001f2c2e7223 */ /* 0x040fe2000000001e */
[C---:B------:R-:W-:Y:S01]  /*2a20*/  FFMA R49, R44.reuse, R35, R34 ;  /* 0x000000232c317223 */ /* 0x040fe20000000022 */
[C---:B------:R-:W-:Y:S01]  /*2a30*/  FFMA R53, R44.reuse, R7, R6 ;  /* 0x000000072c357223 */ /* 0x040fe20000000006 */
[C---:B------:R-:W-:Y:S01]  /*2a40*/  FFMA R38, R44.reuse, R19, R18 ;  /* 0x000000132c267223 */ /* 0x040fe20000000012 */
[C---:B------:R-:W-:Y:S01]  /*2a50*/  FFMA R39, R44.reuse, R15, R14 ;  /* 0x0000000f2c277223 */ /* 0x040fe2000000000e */
[----:B------:R-:W2:Y:S01]  /*2a60*/  LDS R43, [R41.X4+0xa00] ;  /* 0x000a0000292b7984 */ /* 0x000ea20000004800 */
[----:B------:R-:W-:-:S03]  /*2a70*/  FFMA R44, R44, R11, R10 ;  /* 0x0000000b2c2c7223 */ /* 0x000fc6000000000a */
[----:B------:R-:W3:Y:S04]  /*2a80*/  LDS.128 R28, [0x1010] ;  /* 0x00101000ff1c7984 */ /* 0x000ee80000000c00 */
[----:B------:R-:W4:Y:S04]  /*2a90*/  LDS.128 R32, [0x1030] ;  /* 0x00103000ff207984 */ /* 0x000f280000000c00 */
[----:B------:R-:W5:Y:S04]  /*2aa0*/  LDS.128 R8, [0x1130] ;  /* 0x00113000ff087984 */ /* 0x000f680000000c00 */
[----:B------:R-:W5:Y:S04]  /*2ab0*/  LDS R45, [R41.X4+0xc00] ;  /* 0x000c0000292d7984 */ /* 0x000f680000004800 */
[----:B------:R-:W5:Y:S04]  /*2ac0*/  LDS.128 R4, [0x1170] ;  /* 0x00117000ff047984 */ /* 0x000f680000000c00 */
[----:B------:R-:W5:Y:S04]  /*2ad0*/  LDS R41, [R41.X4+0xe00] ;  /* 0x000e000029297984 */ /* 0x000f680000004800 */
[----:B------:R-:W5:Y:S01]  /*2ae0*/  LDS.128 R12, [0x1050] ;  /* 0x00105000ff0c7984 */ /* 0x000f620000000c00 */
[----:B0-----:R-:W-:-:S03]  /*2af0*/  FFMA R24, R42, R24, R58 ;  /* 0x000000182a187223 */ /* 0x001fc6000000003a */
[----:B------:R-:W0:Y:S01]  /*2b00*/  LDS.128 R16, [0x1150] ;  /* 0x00115000ff107984 */ /* 0x000e220000000c00 */
[----:B-1----:R-:W-:Y:S01]  /*2b10*/  FFMA R20, R42, R20, R51 ;  /* 0x000000142a147223 */ /* 0x002fe20000000033 */
[----:B--2---:R-:W-:-:S03]  /*2b20*/  FFMA R24, R43, R25, R24 ;  /* 0x000000192b187223 */ /* 0x004fc60000000018 */
[C---:B------:R-:W-:Y:S01]  /*2b30*/  FFMA R20, R43.reuse, R21, R20 ;  /* 0x000000152b147223 */ /* 0x040fe20000000014 */
[C---:B---3--:R-:W-:Y:S01]  /*2b40*/  FFMA R28, R42.reuse, R28, R57 ;  /* 0x0000001c2a1c7223 */ /* 0x048fe20000000039 */
[C---:B----4-:R-:W-:Y:S01]  /*2b50*/  FFMA R32, R42.reuse, R32, R59 ;  /* 0x000000202a207223 */ /* 0x050fe2000000003b */
[C---:B-----5:R-:W-:Y:S02]  /*2b60*/  FFMA R8, R42.reuse, R8, R46 ;  /* 0x000000082a087223 */ /* 0x060fe4000000002e */
[C---:B------:R-:W-:Y:S01]  /*2b70*/  FFMA R28, R43.reuse, R29, R28 ;  /* 0x0000001d2b1c7223 */ /* 0x040fe2000000001c */
        /* <DEDUP_REMOVED lines=8> */
[----:B------:R-:W-:Y:S01]  /*2c00*/  FFMA R55, R41, R27, R24 ;  /* 0x0000001b29377223 */ /* 0x000fe20000000018 */
[----:B------:R-:W-:Y:S01]  /*2c10*/  FFMA R24, R43, R5, R20 ;  /* 0x000000052b187223 */ /* 0x000fe20000000014 */
[C---:B------:R-:W-:Y:S01]  /*2c20*/  FFMA R54, R41.reuse, R31, R30 ;  /* 0x0000001f29367223 */ /* 0x040fe2000000001e */
        /* <DEDUP_REMOVED lines=8> */
[----:B0-----:R-:W-:Y:S01]  /*2cb0*/  FFMA R16, R42, R16, R52 ;  /* 0x000000102a107223 */ /* 0x001fe20000000034 */
[----:B------:R-:W-:-:S03]  /*2cc0*/  FFMA R13, R43, R13, R12 ;  /* 0x0000000d2b0d7223 */ /* 0x000fc6000000000c */
[----:B------:R-:W-:Y:S01]  /*2cd0*/  FFMA R17, R43, R17, R16 ;  /* 0x000000112b117223 */ /* 0x000fe20000000010 */
[----:B------:R-:W-:-:S03]  /*2ce0*/  FFMA R14, R45, R14, R13 ;  /* 0x0000000e2d0e7223 */ /* 0x000fc6000000000d */
[----:B------:R-:W-:Y:S01]  /*2cf0*/  FFMA R18, R45, R18, R17 ;  /* 0x000000122d127223 */ /* 0x000fe20000000011 */
[C---:B------:R-:W-:Y:S01]  /*2d00*/  FFMA R51, R41.reuse, R15, R14 ;  /* 0x0000000f29337223 */ /* 0x040fe2000000000e */
[C---:B------:R-:W-:Y:S01]  /*2d10*/  FFMA R4, R41.reuse, R23, R22 ;  /* 0x0000001729047223 */ /* 0x040fe20000000016 */
[----:B------:R-:W0:Y:S01]  /*2d20*/  LDS.128 R12, [0x1190] ;  /* 0x00119000ff0c7984 */ /* 0x000e220000000c00 */
[----:B------:R-:W-:-:S03]  /*2d30*/  FFMA R52, R41, R19, R18 ;  /* 0x0000001329347223 */ /* 0x000fc60000000012 */
[----:B------:R-:W5:Y:S04]  /*2d40*/  LDS.128 R16, [0x10b0] ;  /* 0x0010b000ff107984 */ /* 0x000f680000000c00 */
[----:B------:R-:W5:Y:S01]  /*2d50*/  LDS.128 R20, [0x11b0] ;  /* 0x0011b000ff147984 */ /* 0x000f620000000c00 */
[C---:B-1----:R-:W-:Y:S01]  /*2d60*/  FFMA R8, R42.reuse, R8, R36 ;  /* 0x000000082a087223 */ /* 0x042fe20000000024 */
[C---:B--2---:R-:W-:Y:S01]  /*2d70*/  FFMA R24, R42.reuse, R24, R37 ;  /* 0x000000182a187223 */ /* 0x044fe20000000025 */
[C---:B---3--:R-:W-:Y:S01]  /*2d80*/  FFMA R28, R42.reuse, R28, R38 ;  /* 0x0000001c2a1c7223 */ /* 0x048fe20000000026 */
[----:B----4-:R-:W-:Y:S02]  /*2d90*/  FFMA R32, R42, R32, R39 ;  /* 0x000000202a207223 */ /* 0x010fe40000000027 */
[----:B------:R-:W1:Y:S01]  /*2da0*/  LDS.128 R36, [0x11f0] ;  /* 0x0011f000ff247984 */ /* 0x000e620000000c00 */
[----:B------:R-:W-:Y:S01]  /*2db0*/  IADD3 R2, R40, R2, RZ ;  /* 0x0000000228027210 */ /* 0x000fe20007ffe0ff */
[C---:B------:R-:W-:Y:S01]  /*2dc0*/  FFMA R8, R43.reuse, R9, R8 ;  /* 0x000000092b087223 */ /* 0x040fe20000000008 */
[C---:B------:R-:W-:Y:S01]  /*2dd0*/  FFMA R24, R43.reuse, R25, R24 ;  /* 0x000000192b187223 */ /* 0x040fe20000000018 */
[----:B------:R-:W-:-:S02]  /*2de0*/  FFMA R33, R43, R33, R32 ;  /* 0x000000212b217223 */ /* 0x000fc40000000020 */
[----:B------:R-:W-:Y:S01]  /*2df0*/  FFMA R10, R45, R10, R8 ;  /* 0x0000000a2d0a7223 */ /* 0x000fe20000000008 */
[C---:B0-----:R-:W-:Y:S01]  /*2e00*/  FFMA R12, R42.reuse, R12, R49 ;  /* 0x0000000c2a0c7223 */ /* 0x041fe20000000031 */
[C---:B-----5:R-:W-:Y:S01]  /*2e10*/  FFMA R16, R42.reuse, R16, R50 ;  /* 0x000000102a107223 */ /* 0x060fe20000000032 */
[----:B------:R-:W-:Y:S02]  /*2e20*/  FFMA R20, R42, R20, R53 ;  /* 0x000000142a147223 */ /* 0x000fe40000000035 */
[C---:B------:R-:W-:Y:S01]  /*2e30*/  FFMA R13, R43.reuse, R13, R12 ;  /* 0x0000000d2b0d7223 */ /* 0x040fe2000000000c */
[----:B------:R-:W-:Y:S01]  /*2e40*/  FFMA R17, R43, R17, R16 ;  /* 0x000000112b117223 */ /* 0x000fe20000000010 */
[----:B------:R-:W-:Y:S01]  /*2e50*/  IMAD R5, R3, 0x70, R2 ;  /* 0x0000007003057824 */ /* 0x000fe200078e0202 */
[----:B------:R-:W-:Y:S01]  /*2e60*/  FFMA R20, R43, R21, R20 ;  /* 0x000000152b147223 */ /* 0x000fe20000000014 */
[----:B------:R-:W-:Y:S02]  /*2e70*/  MOV R2, c[0x0][0x178] ;  /* 0x00005e0000027a02 */ /* 0x000fe40000000f00 */
[----:B------:R-:W-:Y:S01]  /*2e80*/  MOV R3, c[0x0][0x17c] ;  /* 0x00005f0000037a02 */ /* 0x000fe20000000f00 */
[C---:B------:R-:W-:Y:S01]  /*2e90*/  FFMA R34, R45.reuse, R34, R33 ;  /* 0x000000222d227223 */ /* 0x040fe20000000021 */
[C---:B------:R-:W-:Y:S01]  /*2ea0*/  FFMA R14, R45.reuse, R14, R13 ;  /* 0x0000000e2d0e7223 */ /* 0x040fe2000000000d */
[C---:B------:R-:W-:Y:S01]  /*2eb0*/  FFMA R18, R45.reuse, R18, R17 ;  /* 0x000000122d127223 */ /* 0x040fe20000000011 */
[----:B------:R-:W-:Y:S01]  /*2ec0*/  FFMA R22, R45, R22, R20 ;  /* 0x000000162d167223 */ /* 0x000fe20000000014 */
[----:B------:R-:W-:Y:S01]  /*2ed0*/  LEA R0, R0, R5, 0x4 ;  /* 0x0000000500007211 */ /* 0x000fe200078e20ff */
[----:B------:R-:W-:Y:S01]  /*2ee0*/  FFMA R29, R43, R29, R28 ;  /* 0x0000001d2b1d7223 */ /* 0x000fe2000000001c */
[----:B------:R-:W-:Y:S01]  /*2ef0*/  FFMA R26, R45, R26, R24 ;  /* 0x0000001a2d1a7223 */ /* 0x000fe20000000018 */
[----:B------:R-:W-:Y:S01]  /*2f00*/  FFMA R33, R41, R11, R10 ;  /* 0x0000000b29217223 */ /* 0x000fe2000000000a */
[----:B------:R-:W2:Y:S04]  /*2f10*/  LDG.E.CONSTANT R5, [R2.64] ;  /* 0x0000000402057981 */ /* 0x000ea8000c1e9900 */
[----:B------:R-:W3:Y:S01]  /*2f20*/  LDG.E.CONSTANT R12, [R2.64+0x20] ;  /* 0x00002004020c7981 */ /* 0x000ee2000c1e9900 */
[----:B-1----:R-:W-:-:S03]  /*2f30*/  FFMA R36, R42, R36, R44 ;  /* 0x000000242a247223 */ /* 0x002fc6000000002c */
[----:B------:R-:W4:Y:S01]  /*2f40*/  LDG.E.CONSTANT R9, [R2.64+0x4] ;  /* 0x0000040402097981 */ /* 0x000f22000c1e9900 */
[----:B------:R-:W-:-:S03]  /*2f50*/  FFMA R37, R43, R37, R36 ;  /* 0x000000252b257223 */ /* 0x000fc60000000024 */
[----:B------:R-:W5:Y:S04]  /*2f60*/  LDG.E.CONSTANT R17, [R2.64+0x24] ;  /* 0x0000240402117981 */ /* 0x000f68000c1e9900 */
        /* <DEDUP_REMOVED lines=11> */
[----:B------:R-:W5:Y:S01]  /*3020*/  LDG.E.CONSTANT R36, [R2.64+0x3c] ;  /* 0x00003c0402247981 */ /* 0x000f62000c1e9900 */
[C---:B------:R-:W-:Y:S01]  /*3030*/  FFMA R30, R45.reuse, R30, R29 ;  /* 0x0000001e2d1e7223 */ /* 0x040fe2000000001d */
[----:B------:R-:W-:Y:S01]  /*3040*/  FFMA R38, R45, R38, R37 ;  /* 0x000000262d267223 */ /* 0x000fe20000000025 */
[C---:B------:R-:W-:Y:S01]  /*3050*/  FFMA R29, R41.reuse, R7, R6 ;  /* 0x00000007291d7223 */ /* 0x040fe20000000006 */
[----:B------:R-:W-:Y:S01]  /*3060*/  MOV R7, 0x4 ;  /* 0x0000000400077802 */ /* 0x000fe20000000f00 */
[C---:B------:R-:W-:Y:S01]  /*3070*/  FFMA R14, R41.reuse, R15, R14 ;  /* 0x0000000f290e7223 */ /* 0x040fe2000000000e */
[C---:B------:R-:W-:Y:S01]  /*3080*/  FFMA R19, R41.reuse, R19, R18 ;  /* 0x0000001329137223 */ /* 0x040fe20000000012 */
[C---:B------:R-:W-:Y:S01]  /*3090*/  FFMA R23, R41.reuse, R23, R22 ;  /* 0x0000001729177223 */ /* 0x040fe20000000016 */
[C---:B------:R-:W-:Y:S01]  /*30a0*/  FFMA R27, R41.reuse, R27, R26 ;  /* 0x0000001b291b7223 */ /* 0x040fe2000000001a */
[C---:B------:R-:W-:Y:S01]  /*30b0*/  FFMA R31, R41.reuse, R31, R30 ;  /* 0x0000001f291f7223 */ /* 0x040fe2000000001e */
[C---:B------:R-:W-:Y:S01]  /*30c0*/  FFMA R34, R41.reuse, R35, R34 ;  /* 0x0000002329227223 */ /* 0x040fe20000000022 */
[----:B------:R-:W-:Y:S01]  /*30d0*/  FFMA R39, R41, R39, R38 ;  /* 0x0000002729277223 */ /* 0x000fe20000000026 */
[----:B------:R-:W-:Y:S01]  /*30e0*/  IMAD.WIDE R6, R0, R7, c[0x0][0x160] ;  /* 0x0000580000067625 */ /* 0x000fe200078e0207 */
[----:B--2---:R-:W-:Y:S01]  /*30f0*/  FADD R5, R54, R5 ;  /* 0x0000000536057221 */ /* 0x004fe20000000000 */
[----:B---3--:R-:W-:Y:S01]  /*3100*/  FADD R55, R55, R12 ;  /* 0x0000000c37377221 */ /* 0x008fe20000000000 */
[----:B----4-:R-:W-:Y:S01]  /*3110*/  FADD R9, R46, R9 ;  /* 0x000000092e097221 */ /* 0x010fe20000000000 */
[----:B-----5:R-:W-:Y:S01]  /*3120*/  FADD R17, R48, R17 ;  /* 0x0000001130117221 */ /* 0x020fe20000000000 */
        /* <DEDUP_REMOVED lines=29> */
.L_x_134:
        /* <DEDUP_REMOVED lines=16> */
.L_x_253:


//--------------------- .text.tvmgen_default_fused_nn_conv2d_add_add_3_kernel --------------------------
	.section	.text.tvmgen_default_fused_nn_conv2d_add_add_3_kernel,"ax",@progbits
	.sectionflags	@"SHF_BARRIERS=1"
	.sectioninfo	@"SHI_REGISTERS=64"
	.align	128
        .global         tvmgen_default_fused_nn_conv2d_add_add_3_kernel
        .type           tvmgen_default_fused_nn_conv2d_add_add_3_kernel,@function
        .size           tvmgen_default_fused_nn_conv2d_add_add_3_kernel,(.L_x_254 - tvmgen_default_fused_nn_conv2d_add_add_3_kernel)
        .other          tvmgen_default_fused_nn_conv2d_add_add_3_kernel,@"STO_CUDA_ENTRY STV_DEFAULT"
tvmgen_default_fused_nn_conv2d_add_add_3_kernel:
.text.tvmgen_default_fused_nn_conv2d_add_add_3_kernel:
        /* <DEDUP_REMOVED lines=8> */
[----:B------:R-:W-:Y:S01]  /*0080*/  CS2R R42, SRZ ;  /* 0x00000000002a7805 */ /* 0x000fe2000001ff00 */
[----:B------:R-:W2:Y:S01]  /*0090*/  S2R R3, SR_TID.X ;  /* 0x0000000000037919 */ /* 0x000ea20000002100 */
[----:B------:R-:W-:Y:S01]  /*00a0*/  CS2R R54, SRZ ;  /* 0x0000000000367805 */ /* 0x000fe2000001ff00 */
        /* <DEDUP_REMOVED lines=10> */
[----:B------:R-:W-:Y:S01]  /*0150*/  ULDC.64 UR4, c[0x0][0x118] ;  /* 0x0000460000047ab9 */ /* 0x000fe20000000a00 */
[----:B------:R-:W-:Y:S01]  /*0160*/  MOV R34, RZ ;  /* 0x000000ff00227202 */ /* 0x000fe20000000f00 */
[----:B0-----:R-:W-:-:S02]  /*0170*/  IMAD R5, R0, 0xb, RZ ;  /* 0x0000000b00057824 */ /* 0x001fc400078e02ff */
[----:B------:R-:W-:-:S04]  /*0180*/  IMAD.HI R4, R0, 0x2aaaaaab, RZ ;  /* 0x2aaaaaab00047827 */ /* 0x000fc800078e02ff */
[----:B-1----:R-:W-:Y:S01]  /*0190*/  IMAD R6, R2, 0x4a, R5 ;  /* 0x0000004a02067824 */ /* 0x002fe200078e0205 */
[----:B------:R-:W-:Y:S01]  /*01a0*/  LEA.HI R7, R4, R4, RZ, 0x1 ;  /* 0x0000000404077211 */ /* 0x000fe200078f08ff */
[C---:B--2---:R-:W-:Y:S01]  /*01b0*/  IMAD R10, R3.reuse, 0x6, RZ ;  /* 0x00000006030a7824 */ /* 0x044fe200078e02ff */
[----:B------:R-:W-:Y:S01]  /*01c0*/  LEA R9, R0, R3, 0x1 ;  /* 0x0000000300097211 */ /* 0x000fe200078e08ff */
[----:B------:R-:W-:Y:S01]  /*01d0*/  IMAD R4, R3, 0x6, R6 ;  /* 0x0000000603047824 */ /* 0x000fe200078e0206 */
[----:B------:R-:W-:Y:S02]  /*01e0*/  IADD3 R7, R7, R2, RZ ;  /* 0x0000000207077210 */ /* 0x000fe40007ffe0ff */
[----:B------:R-:W-:Y:S01]  /*01f0*/  IADD3 R5, R5, R10, RZ ;  /* 0x0000000a05057210 */ /* 0x000fe20007ffe0ff */
[C---:B------:R-:W-:Y:S01]  /*0200*/  IMAD.HI R8, R4.reuse, 0x5397829d, RZ ;  /* 0x5397829d04087827 */ /* 0x040fe200078e02ff */
[----:B------:R-:W-:Y:S02]  /*0210*/  IADD3 R11, R4, 0x1, RZ ;  /* 0x00000001040b7810 */ /* 0x000fe40007ffe0ff */
[----:B------:R-:W-:-:S02]  /*0220*/  ISETP.GE.AND P2, PT, R7, 0x4, PT ;  /* 0x000000040700780c */ /* 0x000fc40003f46270 */
[----:B------:R-:W0:Y:S01]  /*0230*/  S2R R7, SR_CTAID.Z ;  /* 0x0000000000077919 */ /* 0x000e220000002700 */
[----:B------:R-:W-:Y:S01]  /*0240*/  IMAD.HI R12, R11, 0x5397829d, RZ ;  /* 0x5397829d0b0c7827 */ /* 0x000fe200078e02ff */
[----:B------:R-:W-:Y:S02]  /*0250*/  ISETP.GT.AND P0, PT, R5, 0x49, PT ;  /* 0x000000490500780c */ /* 0x000fe40003f04270 */
[----:B------:R-:W-:Y:S02]  /*0260*/  SHF.R.U32.HI R13, RZ, 0x1f, R8 ;  /* 0x0000001fff0d7819 */ /* 0x000fe40000011608 */
[----:B------:R-:W-:Y:S02]  /*0270*/  SHF.R.U32.HI R15, RZ, 0x1f, R12 ;  /* 0x0000001fff0f7819 */ /* 0x000fe4000001160c */
[----:B------:R-:W-:Y:S02]  /*0280*/  IADD3 R6, R6, R10, RZ ;  /* 0x0000000a06067210 */ /* 0x000fe40007ffe0ff */
[----:B------:R-:W-:Y:S01]  /*0290*/  ISETP.GT.OR P1, PT, R10, 0xa, P0 ;  /* 0x0000000a0a00780c */ /* 0x000fe20000724670 */
[----:B------:R-:W-:Y:S01]  /*02a0*/  IMAD.HI R10, R9, 0x55555556, RZ ;  /* 0x55555556090a7827 */ /* 0x000fe200078e02ff */
[----:B------:R-:W-:-:S02]  /*02b0*/  LEA.HI.SX32 R16, R12, R15, 0x1b ;  /* 0x0000000f0c107211 */ /* 0x000fc400078fdaff */
[----:B------:R-:W-:Y:S02]  /*02c0*/  IADD3 R15, R4, 0x3, RZ ;  /* 0x00000003040f7810 */ /* 0x000fe40007ffe0ff */
[----:B------:R-:W-:Y:S01]  /*02d0*/  LEA.HI.SX32 R13, R8, R13, 0x1b ;  /* 0x0000000d080d7211 */ /* 0x000fe200078fdaff */
[----:B------:R-:W-:Y:S01]  /*02e0*/  IMAD R11, R16, -0x62, R11 ;  /* 0xffffff9e100b7824 */ /* 0x000fe200078e020b */
[----:B------:R-:W-:Y:S01]  /*02f0*/  IADD3 R14, R4, 0x2, RZ ;  /* 0x00000002040e7810 */ /* 0x000fe20007ffe0ff */
[----:B------:R-:W1:Y:S01]  /*0300*/  S2R R8, SR_CTAID.Y ;  /* 0x0000000000087919 */ /* 0x000e620000002600 */
[----:B------:R-:W-:Y:S01]  /*0310*/  LEA.HI R10, R10, R10, RZ, 0x1 ;  /* 0x0000000a0a0a7211 */ /* 0x000fe200078f08ff */
[----:B------:R-:W-:Y:S01]  /*0320*/  IMAD.HI R20, R15, 0x5397829d, RZ ;  /* 0x5397829d0f147827 */ /* 0x000fe200078e02ff */
[C---:B------:R-:W-:Y:S02]  /*0330*/  IADD3 R19, R4.reuse, 0x4, RZ ;  /* 0x0000000404137810 */ /* 0x040fe40007ffe0ff */
[----:B------:R-:W-:Y:S01]  /*0340*/  IADD3 R21, R4, 0x5, RZ ;  /* 0x0000000504157810 */ /* 0x000fe20007ffe0ff */
[----:B------:R-:W-:Y:S01]  /*0350*/  IMAD.HI R17, R14, 0x5397829d, RZ ;  /* 0x5397829d0e117827 */ /* 0x000fe200078e02ff */
[----:B------:R-:W-:-:S02]  /*0360*/  ISETP.LT.AND P0, PT, R0, 0x6, !P2 ;  /* 0x000000060000780c */ /* 0x000fc40005701270 */
[----:B------:R-:W-:Y:S01]  /*0370*/  ISETP.GT.OR P1, PT, R6, 0x125, P1 ;  /* 0x000001250600780c */ /* 0x000fe20000f24670 */
[----:B------:R-:W-:Y:S01]  /*0380*/  IMAD R12, R10, -0x3, R9 ;  /* 0xfffffffd0a0c7824 */ /* 0x000fe200078e0209 */
[----:B------:R-:W-:Y:S01]  /*0390*/  SHF.R.U32.HI R9, RZ, 0x1f, R20 ;  /* 0x0000001fff097819 */ /* 0x000fe20000011614 */
[----:B------:R-:W-:Y:S01]  /*03a0*/  IMAD.HI R22, R19, 0x5397829d, RZ ;  /* 0x5397829d13167827 */ /* 0x000fe200078e02ff */
[----:B------:R-:W-:Y:S02]  /*03b0*/  SHF.R.U32.HI R18, RZ, 0x1f, R17 ;  /* 0x0000001fff127819 */ /* 0x000fe40000011611 */
[----:B------:R-:W-:Y:S01]  /*03c0*/  LEA.HI.SX32 R20, R20, R9, 0x1b ;  /* 0x0000000914147211 */ /* 0x000fe200078fdaff */
[----:B------:R-:W-:Y:S01]  /*03d0*/  IMAD.HI R24, R21, 0x5397829d, RZ ;  /* 0x5397829d15187827 */ /* 0x000fe200078e02ff */
[----:B------:R-:W-:Y:S02]  /*03e0*/  SHF.R.U32.HI R23, RZ, 0x1f, R22 ;  /* 0x0000001fff177819 */ /* 0x000fe40000011616 */
[----:B------:R-:W-:Y:S01]  /*03f0*/  LEA.HI.SX32 R17, R17, R18, 0x1b ;  /* 0x0000001211117211 */ /* 0x000fe200078fdaff */
[----:B0-----:R-:W-:Y:S01]  /*0400*/  IMAD R25, R7, 0x2400, R12 ;  /* 0x0000240007197824 */ /* 0x001fe200078e020c */
[----:B------:R-:W-:Y:S01]  /*0410*/  SHF.R.U32.HI R9, RZ, 0x1f, R24 ;  /* 0x0000001fff097819 */ /* 0x000fe20000011618 */
[----:B------:R-:W-:Y:S01]  /*0420*/  IMAD R12, R13, -0x62, R4 ;  /* 0xffffff9e0d0c7824 */ /* 0x000fe200078e0204 */
[----:B------:R-:W-:Y:S01]  /*0430*/  LEA.HI.SX32 R22, R22, R23, 0x1b ;  /* 0x0000001716167211 */ /* 0x000fe200078fdaff */
[----:B------:R-:W-:Y:S01]  /*0440*/  IMAD R15, R20, -0x62, R15 ;  /* 0xffffff9e140f7824 */ /* 0x000fe200078e020f */
[----:B------:R-:W-:Y:S01]  /*0450*/  LEA.HI.SX32 R24, R24, R9, 0x1b ;  /* 0x0000000918187211 */ /* 0x000fe200078fdaff */
[----:B------:R-:W-:-:S02]  /*0460*/  IMAD R25, R2, 0x900, R25 ;  /* 0x0000090002197824 */ /* 0x000fc400078e0219 */
[----:B------:R-:W-:Y:S02]  /*0470*/  IMAD R14, R17, -0x62, R14 ;  /* 0xffffff9e110e7824 */ /* 0x000fe400078e020e */
[----:B------:R-:W-:Y:S02]  /*0480*/  IMAD R23, R13, 0xc4, R12 ;  /* 0x000000c40d177824 */ /* 0x000fe400078e020c */
[----:B------:R-:W-:Y:S02]  /*0490*/  IMAD R15, R20, 0xc4, R15 ;  /* 0x000000c4140f7824 */ /* 0x000fe400078e020f */
[----:B------:R-:W-:Y:S02]  /*04a0*/  IMAD R21, R24, -0x62, R21 ;  /* 0xffffff9e18157824 */ /* 0x000fe400078e0215 */
[----:B------:R-:W-:Y:S02]  /*04b0*/  IMAD R19, R22, -0x62, R19 ;  /* 0xffffff9e16137824 */ /* 0x000fe400078e0213 */
[----:B------:R-:W-:-:S02]  /*04c0*/  IMAD R25, R10, 0x240, R25 ;  /* 0x000002400a197824 */ /* 0x000fc400078e0219 */
[----:B------:R-:W-:Y:S02]  /*04d0*/  IMAD R9, R16, 0xc4, R11 ;  /* 0x000000c410097824 */ /* 0x000fe400078e020b */
[----:B------:R-:W-:Y:S02]  /*04e0*/  IMAD R17, R17, 0xc4, R14 ;  /* 0x000000c411117824 */ /* 0x000fe400078e020e */
[C---:B-1----:R-:W-:Y:S02]  /*04f0*/  IMAD R23, R8.reuse, 0x62, R23 ;  /* 0x0000006208177824 */ /* 0x042fe400078e0217 */
[----:B------:R-:W-:Y:S02]  /*0500*/  IMAD R16, R8, 0x62, R15 ;  /* 0x0000006208107824 */ /* 0x000fe400078e020f */
[----:B------:R-:W-:Y:S02]  /*0510*/  IMAD R21, R24, 0xc4, R21 ;  /* 0x000000c418157824 */ /* 0x000fe400078e0215 */
[----:B------:R-:W-:-:S02]  /*0520*/  IMAD R19, R22, 0xc4, R19 ;  /* 0x000000c416137824 */ /* 0x000fc400078e0213 */
[----:B------:R-:W-:-:S04]  /*0530*/  IMAD.WIDE R12, R25, R27, c[0x0][0x170] ;  /* 0x00005c00190c7625 */ /* 0x000fc800078e021b */
[----:B------:R-:W-:Y:S01]  /*0540*/  IMAD R18, R8, 0x62, R17 ;  /* 0x0000006208127824 */ /* 0x000fe200078e0211 */
[----:B------:R-:W-:Y:S01]  /*0550*/  MOV R47, R13 ;  /* 0x0000000d002f7202 */ /* 0x000fe20000000f00 */
[----:B------:R-:W-:Y:S01]  /*0560*/  IMAD.WIDE R24, R23, R27, c[0x0][0x168] ;  /* 0x00005a0017187625 */ /* 0x000fe200078e021b */
[----:B------:R-:W-:-:S03]  /*0570*/  MOV R23, RZ ;  /* 0x000000ff00177202 */ /* 0x000fc60000000f00 */
[----:B------:R-:W-:Y:S01]  /*0580*/  IMAD R9, R8, 0x62, R9 ;  /* 0x0000006208097824 */ /* 0x000fe200078e0209 */
[----:B------:R-:W-:Y:S01]  /*0590*/  MOV R13, R25 ;  /* 0x00000019000d7202 */ /* 0x000fe20000000f00 */
[----:B------:R-:W-:Y:S01]  /*05a0*/  IMAD.WIDE R16, R16, R27, c[0x0][0x168] ;  /* 0x00005a0010107625 */ /* 0x000fe200078e021b */
[----:B------:R-:W-:-:S03]  /*05b0*/  MOV R25, RZ ;  /* 0x000000ff00197202 */ /* 0x000fc60000000f00 */
[C---:B------:R-:W-:Y:S02]  /*05c0*/  IMAD R10, R8.reuse, 0x62, R21 ;  /* 0x00000062080a7824 */ /* 0x040fe400078e0215 */
[----:B------:R-:W-:Y:S02]  /*05d0*/  IMAD R14, R8, 0x62, R19 ;  /* 0x00000062080e7824 */ /* 0x000fe400078e0213 */
[----:B------:R-:W-:Y:S01]  /*05e0*/  IMAD.WIDE R20, R9, R27, c[0x0][0x168] ;  /* 0x00005a0009147625 */ /* 0x000fe200078e021b */
[----:B------:R-:W-:Y:S02]  /*05f0*/  MOV R9, R17 ;  /* 0x0000001100097202 */ /* 0x000fe40000000f00 */
[----:B------:R-:W-:Y:S01]  /*0600*/  MOV R17, RZ ;  /* 0x000000ff00117202 */ /* 0x000fe20000000f00 */
[----:B------:R-:W-:-:S04]  /*0610*/  IMAD.WIDE R10, R10, R27, c[0x0][0x168] ;  /* 0x00005a000a0a7625 */ /* 0x000fc800078e021b */
[----:B------:R-:W-:-:S04]  /*0620*/  IMAD.WIDE R14, R14, R27, c[0x0][0x168] ;  /* 0x00005a000e0e7625 */ /* 0x000fc800078e021b */
[----:B------:R-:W-:Y:S01]  /*0630*/  IMAD.WIDE R18, R18, R27, c[0x0][0x168] ;  /* 0x00005a0012127625 */ /* 0x000fe200078e021b */
[----:B------:R-:W-:-:S03]  /*0640*/  MOV R27, RZ ;  /* 0x000000ff001b7202 */ /* 0x000fc60000000f00 */
[----:B------:R-:W-:Y:S02]  /*0650*/  IMAD R22, R2, R35, 0x498 ;  /* 0x0000049802167424 */ /* 0x000fe400078e0223 */
.L_x_135:
[----:B------:R-:W-:Y:S01]  /*0660*/  IMAD R26, R3, 0x6, RZ ;  /* 0x00000006031a7824 */ /* 0x000fe200078e02ff */
[----:B------:R-:W-:Y:S01]  /*0670*/  BAR.SYNC.DEFER_BLOCKING 0x0 ;  /* 0x0000000000007b1d */ /* 0x000fe20000010000 */
[C---:B------:R-:W-:Y:S02]  /*0680*/  ISETP.GT.AND P4, PT, R5.reuse, 0x46, PT ;  /* 0x000000460500780c */ /* 0x040fe40003f84270 */
[C---:B------:R-:W-:Y:S02]  /*0690*/  ISETP.GT.AND P2, PT, R5.reuse, 0x48, PT ;  /* 0x000000480500780c */ /* 0x040fe40003f44270 */
[----:B------:R-:W-:Y:S02]  /*06a0*/  ISETP.GT.OR P4, PT, R26, 0x7, P4 ;  /* 0x000000071a00780c */ /* 0x000fe40002784670 */
[----:B------:R-:W-:Y:S02]  /*06b0*/  ISETP.GT.AND P5, PT, R5, 0x45, PT ;  /* 0x000000450500780c */ /* 0x000fe40003fa4270 */
[----:B------:R-:W-:-:S02]  /*06c0*/  ISETP.GT.OR P4, PT, R6, 0x122, P4 ;  /* 0x000001220600780c */ /* 0x000fc40002784670 */
[----:B------:R-:W-:Y:S02]  /*06d0*/  ISETP.GT.OR P5, PT, R26, 0x6, P5 ;  /* 0x000000061a00780c */ /* 0x000fe40002fa4670 */
[C---:B------:R-:W-:Y:S02]  /*06e0*/  ISETP.GT.AND P3, PT, R5.reuse, 0x47, PT ;  /* 0x000000470500780c */ /* 0x040fe40003f64270 */
[----:B------:R-:W-:Y:S02]  /*06f0*/  ISETP.GT.AND P6, PT, R5, 0x44, PT ;  /* 0x000000440500780c */ /* 0x000fe40003fc4270 */
[----:B------:R-:W-:Y:S02]  /*0700*/  ISETP.GT.OR P5, PT, R6, 0x121, P5 ;  /* 0x000001210600780c */ /* 0x000fe40002fa4670 */
[C---:B------:R-:W-:Y:S02]  /*0710*/  ISETP.GT.OR P2, PT, R26.reuse, 0x9, P2 ;  /* 0x000000091a00780c */ /* 0x040fe40001744670 */
[----:B------:R-:W-:-:S02]  /*0720*/  ISETP.GT.OR P3, PT, R26, 0x8, P3 ;  /* 0x000000081a00780c */ /* 0x000fc40001f64670 */
[----:B------:R-:W-:Y:S02]  /*0730*/  ISETP.GT.OR P6, PT, R26, 0x5, P6 ;  /* 0x000000051a00780c */ /* 0x000fe400037c4670 */
[----:B------:R-:W-:Y:S02]  /*0740*/  @!P4 MOV R52, R16 ;  /* 0x000000100034c202 */ /* 0x000fe40000000f00 */
[----:B------:R-:W-:Y:S02]  /*0750*/  @!P4 MOV R53, R9 ;  /* 0x000000090035c202 */ /* 0x000fe40000000f00 */
[C---:B------:R-:W-:Y:S01]  /*0760*/  ISETP.GT.OR P2, PT, R6.reuse, 0x124, P2 ;  /* 0x000001240600780c */ /* 0x040fe20001744670 */
[----:B------:R-:W2:Y:S01]  /*0770*/  @!P5 LDG.E.CONSTANT R26, [R14.64] ;  /* 0x000000040e1ad981 */ /* 0x000ea2000c1e9900 */
[C---:B------:R-:W-:Y:S02]  /*0780*/  ISETP.GT.OR P3, PT, R6.reuse, 0x123, P3 ;  /* 0x000001230600780c */ /* 0x040fe40001f64670 */
[----:B------:R-:W-:Y:S01]  /*0790*/  ISETP.GT.OR P6, PT, R6, 0x120, P6 ;  /* 0x000001200600780c */ /* 0x000fe200037c4670 */
[----:B------:R0:W3:Y:S08]  /*07a0*/  @!P4 LDG.E.CONSTANT R35, [R52.64] ;  /* 0x000000043423c981 */ /* 0x0000f0000c1e9900 */
[----:B------:R-:W4:Y:S01]  /*07b0*/  @!P2 LDG.E.CONSTANT R49, [R20.64] ;  /* 0x000000041431a981 */ /* 0x000f22000c1e9900 */
[----:B0-----:R-:W-:-:S02]  /*07c0*/  @!P1 MOV R52, R24 ;  /* 0x0000001800349202 */ /* 0x001fc40000000f00 */
[----:B------:R-:W-:Y:S01]  /*07d0*/  @!P1 MOV R53, R13 ;  /* 0x0000000d00359202 */ /* 0x000fe20000000f00 */
[----:B------:R-:W5:Y:S04]  /*07e0*/  @!P3 LDG.E.CONSTANT R39, [R18.64] ;  /* 0x000000041227b981 */ /* 0x000f68000c1e9900 */
[----:B------:R0:W5:Y:S04]  /*07f0*/  @!P1 LDG.E.CONSTANT R44, [R52.64] ;  /* 0x00000004342c9981 */ /* 0x000168000c1e9900 */
[----:B------:R-:W5:Y:S01]  /*0800*/  @!P6 LDG.E.CONSTANT R56, [R10.64] ;  /* 0x000000040a38e981 */ /* 0x000f62000c1e9900 */
[----:B0-----:R-:W-:-:S02]  /*0810*/  @P0 MOV R53, R47 ;  /* 0x0000002f00350202 */ /* 0x001fc40000000f00 */
[----:B------:R-:W-:-:S05]  /*0820*/  @P0 MOV R52, R12 ;  /* 0x0000000c00340202 */ /* 0x000fca0000000f00 */
[----:B------:R-:W5:Y:S01]  /*0830*/  @P0 LDG.E.CONSTANT R53, [R52.64] ;  /* 0x0000000434350981 */ /* 0x000f62000c1e9900 */
[----:B------:R-:W-:-:S03]  /*0840*/  LEA R50, R0, R3, 0x1 ;  /* 0x0000000300327211 */ /* 0x000fc600078e08ff */
[----:B--2---:R0:W-:Y:S04]  /*0850*/  @!P5 STS [R4.X4+0x10], R26 ;  /* 0x0000101a0400d388 */ /* 0x0041e80000004800 */
[----:B---3--:R-:W-:Y:S01]  /*0860*/  @!P4 STS [R4.X4+0xc], R35 ;  /* 0x00000c230400c388 */ /* 0x008fe20000004800 */
[----:B0-----:R-:W-:-:S03]  /*0870*/  @P0 IMAD R26, R2, 0xc, R50 ;  /* 0x0000000c021a0824 */ /* 0x001fc600078e0232 */
[----:B----4-:R-:W-:Y:S04]  /*0880*/  @!P2 STS [R4.X4+0x4], R49 ;  /* 0x000004310400a388 */ /* 0x010fe80000004800 */
[----:B-----5:R-:W-:Y:S04]  /*0890*/  @!P3 STS [R4.X4+0x8], R39 ;  /* 0x000008270400b388 */ /* 0x020fe80000004800 */
[----:B------:R0:W-:Y:S04]  /*08a0*/  @!P1 STS [R4.X4], R44 ;  /* 0x0000002c04009388 */ /* 0x0001e80000004800 */
[----:B------:R-:W-:Y:S04]  /*08b0*/  @!P6 STS [R4.X4+0x14], R56 ;  /* 0x000014380400e388 */ /* 0x000fe80000004800 */
[----:B------:R-:W-:Y:S04]  /*08c0*/  @P0 STS [R26.X4+0x498], R53 ;  /* 0x000498351a000388 */ /* 0x000fe80000004800 */
[----:B------:R-:W-:Y:S01]  /*08d0*/  BAR.SYNC.DEFER_BLOCKING 0x0 ;  /* 0x0000000000007b1d */ /* 0x000fe20000010000 */
[----:B0-----:R-:W-:-:S05]  /*08e0*/  IMAD R44, R0, 0xc, R50 ;  /* 0x0000000c002c7824 */ /* 0x001fca00078e0232 */
[----:B------:R-:W-:Y:S04]  /*08f0*/  LDS R53, [R44.X4] ;  /* 0x000000002c357984 */ /* 0x000fe80000004800 */
[----:B------:R-:W0:Y:S04]  /*0900*/  LDS R50, [R22+0x60] ;  /* 0x0000600016327984 */ /* 0x000e280000000800 */
[----:B------:R-:W-:Y:S04]  /*0910*/  LDS R49, [R22] ;  /* 0x0000000016317984 */ /* 0x000fe80000000800 */
[----:B------:R-:W-:Y:S04]  /*0920*/  LDS R52, [R22+0x30] ;  /* 0x0000300016347984 */ /* 0x000fe80000000800 */
[----:B------:R-:W-:Y:S01]  /*0930*/  LDS R39, [R22+0x90] ;  /* 0x0000900016277984 */ /* 0x000fe20000000800 */
[----:B0-----:R-:W-:-:S03]  /*0940*/  FFMA R35, R53, R50, R30 ;  /* 0x0000003235237223 */ /* 0x001fc6000000001e */
[----:B------:R-:W0:Y:S02]  /*0950*/  LDS R30, [R44.X4+0x8] ;  /* 0x000008002c1e7984 */ /* 0x000e240000004800 */
[-C--:B0-----:R-:W-:Y:S01]  /*0960*/  FFMA R26, R49, R30.reuse, R61 ;  /* 0x0000001e311a7223 */ /* 0x081fe2000000003d */
[-C--:B------:R-:W-:Y:S01]  /*0970*/  FFMA R25, R52, R30.reuse, R25 ;  /* 0x0000001e34197223 */ /* 0x080fe20000000019 */
[-C--:B------:R-:W-:Y:S01]  /*0980*/  FFMA R31, R50, R30.reuse, R31 ;  /* 0x0000001e321f7223 */ /* 0x080fe2000000001f */
[----:B------:R-:W-:Y:S02]  /*0990*/  FFMA R36, R39, R30, R36 ;  /* 0x0000001e27247223 */ /* 0x000fe40000000024 */
[----:B------:R-:W0:Y:S01]  /*09a0*/  LDS R30, [R44.X4+0x10] ;  /* 0x000010002c1e7984 */ /* 0x000e220000004800 */
[----:B------:R-:W-:Y:S01]  /*09b0*/  FFMA R46, R49, R53, R46 ;  /* 0x00000035312e7223 */ /* 0x000fe2000000002e */
[C---:B------:R-:W-:Y:S01]  /*09c0*/  FFMA R23, R53.reuse, R52, R23 ;  /* 0x0000003435177223 */ /* 0x040fe20000000017 */
[----:B------:R-:W-:Y:S01]  /*09d0*/  FFMA R60, R53, R39, R60 ;  /* 0x00000027353c7223 */ /* 0x000fe2000000003c */
[-C--:B0-----:R-:W-:Y:S01]  /*09e0*/  FFMA R42, R49, R30.reuse, R42 ;  /* 0x0000001e312a7223 */ /* 0x081fe2000000002a */
[-C--:B------:R-:W-:Y:S01]  /*09f0*/  FFMA R53, R52, R30.reuse, R41 ;  /* 0x0000001e34357223 */ /* 0x080fe20000000029 */
[-C--:B------:R-:W-:Y:S01]  /*0a00*/  FFMA R51, R50, R30.reuse, R51 ;  /* 0x0000001e32337223 */ /* 0x080fe20000000033 */
[----:B------:R-:W-:Y:S01]  /*0a10*/  FFMA R58, R39, R30, R58 ;  /* 0x0000001e273a7223 */ /* 0x000fe2000000003a */
[----:B------:R-:W-:Y:S04]  /*0a20*/  LDS R41, [R44.X4+0x188] ;  /* 0x000188002c297984 */ /* 0x000fe80000004800 */
[----:B------:R-:W0:Y:S02]  /*0a30*/  LDS R30, [R44.X4+0x18] ;  /* 0x000018002c1e7984 */ /* 0x000e240000004800 */
        /* <DEDUP_REMOVED lines=9> */
[----:B------:R-:W-:-:S02]  /*0ad0*/  FFMA R32, R39, R30, R32 ;  /* 0x0000001e27207223 */ /* 0x000fc40000000020 */
[----:B------:R-:W0:Y:S02]  /*0ae0*/  LDS R30, [R44.X4+0x28] ;  /* 0x000028002c1e7984 */ /* 0x000e240000004800 */
[-C--:B0-----:R-:W-:Y:S01]  /*0af0*/  FFMA R38, R49, R30.reuse, R38 ;  /* 0x0000001e31267223 */ /* 0x081fe20000000026 */
[-C--:B------:R-:W-:Y:S01]  /*0b00*/  FFMA R17, R52, R30.reuse, R17 ;  /* 0x0000001e34117223 */ /* 0x080fe20000000011 */
[CC--:B------:R-:W-:Y:S01]  /*0b10*/  FFMA R28, R50.reuse, R30.reuse, R28 ;  /* 0x0000001e321c7223 */ /* 0x0c0fe2000000001c */
[----:B------:R-:W-:Y:S02]  /*0b20*/  FFMA R33, R39, R30, R33 ;  /* 0x0000001e27217223 */ /* 0x000fe40000000021 */
[----:B------:R-:W0:Y:S02]  /*0b30*/  LDS R30, [R44.X4+0x30] ;  /* 0x000030002c1e7984 */ /* 0x000e240000004800 */
[-C--:B0-----:R-:W-:Y:S01]  /*0b40*/  FFMA R29, R50, R30.reuse, R29 ;  /* 0x0000001e321d7223 */ /* 0x081fe2000000001d */
[-C--:B------:R-:W-:Y:S01]  /*0b50*/  FFMA R48, R49, R30.reuse, R48 ;  /* 0x0000001e31307223 */ /* 0x080fe20000000030 */
[-C--:B------:R-:W-:Y:S01]  /*0b60*/  FFMA R45, R52, R30.reuse, R45 ;  /* 0x0000001e342d7223 */ /* 0x080fe2000000002d */
[----:B------:R-:W-:Y:S01]  /*0b70*/  FFMA R34, R39, R30, R34 ;  /* 0x0000001e27227223 */ /* 0x000fe20000000022 */
[----:B------:R-:W0:Y:S04]  /*0b80*/  LDS R50, [R22+0x64] ;  /* 0x0000640016327984 */ /* 0x000e280000000800 */
[----:B------:R-:W1:Y:S04]  /*0b90*/  LDS R39, [R22+0x4] ;  /* 0x0000040016277984 */ /* 0x000e680000000800 */
[----:B------:R-:W2:Y:S04]  /*0ba0*/  LDS R52, [R22+0x34] ;  /* 0x0000340016347984 */ /* 0x000ea80000000800 */
[----:B------:R-:W3:Y:S01]  /*0bb0*/  LDS R49, [R22+0x94] ;  /* 0x0000940016317984 */ /* 0x000ee20000000800 */
[----:B0-----:R-:W-:Y:S01]  /*0bc0*/  FFMA R30, R41, R50, R35 ;  /* 0x00000032291e7223 */ /* 0x001fe20000000023 */
[----:B------:R-:W-:Y:S01]  /*0bd0*/  FFMA R31, R50, R55, R31 ;  /* 0x00000037321f7223 */ /* 0x000fe2000000001f */
[----:B-1----:R-:W-:Y:S01]  /*0be0*/  FFMA R46, R39, R41, R46 ;  /* 0x00000029272e7223 */ /* 0x002fe2000000002e */
[C---:B--2---:R-:W-:Y:S01]  /*0bf0*/  FFMA R23, R41.reuse, R52, R23 ;  /* 0x0000003429177223 */ /* 0x044fe20000000017 */
[C---:B------:R-:W-:Y:S01]  /*0c00*/  FFMA R25, R52.reuse, R55, R25 ;  /* 0x0000003734197223 */ /* 0x040fe20000000019 */
[----:B---3--:R-:W-:Y:S01]  /*0c10*/  FFMA R35, R41, R49, R60 ;  /* 0x0000003129237223 */ /* 0x008fe2000000003c */
[-C--:B------:R-:W-:Y:S01]  /*0c20*/  FFMA R41, R39, R55.reuse, R26 ;  /* 0x0000003727297223 */ /* 0x080fe2000000001a */
[C---:B------:R-:W-:Y:S01]  /*0c30*/  FFMA R36, R49.reuse, R55, R36 ;  /* 0x0000003731247223 */ /* 0x040fe20000000024 */
[----:B------:R-:W-:Y:S04]  /*0c40*/  LDS R60, [R44.X4+0x310] ;  /* 0x000310002c3c7984 */ /* 0x000fe80000004800 */
[----:B------:R-:W0:Y:S02]  /*0c50*/  LDS R55, [R44.X4+0x198] ;  /* 0x000198002c377984 */ /* 0x000e240000004800 */
[-C--:B0-----:R-:W-:Y:S01]  /*0c60*/  FFMA R26, R52, R55.reuse, R53 ;  /* 0x00000037341a7223 */ /* 0x081fe20000000035 */
[----:B------:R-:W-:-:S02]  /*0c70*/  FFMA R53, R49, R55, R58 ;  /* 0x0000003731357223 */ /* 0x000fc4000000003a */
[----:B------:R-:W0:Y:S01]  /*0c80*/  LDS R58, [R44.X4+0x1a0] ;  /* 0x0001a0002c3a7984 */ /* 0x000e220000004800 */
[CC--:B------:R-:W-:Y:S01]  /*0c90*/  FFMA R42, R39.reuse, R55.reuse, R42 ;  /* 0x00000037272a7223 */ /* 0x0c0fe2000000002a */
[----:B------:R-:W-:Y:S01]  /*0ca0*/  FFMA R51, R50, R55, R51 ;  /* 0x0000003732337223 */ /* 0x000fe20000000033 */
[-C--:B0-----:R-:W-:Y:S01]  /*0cb0*/  FFMA R55, R39, R58.reuse, R56 ;  /* 0x0000003a27377223 */ /* 0x081fe20000000038 */
[-C--:B------:R-:W-:Y:S01]  /*0cc0*/  FFMA R56, R52, R58.reuse, R59 ;  /* 0x0000003a34387223 */ /* 0x080fe2000000003b */
[-C--:B------:R-:W-:Y:S01]  /*0cd0*/  FFMA R57, R50, R58.reuse, R57 ;  /* 0x0000003a32397223 */ /* 0x080fe20000000039 */
[----:B------:R-:W-:Y:S02]  /*0ce0*/  FFMA R54, R49, R58, R54 ;  /* 0x0000003a31367223 */ /* 0x000fe40000000036 */
        /* <DEDUP_REMOVED lines=14> */
[----:B------:R-:W-:Y:S01]  /*0dd0*/  FFMA R34, R49, R58, R34 ;  /* 0x0000003a31227223 */ /* 0x000fe20000000022 */
[----:B------:R-:W-:Y:S04]  /*0de0*/  LDS R39, [R22+0x8] ;  /* 0x0000080016277984 */ /* 0x000fe80000000800 */
[----:B------:R-:W-:Y:S04]  /*0df0*/  LDS R50, [R22+0x38] ;  /* 0x0000380016327984 */ /* 0x000fe80000000800 */
[----:B------:R-:W-:Y:S04]  /*0e00*/  LDS R52, [R22+0x68] ;  /* 0x0000680016347984 */ /* 0x000fe80000000800 */
[----:B------:R-:W-:Y:S04]  /*0e10*/  LDS R49, [R22+0x98] ;  /* 0x0000980016317984 */ /* 0x000fe80000000800 */
[----:B------:R-:W0:Y:S02]  /*0e20*/  LDS R58, [R44.X4+0x318] ;  /* 0x000318002c3a7984 */ /* 0x000e240000004800 */
[-C--:B0-----:R-:W-:Y:S01]  /*0e30*/  FFMA R61, R39, R58.reuse, R41 ;  /* 0x0000003a273d7223 */ /* 0x081fe20000000029 */
[-C--:B------:R-:W-:Y:S01]  /*0e40*/  FFMA R25, R50, R58.reuse, R25 ;  /* 0x0000003a32197223 */ /* 0x080fe20000000019 */
[-C--:B------:R-:W-:Y:S01]  /*0e50*/  FFMA R31, R52, R58.reuse, R31 ;  /* 0x0000003a341f7223 */ /* 0x080fe2000000001f */
[----:B------:R-:W-:-:S02]  /*0e60*/  FFMA R36, R49, R58, R36 ;  /* 0x0000003a31247223 */ /* 0x000fc40000000024 */
[----:B------:R-:W0:Y:S02]  /*0e70*/  LDS R58, [R44.X4+0x320] ;  /* 0x000320002c3a7984 */ /* 0x000e240000004800 */
[C---:B0-----:R-:W-:Y:S02]  /*0e80*/  FFMA R41, R50.reuse, R58, R26 ;  /* 0x0000003a32297223 */ /* 0x041fe4000000001a */
        /* <DEDUP_REMOVED lines=8> */
[C---:B------:R-:W-:Y:S01]  /*0f10*/  FFMA R30, R60.reuse, R52, R30 ;  /* 0x000000343c1e7223 */ /* 0x040fe2000000001e */
[----:B------:R-:W-:-:S02]  /*0f20*/  FFMA R60, R60, R49, R35 ;  /* 0x000000313c3c7223 */ /* 0x000fc40000000023 */
[----:B------:R-:W1:Y:S01]  /*0f30*/  LDS R35, [R44.X4+0x338] ;  /* 0x000338002c237984 */ /* 0x000e620000004800 */
[----:B------:R-:W-:-:S04]  /*0f40*/  IADD3 R40, R40, 0x1, RZ ;  /* 0x0000000128287810 */ /* 0x000fc80007ffe0ff */
[----:B------:R-:W-:Y:S01]  /*0f50*/  ISETP.NE.AND P2, PT, R40, 0xc0, PT ;  /* 0x000000c02800780c */ /* 0x000fe20003f45270 */
[-C--:B0-----:R-:W-:Y:S01]  /*0f60*/  FFMA R37, R39, R26.reuse, R37 ;  /* 0x0000001a27257223 */ /* 0x081fe20000000025 */
[-C--:B------:R-:W-:Y:S01]  /*0f70*/  FFMA R43, R50, R26.reuse, R43 ;  /* 0x0000001a322b7223 */ /* 0x080fe2000000002b */
[-C--:B------:R-:W-:Y:S01]  /*0f80*/  FFMA R27, R52, R26.reuse, R27 ;  /* 0x0000001a341b7223 */ /* 0x080fe2000000001b */
[----:B------:R-:W-:Y:S02]  /*0f90*/  FFMA R32, R49, R26, R32 ;  /* 0x0000001a31207223 */ /* 0x000fe40000000020 */
[----:B------:R-:W0:Y:S01]  /*0fa0*/  LDS R26, [R44.X4+0x340] ;  /* 0x000340002c1a7984 */ /* 0x000e220000004800 */
[----:B------:R-:W-:Y:S02]  /*0fb0*/  IADD3 R24, P6, R24, 0x930, RZ ;  /* 0x0000093018187810 */ /* 0x000fe40007fde0ff */
[----:B------:R-:W-:Y:S02]  /*0fc0*/  IADD3 R10, P4, R10, 0x930, RZ ;  /* 0x000009300a0a7810 */ /* 0x000fe40007f9e0ff */
[----:B------:R-:W-:-:S02]  /*0fd0*/  IADD3 R14, P5, R14, 0x930, RZ ;  /* 0x000009300e0e7810 */ /* 0x000fc40007fbe0ff */
[----:B------:R-:W-:Y:S02]  /*0fe0*/  IADD3.X R13, RZ, R13, RZ, P6, !PT ;  /* 0x0000000dff0d7210 */ /* 0x000fe400037fe4ff */
[----:B------:R-:W-:Y:S02]  /*0ff0*/  IADD3.X R11, RZ, R11, RZ, P4, !PT ;  /* 0x0000000bff0b7210 */ /* 0x000fe400027fe4ff */
[----:B------:R-:W-:Y:S02]  /*1000*/  IADD3.X R15, RZ, R15, RZ, P5, !PT ;  /* 0x0000000fff0f7210 */ /* 0x000fe40002ffe4ff */
[----:B------:R-:W-:Y:S02]  /*1010*/  IADD3 R12, P3, R12, 0xc, RZ ;  /* 0x0000000c0c0c7810 */ /* 0x000fe40007f7e0ff */
[----:B------:R-:W-:Y:S02]  /*1020*/  IADD3 R16, P4, R16, 0x930, RZ ;  /* 0x0000093010107810 */ /* 0x000fe40007f9e0ff */
[----:B------:R-:W-:-:S02]  /*1030*/  IADD3 R18, P5, R18, 0x930, RZ ;  /* 0x0000093012127810 */ /* 0x000fc40007fbe0ff */
[----:B------:R-:W-:Y:S01]  /*1040*/  IADD3 R20, P6, R20, 0x930, RZ ;  /* 0x0000093014147810 */ /* 0x000fe20007fde0ff */
[-C--:B------:R-:W-:Y:S01]  /*1050*/  FFMA R42, R39, R58.reuse, R42 ;  /* 0x0000003a272a7223 */ /* 0x080fe2000000002a */
[-C--:B------:R-:W-:Y:S01]  /*1060*/  FFMA R51, R52, R58.reuse, R51 ;  /* 0x0000003a34337223 */ /* 0x080fe20000000033 */
[----:B------:R-:W-:Y:S01]  /*1070*/  FFMA R58, R49, R58, R53 ;  /* 0x0000003a313a7223 */ /* 0x000fe20000000035 */
[-C--:B-1----:R-:W-:Y:S01]  /*1080*/  FFMA R38, R39, R35.reuse, R38 ;  /* 0x0000002327267223 */ /* 0x082fe20000000026 */
[-C--:B------:R-:W-:Y:S01]  /*1090*/  FFMA R17, R50, R35.reuse, R17 ;  /* 0x0000002332117223 */ /* 0x080fe20000000011 */
[-C--:B------:R-:W-:Y:S01]  /*10a0*/  FFMA R28, R52, R35.reuse, R28 ;  /* 0x00000023341c7223 */ /* 0x080fe2000000001c */
[----:B------:R-:W-:Y:S01]  /*10b0*/  FFMA R33, R49, R35, R33 ;  /* 0x0000002331217223 */ /* 0x000fe20000000021 */
[----:B------:R-:W-:Y:S02]  /*10c0*/  IADD3.X R47, RZ, R47, RZ, P3, !PT ;  /* 0x0000002fff2f7210 */ /* 0x000fe40001ffe4ff */
[----:B------:R-:W-:-:S02]  /*10d0*/  IADD3.X R9, RZ, R9, RZ, P4, !PT ;  /* 0x00000009ff097210 */ /* 0x000fc400027fe4ff */
[----:B------:R-:W-:Y:S02]  /*10e0*/  IADD3.X R19, RZ, R19, RZ, P5, !PT ;  /* 0x00000013ff137210 */ /* 0x000fe40002ffe4ff */
[----:B------:R-:W-:Y:S01]  /*10f0*/  IADD3.X R21, RZ, R21, RZ, P6, !PT ;  /* 0x00000015ff157210 */ /* 0x000fe200037fe4ff */
[-C--:B0-----:R-:W-:Y:S01]  /*1100*/  FFMA R48, R39, R26.reuse, R48 ;  /* 0x0000001a27307223 */ /* 0x081fe20000000030 */
[-C--:B------:R-:W-:Y:S01]  /*1110*/  FFMA R45, R50, R26.reuse, R45 ;  /* 0x0000001a322d7223 */ /* 0x080fe2000000002d */
[-C--:B------:R-:W-:Y:S01]  /*1120*/  FFMA R29, R52, R26.reuse, R29 ;  /* 0x0000001a341d7223 */ /* 0x080fe2000000001d */
[----:B------:R-:W-:Y:S01]  /*1130*/  FFMA R34, R49, R26, R34 ;  /* 0x0000001a31227223 */ /* 0x000fe20000000022 */
[----:B------:R-:W-:Y:S05]  /*1140*/  @P2 BRA `(.L_x_135) ;  /* 0xfffff51000002947 */ /* 0x000fea000383ffff */
[----:B------:R-:W-:Y:S01]  /*1150*/  LEA R4, R7, R2, 0x4 ;  /* 0x0000000207047211 */ /* 0x000fe200078e20ff */
[----:B------:R-:W-:Y:S01]  /*1160*/  IMAD R2, R2, 0xc4, R3 ;  /* 0x000000c402027824 */ /* 0x000fe200078e0203 */
[----:B------:R-:W-:-:S03]  /*1170*/  MOV R9, 0x4 ;  /* 0x0000000400097802 */ /* 0x000fc60000000f00 */
[----:B------:R-:W-:Y:S02]  /*1180*/  IMAD R7, R7, 0xc40, R2 ;  /* 0x00000c4007077824 */ /* 0x000fe400078e0202 */
[----:B------:R-:W-:-:S04]  /*1190*/  IMAD.WIDE R4, R4, R9, c[0x0][0x178] ;  /* 0x00005e0004047625 */ /* 0x000fc800078e0209 */
[----:B------:R-:W-:Y:S01]  /*11a0*/  IMAD R7, R8, 0x62, R7 ;  /* 0x0000006208077824 */ /* 0x000fe200078e0207 */
[----:B------:R-:W2:Y:S03]  /*11b0*/  LDG.E.CONSTANT R6, [R4.64+0x10] ;  /* 0x0000100404067981 */ /* 0x000ea6000c1e9900 */
[----:B------:R-:W-:Y:S01]  /*11c0*/  IMAD R0, R0, 0xe, R7 ;  /* 0x0000000e00007824 */ /* 0x000fe200078e0207 */
[----:B------:R-:W3:Y:S03]  /*11d0*/  LDG.E.CONSTANT R21, [R4.64] ;  /* 0x0000000404157981 */ /* 0x000ee6000c1e9900 */
[-C--:B------:R-:W-:Y:S01]  /*11e0*/  IMAD.WIDE R2, R0, R9.reuse, c[0x0][0x180] ;  /* 0x0000600000027625 */ /* 0x080fe200078e0209 */
[----:B------:R-:W4:Y:S04]  /*11f0*/  LDG.E.CONSTANT R10, [R4.64+0x20] ;  /* 0x00002004040a7981 */ /* 0x000f28000c1e9900 */
[----:B------:R-:W5:Y:S04]  /*1200*/  LDG.E.CONSTANT R12, [R2.64] ;  /* 0x00000004020c7981 */ /* 0x000f68000c1e9900 */
[----:B------:R-:W5:Y:S04]  /*1210*/  LDG.E.CONSTANT R8, [R2.64+0xc40] ;  /* 0x000c400402087981 */ /* 0x000f68000c1e9900 */
[----:B------:R4:W5:Y:S04]  /*1220*/  LDG.E.CONSTANT R11, [R4.64+0x30] ;  /* 0x00003004040b7981 */ /* 0x000968000c1e9900 */
[----:B------:R-:W5:Y:S04]  /*1230*/  LDG.E.CONSTANT R7, [R2.64+0x1880] ;  /* 0x0018800402077981 */ /* 0x000f68000c1e9900 */
[----:B------:R-:W5:Y:S04]  /*1240*/  LDG.E.CONSTANT R14, [R2.64+0x24c0] ;  /* 0x0024c004020e7981 */ /* 0x000f68000c1e9900 */
        /* <DEDUP_REMOVED lines=32> */
[----:B------:R-:W-:Y:S01]  /*1450*/  FADD R48, R48, R21 ;  /* 0x0000001530307221 */ /* 0x000fe20000000000 */
[----:B------:R-:W-:Y:S01]  /*1460*/  FADD R6, R45, R6 ;  /* 0x000000062d067221 */ /* 0x000fe20000000000 */
[----:B------:R-:W-:Y:S01]  /*1470*/  FADD R10, R29, R10 ;  /* 0x0000000a1d0a7221 */ /* 0x000fe20000000000 */
[----:B-----5:R-:W-:Y:S01]  /*1480*/  FADD R13, R13, R12 ;  /* 0x0000000c0d0d7221 */ /* 0x020fe20000000000 */
[----:B------:R-:W-:Y:S01]  /*1490*/  FADD R53, R23, R8 ;  /* 0x0000000817357221 */ /* 0x000fe20000000000 */
[----:B------:R0:W2:Y:S04]  /*14a0*/  LDG.E.CONSTANT R25, [R2.64+0x1890] ;  /* 0x0018900402197981 */ /* 0x0000a8000c1e9900 */
[----:B------:R0:W3:Y:S04]  /*14b0*/  LDG.E.CONSTANT R21, [R2.64+0x24d0] ;  /* 0x0024d00402157981 */ /* 0x0000e8000c1e9900 */
[----:B------:R0:W4:Y:S04]  /*14c0*/  LDG.E.CONSTANT R31, [R2.64+0x24d8] ;  /* 0x0024d804021f7981 */ /* 0x000128000c1e9900 */
[----:B------:R0:W5:Y:S04]  /*14d0*/  LDG.E.CONSTANT R30, [R2.64+0xc60] ;  /* 0x000c6004021e7981 */ /* 0x000168000c1e9900 */
[----:B------:R0:W5:Y:S04]  /*14e0*/  LDG.E.CONSTANT R29, [R2.64+0x24e0] ;  /* 0x0024e004021d7981 */ /* 0x000168000c1e9900 */
[----:B------:R0:W5:Y:S04]  /*14f0*/  LDG.E.CONSTANT R45, [R2.64+0x18a8] ;  /* 0x0018a804022d7981 */ /* 0x000168000c1e9900 */
[----:B------:R0:W5:Y:S04]  /*1500*/  LDG.E.CONSTANT R8, [R2.64+0x24e8] ;  /* 0x0024e80402087981 */ /* 0x000168000c1e9900 */
[----:B------:R0:W5:Y:S04]  /*1510*/  LDG.E.CONSTANT R23, [R2.64+0x30] ;  /* 0x0000300402177981 */ /* 0x000168000c1e9900 */
[----:B------:R0:W5:Y:S04]  /*1520*/  LDG.E.CONSTANT R51, [R2.64+0xc70] ;  /* 0x000c700402337981 */ /* 0x000168000c1e9900 */
[----:B------:R0:W5:Y:S01]  /*1530*/  LDG.E.CONSTANT R12, [R2.64+0x24f0] ;  /* 0x0024f004020c7981 */ /* 0x000162000c1e9900 */
        /* <DEDUP_REMOVED lines=9> */
[----:B0-----:R-:W-:Y:S01]  /*15d0*/  FADD R3, R60, R14 ;  /* 0x0000000e3c037221 */ /* 0x001fe20000000000 */
        /* <DEDUP_REMOVED lines=53> */
.L_x_136:
        /* <DEDUP_REMOVED lines=13> */
.L_x_254:


//--------------------- .text.tvmgen_default_fused_nn_conv2d_add_6_kernel --------------------------
	.section	.text.tvmgen_default_fused_nn_conv2d_add_6_kernel,"ax",@progbits
	.sectionflags	@"SHF_BARRIERS=1"
	.sectioninfo	@"SHI_REGISTERS=72"
	.align	128
        .global         tvmgen_default_fused_nn_conv2d_add_6_kernel
        .type           tvmgen_default_fused_nn_conv2d_add_6_kernel,@function
        .size           tvmgen_default_fused_nn_conv2d_add_6_kernel,(.L_x_255 - tvmgen_default_fused_nn_conv2d_add_6_kernel)
        .other          tvmgen_default_fused_nn_conv2d_add_6_kernel,@"STO_CUDA_ENTRY STV_DEFAULT"
tvmgen_default_fused_nn_conv2d_add_6_kernel:
.text.tvmgen_default_fused_nn_conv2d_add_6_kernel:
[----:B------:R-:W-:Y:S02]  /*0000*/  MOV R1, c[0x0][0x28] ;  /* 0x00000a0000017a02 */ /* 0x000fe40000000f00 */
[----:B------:R-:W0:Y:S01]  /*0010*/  S2R R0, SR_TID.X ;  /* 0x0000000000007919 */ /* 0x000e220000002100 */
[----:B------:R-:W-:Y:S01]  /*0020*/  MOV R28, c[0x0][0x170] ;  /* 0x00005c00001c7a02 */ /* 0x000fe20000000f00 */
[----:B------:R-:W-:Y:S01]  /*0030*/  CS2R R40, SRZ ;  /* 0x0000000000287805 */ /* 0x000fe2000001ff00 */
[----:B------:R-:W-:Y:S01]  /*0040*/  MOV R29, c[0x0][0x174] ;  /* 0x00005d00001d7a02 */ /* 0x000fe20000000f00 */
[----:B------:R-:W1:Y:S01]  /*0050*/  S2R R3, SR_TID.Z ;  /* 0x0000000000037919 */ /* 0x000e620000002300 */
[----:B------:R-:W-:Y:S01]  /*0060*/  MOV R30, RZ ;  /* 0x000000ff001e7202 */ /* 0x000fe20000000f00 */
[----:B------:R-:W-:Y:S01]  /*0070*/  CS2R R38, SRZ ;  /* 0x0000000000267805 */ /* 0x000fe2000001ff00 */
[----:B------:R-:W-:Y:S01]  /*0080*/  CS2R R36, SRZ ;  /* 0x0000000000247805 */ /* 0x000fe2000001ff00 */
[----:B------:R-:W2:Y:S01]  /*0090*/  S2R R27, SR_CTAID.Z ;  /* 0x00000000001b7919 */ /* 0x000ea20000002700 */
        /* <DEDUP_REMOVED lines=8> */
[----:B------:R-:W-:Y:S01]  /*0120*/  MOV R55, RZ ;  /* 0x000000ff00377202 */ /* 0x000fe20000000f00 */
[C---:B0-----:R-:W-:Y:S01]  /*0130*/  IMAD R7, R0.reuse, 0x6, RZ ;  /* 0x0000000600077824 */ /* 0x041fe200078e02ff */
[----:B------:R-:W-:-:S02]  /*0140*/  LEA R26, R0, R0, 0x1 ;  /* 0x00000000001a7211 */ /* 0x000fc400078e08ff */
[----:B------:R-:W-:Y:S01]  /*0150*/  LEA R2, R0, R0, 0x2 ;  /* 0x0000000000027211 */ /* 0x000fe200078e10ff */
[C---:B------:R-:W-:Y:S01]  /*0160*/  IMAD.HI R4, R7.reuse, 0x66666667, RZ ;  /* 0x6666666707047827 */ /* 0x040fe200078e02ff */
[C---:B------:R-:W-:Y:S02]  /*0170*/  IADD3 R15, R7.reuse, 0x2, RZ ;  /* 0x00000002070f7810 */ /* 0x040fe40007ffe0ff */
[----:B------:R-:W-:Y:S01]  /*0180*/  IADD3 R12, R7, 0x1, RZ ;  /* 0x00000001070c7810 */ /* 0x000fe20007ffe0ff */
[----:B------:R-:W-:Y:S01]  /*0190*/  IMAD.HI R6, R26, 0x66666667, RZ ;  /* 0x666666671a067827 */ /* 0x000fe200078e02ff */
[----:B------:R-:W-:Y:S02]  /*01a0*/  SHF.R.U32.HI R5, RZ, 0x1f, R4 ;  /* 0x0000001fff057819 */ /* 0x000fe40000011604 */
[----:B------:R-:W-:Y:S01]  /*01b0*/  ISETP.GE.AND P0, PT, R2, 0x1f, PT ;  /* 0x0000001f0200780c */ /* 0x000fe20003f06270 */
[----:B------:R-:W-:Y:S01]  /*01c0*/  IMAD.HI R16, R15, 0x66666667, RZ ;  /* 0x666666670f107827 */ /* 0x000fe200078e02ff */
[----:B------:R-:W-:-:S02]  /*01d0*/  SHF.R.U32.HI R9, RZ, 0x1f, R6 ;  /* 0x0000001fff097819 */ /* 0x000fc40000011606 */
[----:B------:R-:W-:Y:S01]  /*01e0*/  LEA.HI.SX32 R10, R4, R5, 0x1e ;  /* 0x00000005040a7211 */ /* 0x000fe200078ff2ff */
[----:B------:R-:W-:Y:S01]  /*01f0*/  IMAD.HI R13, R12, 0x66666667, RZ ;  /* 0x666666670c0d7827 */ /* 0x000fe200078e02ff */
[C---:B------:R-:W-:Y:S02]  /*0200*/  ISETP.GE.AND P3, PT, R2.reuse, 0x1e, PT ;  /* 0x0000001e0200780c */ /* 0x040fe40003f66270 */
[----:B------:R-:W-:Y:S01]  /*0210*/  ISETP.GE.AND P4, PT, R2, 0x1d, PT ;  /* 0x0000001d0200780c */ /* 0x000fe20003f86270 */
[----:B------:R-:W-:Y:S01]  /*0220*/  IMAD R10, R10, -0xa, R7 ;  /* 0xfffffff60a0a7824 */ /* 0x000fe200078e0207 */
[C---:B------:R-:W-:Y:S02]  /*0230*/  ISETP.GE.AND P1, PT, R2.reuse, 0x1c, PT ;  /* 0x0000001c0200780c */ /* 0x040fe40003f26270 */
[----:B------:R-:W-:Y:S01]  /*0240*/  ISETP.GE.AND P2, PT, R2, 0x1b, PT ;  /* 0x0000001b0200780c */ /* 0x000fe20003f46270 */
[----:B-1----:R-:W-:Y:S01]  /*0250*/  IMAD R2, R3, 0x1f, R2 ;  /* 0x0000001f03027824 */ /* 0x002fe200078e0202 */
[----:B------:R-:W-:-:S02]  /*0260*/  MOV R5, 0x4 ;  /* 0x0000000400057802 */ /* 0x000fc40000000f00 */
[CC--:B------:R-:W-:Y:S02]  /*0270*/  LEA.HI.SX32 R8, R6.reuse, R9.reuse, 0x1d ;  /* 0x0000000906087211 */ /* 0x0c0fe400078feaff */
[----:B------:R-:W-:Y:S01]  /*0280*/  LEA.HI.SX32 R6, R6, R9, 0x1f ;  /* 0x0000000906067211 */ /* 0x000fe200078ffaff */
[----:B------:R-:W-:Y:S01]  /*0290*/  IMAD.WIDE R4, R2, R5, c[0x0][0x168] ;  /* 0x00005a0002047625 */ /* 0x000fe200078e0205 */
[----:B------:R-:W-:Y:S02]  /*02a0*/  SHF.R.U32.HI R9, RZ, 0x1f, R16 ;  /* 0x0000001fff097819 */ /* 0x000fe40000011610 */
[----:B------:R-:W-:Y:S02]  /*02b0*/  IADD3 R17, R7, 0x3, RZ ;  /* 0x0000000307117810 */ /* 0x000fe40007ffe0ff */
[----:B------:R-:W-:Y:S02]  /*02c0*/  LEA.HI.SX32 R16, R16, R9, 0x1e ;  /* 0x0000000910107211 */ /* 0x000fe400078ff2ff */
[----:B------:R-:W-:Y:S01]  /*02d0*/  ISETP.LT.AND P5, PT, R2, 0x1ea, !P0 ;  /* 0x000001ea0200780c */ /* 0x000fe200047a1270 */
[----:B------:R-:W-:Y:S01]  /*02e0*/  IMAD.HI R9, R17, 0x66666667, RZ ;  /* 0x6666666711097827 */ /* 0x000fe200078e02ff */
[----:B------:R-:W-:-:S02]  /*02f0*/  SHF.R.U32.HI R14, RZ, 0x1f, R13 ;  /* 0x0000001fff0e7819 */ /* 0x000fc4000001160d */
[C---:B------:R-:W-:Y:S01]  /*0300*/  IADD3 R21, R7.reuse, 0x4, RZ ;  /* 0x0000000407157810 */ /* 0x040fe20007ffe0ff */
[----:B------:R-:W-:Y:S01]  /*0310*/  IMAD R16, R16, -0xa, R15 ;  /* 0xfffffff610107824 */ /* 0x000fe200078e020f */
[----:B------:R-:W-:Y:S02]  /*0320*/  IADD3 R24, R7, 0x5, RZ ;  /* 0x0000000507187810 */ /* 0x000fe40007ffe0ff */
[C---:B------:R-:W-:Y:S01]  /*0330*/  ISETP.LT.AND P3, PT, R2.reuse, 0x1e9, !P3 ;  /* 0x000001e90200780c */ /* 0x040fe20005f61270 */
[----:B------:R-:W-:Y:S01]  /*0340*/  IMAD.HI R20, R21, 0x66666667, RZ ;  /* 0x6666666715147827 */ /* 0x000fe200078e02ff */
[C---:B------:R-:W-:Y:S02]  /*0350*/  ISETP.LT.AND P0, PT, R2.reuse, 0x1e8, !P4 ;  /* 0x000001e80200780c */ /* 0x040fe40006701270 */
[----:B------:R-:W-:Y:S01]  /*0360*/  ISETP.LT.AND P1, PT, R2, 0x1e7, !P1 ;  /* 0x000001e70200780c */ /* 0x000fe20004f21270 */
[----:B------:R-:W-:Y:S01]  /*0370*/  IMAD.HI R25, R24, 0x66666667, RZ ;  /* 0x6666666718197827 */ /* 0x000fe200078e02ff */
[----:B------:R-:W-:-:S02]  /*0380*/  ISETP.LT.AND P2, PT, R2, 0x1e6, !P2 ;  /* 0x000001e60200780c */ /* 0x000fc40005741270 */
[----:B------:R-:W-:Y:S01]  /*0390*/  MOV R2, R4 ;  /* 0x0000000400027202 */ /* 0x000fe20000000f00 */
[----:B--2---:R-:W-:Y:S01]  /*03a0*/  IMAD R16, R27, 0xf000, R16 ;  /* 0x0000f0001b107824 */ /* 0x004fe200078e0210 */
[C---:B------:R-:W-:Y:S02]  /*03b0*/  IADD3 R4, R26.reuse, 0x1, RZ ;  /* 0x000000011a047810 */ /* 0x040fe40007ffe0ff */
[----:B------:R-:W-:Y:S01]  /*03c0*/  LEA.HI.SX32 R13, R13, R14, 0x1e ;  /* 0x0000000e0d0d7211 */ /* 0x000fe200078ff2ff */
[----:B------:R-:W-:Y:S01]  /*03d0*/  IMAD R16, R3, 0xf00, R16 ;  /* 0x00000f0003107824 */ /* 0x000fe200078e0210 */
[----:B------:R-:W-:Y:S01]  /*03e0*/  IADD3 R19, R26, 0x2, RZ ;  /* 0x000000021a137810 */ /* 0x000fe20007ffe0ff */
[----:B------:R-:W-:Y:S01]  /*03f0*/  IMAD.HI R4, R4, 0x66666667, RZ ;  /* 0x6666666704047827 */ /* 0x000fe200078e02ff */
[----:B------:R-:W-:Y:S02]  /*0400*/  SHF.R.U32.HI R14, RZ, 0x1f, R9 ;  /* 0x0000001fff0e7819 */ /* 0x000fe40000011609 */
[----:B------:R-:W-:Y:S01]  /*0410*/  SHF.R.U32.HI R23, RZ, 0x1f, R20 ;  /* 0x0000001fff177819 */ /* 0x000fe20000011614 */
[----:B------:R-:W-:Y:S01]  /*0420*/  IMAD.HI R19, R19, 0x66666667, RZ ;  /* 0x6666666713137827 */ /* 0x000fe200078e02ff */
[----:B------:R-:W-:-:S02]  /*0430*/  LEA.HI.SX32 R18, R9, R14, 0x1e ;  /* 0x0000000e09127211 */ /* 0x000fc400078ff2ff */
[----:B------:R-:W-:Y:S01]  /*0440*/  SHF.R.U32.HI R14, RZ, 0x1f, R25 ;  /* 0x0000001fff0e7819 */ /* 0x000fe20000011619 */
[----:B------:R-:W-:Y:S01]  /*0450*/  IMAD R13, R13, -0xa, R12 ;  /* 0xfffffff60d0d7824 */ /* 0x000fe200078e020c */
[----:B------:R-:W-:Y:S01]  /*0460*/  SHF.R.U32.HI R9, RZ, 0x1f, R4 ;  /* 0x0000001fff097819 */ /* 0x000fe20000011604 */
[----:B------:R-:W-:Y:S01]  /*0470*/  IMAD R18, R18, -0xa, R17 ;  /* 0xfffffff612127824 */ /* 0x000fe200078e0211 */
[----:B------:R-:W-:Y:S01]  /*0480*/  LEA.HI.SX32 R22, R20, R23, 0x1e ;  /* 0x0000001714167211 */ /* 0x000fe200078ff2ff */
[----:B------:R-:W-:Y:S01]  /*0490*/  IMAD R12, R27, 0xf000, R10 ;  /* 0x0000f0001b0c7824 */ /* 0x000fe200078e020a */
[----:B------:R-:W-:Y:S01]  /*04a0*/  LEA.HI.SX32 R25, R25, R14, 0x1e ;  /* 0x0000000e19197211 */ /* 0x000fe200078ff2ff */
[----:B------:R-:W-:Y:S01]  /*04b0*/  IMAD R10, R27, 0xf000, R13 ;  /* 0x0000f0001b0a7824 */ /* 0x000fe200078e020d */
[----:B------:R-:W-:Y:S01]  /*04c0*/  SHF.R.U32.HI R20, RZ, 0x1f, R19 ;  /* 0x0000001fff147819 */ /* 0x000fe20000011613 */
[----:B------:R-:W-:Y:S01]  /*04d0*/  IMAD R22, R22, -0xa, R21 ;  /* 0xfffffff616167824 */ /* 0x000fe200078e0215 */
[CC--:B------:R-:W-:Y:S01]  /*04e0*/  LEA.HI.SX32 R14, R4.reuse, R9.reuse, 0x1d ;  /* 0x00000009040e7211 */ /* 0x0c0fe200078feaff */
[----:B------:R-:W-:Y:S01]  /*04f0*/  IMAD R25, R25, -0xa, R24 ;  /* 0xfffffff619197824 */ /* 0x000fe200078e0218 */
[----:B------:R-:W-:Y:S01]  /*0500*/  LEA.HI.SX32 R9, R4, R9, 0x1f ;  /* 0x0000000904097211 */ /* 0x000fe200078ffaff */
[C---:B------:R-:W-:Y:S01]  /*0510*/  IMAD R18, R27.reuse, 0xf000, R18 ;  /* 0x0000f0001b127824 */ /* 0x040fe200078e0212 */
[-C--:B------:R-:W-:Y:S01]  /*0520*/  IADD3 R8, R8, R3.reuse, RZ ;  /* 0x0000000308087210 */ /* 0x080fe20007ffe0ff */
[----:B------:R-:W-:Y:S01]  /*0530*/  IMAD R22, R27, 0xf000, R22 ;  /* 0x0000f0001b167824 */ /* 0x000fe200078e0216 */
[-C--:B------:R-:W-:Y:S01]  /*0540*/  LEA.HI.SX32 R4, R19, R20.reuse, 0x1d ;  /* 0x0000001413047211 */ /* 0x080fe200078feaff */
[C---:B------:R-:W-:Y:S01]  /*0550*/  IMAD R13, R3.reuse, 0xf00, R12 ;  /* 0x00000f00030d7824 */ /* 0x040fe200078e020c */
[----:B------:R-:W-:Y:S01]  /*0560*/  P2R R11, PR, RZ, 0x8 ;  /* 0x00000008ff0b7803 */ /* 0x000fe20000000000 */
[----:B------:R-:W-:Y:S01]  /*0570*/  IMAD R7, R3, 0xf00, R10 ;  /* 0x00000f0003077824 */ /* 0x000fe200078e020a */
[----:B------:R-:W-:Y:S01]  /*0580*/  ISETP.GE.AND P3, PT, R8, 0x10, PT ;  /* 0x000000100800780c */ /* 0x000fe20003f66270 */
[----:B------:R-:W-:Y:S01]  /*0590*/  IMAD R8, R27, 0xf000, R25 ;  /* 0x0000f0001b087824 */ /* 0x000fe200078e0219 */
[-C--:B------:R-:W-:Y:S01]  /*05a0*/  IADD3 R14, R14, R3.reuse, RZ ;  /* 0x000000030e0e7210 */ /* 0x080fe20007ffe0ff */
[C---:B------:R-:W-:Y:S01]  /*05b0*/  IMAD R18, R3.reuse, 0xf00, R18 ;  /* 0x00000f0003127824 */ /* 0x040fe200078e0212 */
[----:B------:R-:W-:Y:S01]  /*05c0*/  IADD3 R4, R4, R3, RZ ;  /* 0x0000000304047210 */ /* 0x000fe20007ffe0ff */
[C---:B------:R-:W-:Y:S01]  /*05d0*/  IMAD R10, R3.reuse, 0xf00, R8 ;  /* 0x00000f00030a7824 */ /* 0x040fe200078e0208 */
[----:B------:R-:W-:Y:S01]  /*05e0*/  P2R R31, PR, RZ, 0x20 ;  /* 0x00000020ff1f7803 */ /* 0x000fe20000000000 */
[----:B------:R-:W-:Y:S01]  /*05f0*/  IMAD R22, R3, 0xf00, R22 ;  /* 0x00000f0003167824 */ /* 0x000fe200078e0216 */
[----:B------:R-:W-:Y:S01]  /*0600*/  LEA.HI.SX32 R19, R19, R20, 0x1f ;  /* 0x0000001413137211 */ /* 0x000fe200078ffaff */
[C---:B------:R-:W-:Y:S01]  /*0610*/  IMAD R8, R9.reuse, 0x3c0, R16 ;  /* 0x000003c009087824 */ /* 0x040fe200078e0210 */
[----:B------:R-:W-:Y:S01]  /*0620*/  ISETP.GE.AND P4, PT, R14, 0x10, PT ;  /* 0x000000100e00780c */ /* 0x000fe20003f86270 */
[----:B------:R-:W-:Y:S01]  /*0630*/  CS2R R16, SRZ ;  /* 0x0000000000107805 */ /* 0x000fe2000001ff00 */
[----:B------:R-:W-:Y:S01]  /*0640*/  ISETP.GE.AND P5, PT, R4, 0x10, PT ;  /* 0x000000100400780c */ /* 0x000fe20003fa6270 */
[----:B------:R-:W-:Y:S01]  /*0650*/  IMAD R4, R6, 0x3c0, R13 ;  /* 0x000003c006047824 */ /* 0x000fe200078e020d */
[----:B------:R-:W-:Y:S01]  /*0660*/  ISETP.LT.AND P3, PT, R26, 0x14, !P3 ;  /* 0x000000141a00780c */ /* 0x000fe20005f61270 */
[----:B------:R-:W-:Y:S01]  /*0670*/  IMAD R6, R6, 0x3c0, R7 ;  /* 0x000003c006067824 */ /* 0x000fe200078e0207 */
[C---:B------:R-:W-:Y:S01]  /*0680*/  ISETP.LT.AND P4, PT, R26.reuse, 0x13, !P4 ;  /* 0x000000131a00780c */ /* 0x040fe20006781270 */
[----:B------:R-:W-:Y:S01]  /*0690*/  IMAD R7, R9, 0x3c0, R18 ;  /* 0x000003c009077824 */ /* 0x000fe200078e0212 */
[----:B------:R-:W-:Y:S01]  /*06a0*/  ISETP.LT.AND P5, PT, R26, 0x12, !P5 ;  /* 0x000000121a00780c */ /* 0x000fe20006fa1270 */
[C---:B------:R-:W-:Y:S01]  /*06b0*/  IMAD R9, R19.reuse, 0x3c0, R10 ;  /* 0x000003c013097824 */ /* 0x040fe200078e020a */
[----:B------:R-:W-:Y:S01]  /*06c0*/  CS2R R12, SRZ ;  /* 0x00000000000c7805 */ /* 0x000fe2000001ff00 */
[----:B------:R-:W-:Y:S01]  /*06d0*/  IMAD R10, R19, 0x3c0, R22 ;  /* 0x000003c0130a7824 */ /* 0x000fe200078e0216 */
[----:B------:R-:W-:Y:S01]  /*06e0*/  CS2R R26, SRZ ;  /* 0x00000000001a7805 */ /* 0x000fe2000001ff00 */
[----:B------:R-:W-:Y:S01]  /*06f0*/  CS2R R24, SRZ ;  /* 0x0000000000187805 */ /* 0x000fe2000001ff00 */
[----:B------:R-:W-:-:S02]  /*0700*/  MOV R57, RZ ;  /* 0x000000ff00397202 */ /* 0x000fc40000000f00 */
[----:B------:R-:W-:Y:S02]  /*0710*/  MOV R59, RZ ;  /* 0x000000ff003b7202 */ /* 0x000fe40000000f00 */
[----:B------:R-:W-:Y:S02]  /*0720*/  MOV R61, RZ ;  /* 0x000000ff003d7202 */ /* 0x000fe40000000f00 */
.L_x_138:
[----:B------:R-:W-:Y:S01]  /*0730*/  P2R R18, PR, RZ, 0x20 ;  /* 0x00000020ff127803 */ /* 0x000fe20000000000 */
[----:B------:R-:W-:Y:S01]  /*0740*/  ULDC.64 UR4, c[0x0][0x118] ;  /* 0x0000460000047ab9 */ /* 0x000fe20000000a00 */
[----:B------:R-:W-:Y:S01]  /*0750*/  MOV R62, R2 ;  /* 0x00000002003e7202 */ /* 0x000fe20000000f00 */
[----:B------:R-:W-:Y:S01]  /*0760*/  BAR.SYNC.DEFER_BLOCKING 0x0 ;  /* 0x0000000000007b1d */ /* 0x000fe20000010000 */
[----:B------:R-:W-:Y:S02]  /*0770*/  ISETP.NE.AND P5, PT, R31, RZ, PT ;  /* 0x000000ff1f00720c */ /* 0x000fe40003fa5270 */
[----:B------:R-:W-:Y:S02]  /*0780*/  MOV R63, R5 ;  /* 0x00000005003f7202 */ /* 0x000fe40000000f00 */
[----:B------:R-:W-:-:S02]  /*0790*/  IADD3 R2, P6, R62, 0x7a8, RZ ;  /* 0x000007a83e027810 */ /* 0x000fc40007fde0ff */
[----:B------:R-:W-:Y:S01]  /*07a0*/  MOV R14, R28 ;  /* 0x0000001c000e7202 */ /* 0x000fe20000000f00 */
[----:B------:R0:W2:Y:S01]  /*07b0*/  @P0 LDG.E.CONSTANT R48, [R62.64+0x8] ;  /* 0x000008043e300981 */ /* 0x0000a2000c1e9900 */
[----:B------:R-:W-:Y:S02]  /*07c0*/  IADD3.X R5, RZ, R63, RZ, P6, !PT ;  /* 0x0000003fff057210 */ /* 0x000fe400037fe4ff */
[----:B------:R-:W-:Y:S01]  /*07d0*/  MOV R15, R29 ;  /* 0x0000001d000f7202 */ /* 0x000fe20000000f00 */
[----:B------:R0:W3:Y:S01]  /*07e0*/  @P1 LDG.E.CONSTANT R50, [R62.64+0xc] ;  /* 0x00000c043e321981 */ /* 0x0000e2000c1e9900 */
[----:B------:R-:W-:-:S03]  /*07f0*/  IADD3 R28, P6, R14, 0x28, RZ ;  /* 0x000000280e1c7810 */ /* 0x000fc60007fde0ff */
[----:B------:R0:W4:Y:S01]  /*0800*/  @P5 LDG.E.CONSTANT R44, [R62.64] ;  /* 0x000000043e2c5981 */ /* 0x000122000c1e9900 */
[----:B------:R-:W-:Y:S02]  /*0810*/  IADD3.X R29, RZ, R15, RZ, P6, !PT ;  /* 0x0000000fff1d7210 */ /* 0x000fe400037fe4ff */
[----:B------:R-:W-:Y:S01]  /*0820*/  ISETP.NE.AND P6, PT, R11, RZ, PT ;  /* 0x000000ff0b00720c */ /* 0x000fe20003fc5270 */
[----:B------:R0:W5:Y:S01]  /*0830*/  @P2 LDG.E.CONSTANT R52, [R62.64+0x10] ;  /* 0x000010043e342981 */ /* 0x000162000c1e9900 */
[----:B------:R-:W-:Y:S01]  /*0840*/  ISETP.NE.AND P5, PT, R18, RZ, PT ;  /* 0x000000ff1200720c */ /* 0x000fe20003fa5270 */
[----:B------:R-:W-:-:S04]  /*0850*/  @P3 IMAD.WIDE R22, R4, 0x4, R14 ;  /* 0x0000000404163825 */ /* 0x000fc800078e020e */
[--C-:B------:R-:W-:Y:S02]  /*0860*/  @P3 IMAD.WIDE R68, R6, 0x4, R14.reuse ;  /* 0x0000000406443825 */ /* 0x100fe400078e020e */
[----:B------:R1:W5:Y:S02]  /*0870*/  @P3 LDG.E.CONSTANT R22, [R22.64] ;  /* 0x0000000416163981 */ /* 0x000364000c1e9900 */
[--C-:B------:R-:W-:Y:S02]  /*0880*/  @P4 IMAD.WIDE R66, R8, 0x4, R14.reuse ;  /* 0x0000000408424825 */ /* 0x100fe400078e020e */
[----:B------:R0:W5:Y:S02]  /*0890*/  @P6 LDG.E.CONSTANT R46, [R62.64+0x4] ;  /* 0x000004043e2e6981 */ /* 0x000164000c1e9900 */
[--C-:B------:R-:W-:Y:S02]  /*08a0*/  @P4 IMAD.WIDE R64, R7, 0x4, R14.reuse ;  /* 0x0000000407404825 */ /* 0x100fe400078e020e */
[----:B------:R-:W5:Y:S04]  /*08b0*/  @P4 LDG.E.CONSTANT R18, [R66.64] ;  /* 0x0000000442124981 */ /* 0x000f68000c1e9900 */
[----:B-1----:R-:W5:Y:S01]  /*08c0*/  @P3 LDG.E.CONSTANT R23, [R68.64] ;  /* 0x0000000444173981 */ /* 0x002f62000c1e9900 */
[----:B0-----:R-:W-:-:S03]  /*08d0*/  @P5 IMAD.WIDE R62, R10, 0x4, R14 ;  /* 0x000000040a3e5825 */ /* 0x001fc600078e020e */
[----:B------:R-:W5:Y:S01]  /*08e0*/  @P4 LDG.E.CONSTANT R19, [R64.64] ;  /* 0x0000000440134981 */ /* 0x000f62000c1e9900 */
[----:B------:R-:W-:-:S03]  /*08f0*/  @P5 IMAD.WIDE R14, R9, 0x4, R14 ;  /* 0x00000004090e5825 */ /* 0x000fc600078e020e */
[----:B------:R0:W5:Y:S04]  /*0900*/  @P5 LDG.E.CONSTANT R20, [R62.64] ;  /* 0x000000043e145981 */ /* 0x000168000c1e9900 */
[----:B------:R-:W5:Y:S01]  /*0910*/  @P5 LDG.E.CONSTANT R21, [R14.64] ;  /* 0x000000040e155981 */ /* 0x000f62000c1e9900 */
[----:B------:R-:W-:Y:S02]  /*0920*/  P2R R32, PR, RZ, 0x40 ;  /* 0x00000040ff207803 */ /* 0x000fe40000000000 */
[----:B------:R-:W-:Y:S02]  /*0930*/  ISETP.NE.AND P6, PT, R31, RZ, PT ;  /* 0x000000ff1f00720c */ /* 0x000fe40003fc5270 */
[----:B------:R-:W-:-:S05]  /*0940*/  LEA R54, R0, R0, 0x2 ;  /* 0x0000000000367211 */ /* 0x000fca00078e10ff */
[----:B0-----:R-:W-:Y:S02]  /*0950*/  IMAD R63, R3, 0x1f, R54 ;  /* 0x0000001f033f7824 */ /* 0x001fe400078e0236 */
[----:B------:R-:W-:-:S04]  /*0960*/  IMAD R54, R0, 0x6, RZ ;  /* 0x0000000600367824 */ /* 0x000fc800078e02ff */
[C-C-:B------:R-:W-:Y:S02]  /*0970*/  @P3 IMAD R58, R3.reuse, 0x28, R54.reuse ;  /* 0x00000028033a3824 */ /* 0x140fe400078e0236 */
[C-C-:B------:R-:W-:Y:S02]  /*0980*/  @P4 IMAD R60, R3.reuse, 0x28, R54.reuse ;  /* 0x00000028033c4824 */ /* 0x140fe400078e0236 */
[----:B------:R-:W-:Y:S01]  /*0990*/  @P5 IMAD R62, R3, 0x28, R54 ;  /* 0x00000028033e5824 */ /* 0x000fe200078e0236 */
[----:B----4-:R-:W-:Y:S01]  /*09a0*/  @P6 STS [R63.X4], R44 ;  /* 0x0000002c3f006388 */ /* 0x010fe20000004800 */
[----:B------:R-:W-:-:S03]  /*09b0*/  ISETP.NE.AND P6, PT, R32, RZ, PT ;  /* 0x000000ff2000720c */ /* 0x000fc60003fc5270 */
[----:B--2---:R-:W-:Y:S04]  /*09c0*/  @P0 STS [R63.X4+0x8], R48 ;  /* 0x000008303f000388 */ /* 0x004fe80000004800 */
[----:B---3--:R-:W-:Y:S04]  /*09d0*/  @P1 STS [R63.X4+0xc], R50 ;  /* 0x00000c323f001388 */ /* 0x008fe80000004800 */
[----:B-----5:R-:W-:Y:S04]  /*09e0*/  @P2 STS [R63.X4+0x10], R52 ;  /* 0x000010343f002388 */ /* 0x020fe80000004800 */
[----:B------:R-:W-:Y:S04]  /*09f0*/  @P6 STS [R63.X4+0x4], R46 ;  /* 0x0000042e3f006388 */ /* 0x000fe80000004800 */
[----:B------:R-:W-:Y:S04]  /*0a00*/  @P3 STS.64 [R58.X4+0x7a8], R22 ;  /* 0x0007a8163a003388 */ /* 0x000fe80000004a00 */
[----:B------:R-:W-:Y:S04]  /*0a10*/  @P4 STS.64 [R60.X4+0x7b0], R18 ;  /* 0x0007b0123c004388 */ /* 0x000fe80000004a00 */
[----:B------:R-:W-:Y:S04]  /*0a20*/  @P5 STS.64 [R62.X4+0x7b8], R20 ;  /* 0x0007b8143e005388 */ /* 0x000fe80000004a00 */
[----:B------:R-:W-:Y:S01]  /*0a30*/  BAR.SYNC.DEFER_BLOCKING 0x0 ;  /* 0x0000000000007b1d */ /* 0x000fe20000010000 */
[----:B------:R-:W-:-:S05]  /*0a40*/  IMAD R32, R3, 0x50, RZ ;  /* 0x0000005003207824 */ /* 0x000fca00078e02ff */
[----:B------:R-:W-:Y:S04]  /*0a50*/  LDS R56, [R0.X4] ;  /* 0x0000000000387984 */ /* 0x000fe80000004800 */
[----:B------:R-:W0:Y:S04]  /*0a60*/  LDS.64 R14, [R32+0x7a8] ;  /* 0x0007a800200e7984 */ /* 0x000e280000000a00 */
[----:B------:R-:W1:Y:S04]  /*0a70*/  LDS R54, [R0.X4+0x1c] ;  /* 0x00001c0000367984 */ /* 0x000e680000004800 */
[----:B------:R-:W2:Y:S04]  /*0a80*/  LDS R44, [R0.X4+0x38] ;  /* 0x00003800002c7984 */ /* 0x000ea80000004800 */
[----:B------:R-:W3:Y:S04]  /*0a90*/  LDS R46, [R0.X4+0x54] ;  /* 0x00005400002e7984 */ /* 0x000ee80000004800 */
[----:B------:R-:W4:Y:S04]  /*0aa0*/  LDS R48, [R0.X4+0x70] ;  /* 0x0000700000307984 */ /* 0x000f280000004800 */
[----:B------:R-:W5:Y:S04]  /*0ab0*/  LDS R50, [R0.X4+0x8c] ;  /* 0x00008c0000327984 */ /* 0x000f680000004800 */
[----:B------:R-:W5:Y:S04]  /*0ac0*/  LDS R52, [R0.X4+0xa8] ;  /* 0x0000a80000347984 */ /* 0x000f680000004800 */
[----:B------:R-:W5:Y:S04]  /*0ad0*/  LDS.64 R18, [R32+0xca8] ;  /* 0x000ca80020127984 */ /* 0x000f680000000a00 */
[----:B------:R-:W5:Y:S04]  /*0ae0*/  LDS.128 R20, [R32+0x7d0] ;  /* 0x0007d00020147984 */ /* 0x000f680000000c00 */
[----:B------:R-:W-:Y:S01]  /*0af0*/  LDS R63, [R0.X4+0x2a0] ;  /* 0x0002a000003f7984 */ /* 0x000fe20000004800 */
[----:B0-----:R-:W-:Y:S01]  /*0b00*/  FFMA R36, R56, R14, R36 ;  /* 0x0000000e38247223 */ /* 0x001fe20000000024 */
[C---:B-1----:R-:W-:Y:S01]  /*0b10*/  FFMA R34, R14.reuse, R54, R34 ;  /* 0x000000360e227223 */ /* 0x042fe20000000022 */
[C---:B--2---:R-:W-:Y:S01]  /*0b20*/  FFMA R58, R14.reuse, R44, R26 ;  /* 0x0000002c0e3a7223 */ /* 0x044fe2000000001a */
[C---:B---3--:R-:W-:Y:S01]  /*0b30*/  FFMA R60, R14.reuse, R46, R24 ;  /* 0x0000002e0e3c7223 */ /* 0x048fe20000000018 */
[C---:B----4-:R-:W-:Y:S01]  /*0b40*/  FFMA R16, R14.reuse, R48, R16 ;  /* 0x000000300e107223 */ /* 0x050fe20000000010 */
[C---:B-----5:R-:W-:Y:S01]  /*0b50*/  FFMA R12, R14.reuse, R50, R12 ;  /* 0x000000320e0c7223 */ /* 0x060fe2000000000c */
[----:B------:R-:W-:Y:S01]  /*0b60*/  FFMA R14, R14, R52, R38 ;  /* 0x000000340e0e7223 */ /* 0x000fe20000000026 */
[----:B------:R-:W-:Y:S01]  /*0b70*/  FFMA R62, R56, R18, R25 ;  /* 0x00000012383e7223 */ /* 0x000fe20000000019 */
[----:B------:R-:W-:-:S02]  /*0b80*/  FFMA R38, R18, R54, R27 ;  /* 0x0000003612267223 */ /* 0x000fc4000000001b */
[----:B------:R-:W0:Y:S01]  /*0b90*/  LDS.128 R24, [R32+0xcd0] ;  /* 0x000cd00020187984 */ /* 0x000e220000000c00 */
[C---:B------:R-:W-:Y:S01]  /*0ba0*/  FFMA R43, R18.reuse, R44, R43 ;  /* 0x0000002c122b7223 */ /* 0x040fe2000000002b */
[C---:B------:R-:W-:Y:S01]  /*0bb0*/  FFMA R45, R18.reuse, R46, R45 ;  /* 0x0000002e122d7223 */ /* 0x040fe2000000002d */
[C---:B------:R-:W-:Y:S01]  /*0bc0*/  FFMA R47, R18.reuse, R48, R47 ;  /* 0x00000030122f7223 */ /* 0x040fe2000000002f */
[C---:B------:R-:W-:Y:S01]  /*0bd0*/  FFMA R49, R18.reuse, R50, R49 ;  /* 0x0000003212317223 */ /* 0x040fe20000000031 */
        /* <DEDUP_REMOVED lines=8> */
[----:B------:R-:W1:Y:S04]  /*0c60*/  LDS R57, [R0.X4+0xe0] ;  /* 0x0000e00000397984 */ /* 0x000e680000004800 */
[----:B------:R-:W2:Y:S01]  /*0c70*/  LDS R55, [R0.X4+0xc4] ;  /* 0x0000c40000377984 */ /* 0x000ea20000004800 */
[-C--:B0-----:R-:W-:Y:S01]  /*0c80*/  FFMA R42, R44, R24.reuse, R33 ;  /* 0x000000182c2a7223 */ /* 0x081fe20000000021 */
[-C--:B------:R-:W-:Y:S01]  /*0c90*/  FFMA R56, R56, R24.reuse, R13 ;  /* 0x0000001838387223 */ /* 0x080fe2000000000d */
[-C--:B------:R-:W-:Y:S01]  /*0ca0*/  FFMA R44, R48, R24.reuse, R37 ;  /* 0x00000018302c7223 */ /* 0x080fe20000000025 */
[-C--:B------:R-:W-:Y:S01]  /*0cb0*/  FFMA R54, R54, R24.reuse, R17 ;  /* 0x0000001836367223 */ /* 0x080fe20000000011 */
[-C--:B------:R-:W-:Y:S01]  /*0cc0*/  FFMA R46, R46, R24.reuse, R35 ;  /* 0x000000182e2e7223 */ /* 0x080fe20000000023 */
[-C--:B------:R-:W-:Y:S01]  /*0cd0*/  FFMA R48, R50, R24.reuse, R39 ;  /* 0x0000001832307223 */ /* 0x080fe20000000027 */
[----:B------:R-:W0:Y:S01]  /*0ce0*/  LDS R13, [R0.X4+0x118] ;  /* 0x00011800000d7984 */ /* 0x000e220000004800 */
[----:B------:R-:W-:-:S03]  /*0cf0*/  FFMA R24, R52, R24, R41 ;  /* 0x0000001834187223 */ /* 0x000fc60000000029 */
[----:B------:R-:W3:Y:S04]  /*0d00*/  LDS R17, [R0.X4+0xfc] ;  /* 0x0000fc0000117984 */ /* 0x000ee80000004800 */
[----:B------:R-:W4:Y:S04]  /*0d10*/  LDS R50, [R0.X4+0x150] ;  /* 0x0001500000327984 */ /* 0x000f280000004800 */
[----:B------:R-:W5:Y:S04]  /*0d20*/  LDS R52, [R0.X4+0x134] ;  /* 0x0001340000347984 */ /* 0x000f680000004800 */
[----:B------:R-:W5:Y:S01]  /*0d30*/  LDS R33, [R0.X4+0x16c] ;  /* 0x00016c0000217984 */ /* 0x000f620000004800 */
[----:B-1----:R-:W-:Y:S01]  /*0d40*/  FFMA R59, R57, R19, R38 ;  /* 0x00000013393b7223 */ /* 0x002fe20000000026 */
[C---:B--2---:R-:W-:Y:S01]  /*0d50*/  FFMA R35, R55.reuse, R15, R36 ;  /* 0x0000000f37237223 */ /* 0x044fe20000000024 */
[C---:B------:R-:W-:Y:S01]  /*0d60*/  FFMA R37, R55.reuse, R19, R62 ;  /* 0x0000001337257223 */ /* 0x040fe2000000003e */
[C---:B------:R-:W-:Y:S01]  /*0d70*/  FFMA R41, R55.reuse, R21, R68 ;  /* 0x0000001537297223 */ /* 0x040fe20000000044 */
[----:B------:R-:W-:Y:S01]  /*0d80*/  FFMA R39, R55, R25, R56 ;  /* 0x0000001937277223 */ /* 0x000fe20000000038 */
[C---:B------:R-:W-:Y:S01]  /*0d90*/  FFMA R55, R57.reuse, R15, R34 ;  /* 0x0000000f39377223 */ /* 0x040fe20000000022 */
[----:B------:R-:W-:Y:S01]  /*0da0*/  LDS R56, [R0.X4+0x188] ;  /* 0x0001880000387984 */ /* 0x000fe20000004800 */
[----:B------:R-:W-:Y:S01]  /*0db0*/  FFMA R61, R57, R21, R66 ;  /* 0x00000015393d7223 */ /* 0x000fe20000000042 */
[C---:B0-----:R-:W-:Y:S01]  /*0dc0*/  FFMA R38, R13.reuse, R25, R46 ;  /* 0x000000190d267223 */ /* 0x041fe2000000002e */
[C---:B------:R-:W-:Y:S01]  /*0dd0*/  FFMA R60, R13.reuse, R15, R60 ;  /* 0x0000000f0d3c7223 */ /* 0x040fe2000000003c */
[C---:B------:R-:W-:Y:S01]  /*0de0*/  FFMA R45, R13.reuse, R19, R45 ;  /* 0x000000130d2d7223 */ /* 0x040fe2000000002d */
[----:B------:R-:W-:Y:S01]  /*0df0*/  FFMA R40, R13, R21, R40 ;  /* 0x000000150d287223 */ /* 0x000fe20000000028 */
[C---:B---3--:R-:W-:Y:S01]  /*0e00*/  FFMA R36, R17.reuse, R25, R42 ;  /* 0x0000001911247223 */ /* 0x048fe2000000002a */
[C---:B------:R-:W-:Y:S01]  /*0e10*/  FFMA R58, R17.reuse, R15, R58 ;  /* 0x0000000f113a7223 */ /* 0x040fe2000000003a */
[----:B------:R-:W-:Y:S01]  /*0e20*/  FFMA R43, R17, R19, R43 ;  /* 0x00000013112b7223 */ /* 0x000fe2000000002b */
[----:B------:R-:W-:Y:S01]  /*0e30*/  LDS R62, [R0.X4+0x1a4] ;  /* 0x0001a400003e7984 */ /* 0x000fe20000004800 */
[C---:B----4-:R-:W-:Y:S01]  /*0e40*/  FFMA R46, R50.reuse, R15, R12 ;  /* 0x0000000f322e7223 */ /* 0x050fe2000000000c */
[C---:B------:R-:W-:Y:S01]  /*0e50*/  FFMA R49, R50.reuse, R19, R49 ;  /* 0x0000001332317223 */ /* 0x040fe20000000031 */
[C---:B------:R-:W-:Y:S01]  /*0e60*/  FFMA R51, R50.reuse, R21, R51 ;  /* 0x0000001532337223 */ /* 0x040fe20000000033 */
[----:B------:R-:W-:Y:S01]  /*0e70*/  FFMA R48, R50, R25, R48 ;  /* 0x0000001932307223 */ /* 0x000fe20000000030 */
[-C--:B-----5:R-:W-:Y:S01]  /*0e80*/  FFMA R42, R52, R15.reuse, R16 ;  /* 0x0000000f342a7223 */ /* 0x0a0fe20000000010 */
[----:B------:R-:W-:-:S02]  /*0e90*/  FFMA R50, R33, R15, R14 ;  /* 0x0000000f21327223 */ /* 0x000fc4000000000e */
[----:B------:R-:W0:Y:S01]  /*0ea0*/  LDS.128 R12, [R32+0x7b0] ;  /* 0x0007b000200c7984 */ /* 0x000e220000000c00 */
[----:B------:R-:W-:Y:S01]  /*0eb0*/  FFMA R57, R57, R25, R54 ;  /* 0x0000001939397223 */ /* 0x000fe20000000036 */
[----:B------:R-:W-:Y:S01]  /*0ec0*/  FFMA R34, R17, R21, R64 ;  /* 0x0000001511227223 */ /* 0x000fe20000000040 */
[C---:B------:R-:W-:Y:S01]  /*0ed0*/  FFMA R47, R52.reuse, R19, R47 ;  /* 0x00000013342f7223 */ /* 0x040fe2000000002f */
[C---:B------:R-:W-:Y:S01]  /*0ee0*/  FFMA R53, R52.reuse, R21, R53 ;  /* 0x0000001534357223 */ /* 0x040fe20000000035 */
[----:B------:R-:W-:Y:S01]  /*0ef0*/  FFMA R44, R52, R25, R44 ;  /* 0x00000019342c7223 */ /* 0x000fe2000000002c */
[C---:B------:R-:W-:Y:S01]  /*0f00*/  FFMA R52, R33.reuse, R19, R18 ;  /* 0x0000001321347223 */ /* 0x040fe20000000012 */
[C---:B------:R-:W-:Y:S01]  /*0f10*/  FFMA R21, R33.reuse, R21, R20 ;  /* 0x0000001521157223 */ /* 0x040fe20000000014 */
[----:B------:R-:W-:Y:S01]  /*0f20*/  FFMA R25, R33, R25, R24 ;  /* 0x0000001921197223 */ /* 0x000fe20000000018 */
[----:B------:R-:W1:Y:S04]  /*0f30*/  LDS.128 R16, [R32+0xcb0] ;  /* 0x000cb00020107984 */ /* 0x000e680000000c00 */
[----:B------:R-:W2:Y:S01]  /*0f40*/  LDS R33, [R0.X4+0x1dc] ;  /* 0x0001dc0000217984 */ /* 0x000ea20000004800 */
[----:B0-----:R-:W-:-:S03]  /*0f50*/  FFMA R54, R56, R12, R35 ;  /* 0x0000000c38367223 */ /* 0x001fc60000000023 */
[----:B------:R-:W0:Y:S01]  /*0f60*/  LDS R35, [R0.X4+0x1c0] ;  /* 0x0001c00000237984 */ /* 0x000e220000004800 */
[C---:B------:R-:W-:Y:S01]  /*0f70*/  FFMA R20, R56.reuse, R22, R41 ;  /* 0x0000001638147223 */ /* 0x040fe20000000029 */
[----:B------:R-:W-:Y:S01]  /*0f80*/  FFMA R24, R56, R26, R39 ;  /* 0x0000001a38187223 */ /* 0x000fe20000000027 */
[----:B------:R-:W-:Y:S01]  /*0f90*/  FFMA R55, R12, R62, R55 ;  /* 0x0000003e0c377223 */ /* 0x000fe20000000037 */
[C---:B------:R-:W-:Y:S01]  /*0fa0*/  FFMA R61, R62.reuse, R22, R61 ;  /* 0x000000163e3d7223 */ /* 0x040fe2000000003d */
[----:B------:R-:W-:Y:S01]  /*0fb0*/  FFMA R57, R62, R26, R57 ;  /* 0x0000001a3e397223 */ /* 0x000fe20000000039 */
[----:B------:R-:W-:Y:S01]  /*0fc0*/  LDS R41, [R0.X4+0x24c] ;  /* 0x00024c0000297984 */ /* 0x000fe20000004800 */
[----:B-1----:R-:W-:-:S03]  /*0fd0*/  FFMA R56, R56, R16, R37 ;  /* 0x0000001038387223 */ /* 0x002fc60000000025 */
[----:B------:R-:W1:Y:S01]  /*0fe0*/  LDS R37, [R0.X4+0x1f8] ;  /* 0x0001f80000257984 */ /* 0x000e620000004800 */
[-C--:B--2---:R-:W-:Y:S01]  /*0ff0*/  FFMA R60, R12, R33.reuse, R60 ;  /* 0x000000210c3c7223 */ /* 0x084fe2000000003c */
[C---:B------:R-:W-:Y:S01]  /*1000*/  FFMA R45, R16.reuse, R33, R45 ;  /* 0x00000021102d7223 */ /* 0x040fe2000000002d */
[C---:B------:R-:W-:Y:S01]  /*1010*/  FFMA R40, R33.reuse, R22, R40 ;  /* 0x0000001621287223 */ /* 0x040fe20000000028 */
[----:B------:R-:W-:Y:S01]  /*1020*/  FFMA R38, R33, R26, R38 ;  /* 0x0000001a21267223 */ /* 0x000fe20000000026 */
[----:B------:R-:W-:Y:S01]  /*1030*/  FFMA R59, R16, R62, R59 ;  /* 0x0000003e103b7223 */ /* 0x000fe2000000003b */
[----:B------:R-:W2:Y:S04]  /*1040*/  LDS R33, [R0.X4+0x230] ;  /* 0x0002300000217984 */ /* 0x000ea80000004800 */
[----:B------:R-:W-:Y:S04]  /*1050*/  LDS R62, [R0.X4+0x2bc] ;  /* 0x0002bc00003e7984 */ /* 0x000fe80000004800 */
[----:B------:R-:W-:Y:S01]  /*1060*/  LDS R39, [R0.X4+0x284] ;  /* 0x0002840000277984 */ /* 0x000fe20000004800 */
[-C--:B0-----:R-:W-:Y:S01]  /*1070*/  FFMA R58, R12, R35.reuse, R58 ;  /* 0x000000230c3a7223 */ /* 0x081fe2000000003a */
[----:B------:R-:W-:Y:S01]  /*1080*/  FFMA R43, R16, R35, R43 ;  /* 0x00000023102b7223 */ /* 0x000fe2000000002b */
[C---:B------:R-:W-:Y:S01]  /*1090*/  FFMA R34, R35.reuse, R22, R34 ;  /* 0x0000001623227223 */ /* 0x040fe20000000022 */
[----:B------:R-:W-:-:S02]  /*10a0*/  FFMA R36, R35, R26, R36 ;  /* 0x0000001a23247223 */ /* 0x000fc40000000024 */
[----:B------:R-:W0:Y:S01]  /*10b0*/  LDS R35, [R0.X4+0x214] ;  /* 0x0002140000237984 */ /* 0x000e220000004800 */
[-C--:B-1----:R-:W-:Y:S01]  /*10c0*/  FFMA R47, R16, R37.reuse, R47 ;  /* 0x00000025102f7223 */ /* 0x082fe2000000002f */
[----:B------:R-:W-:Y:S01]  /*10d0*/  FFMA R42, R12, R37, R42 ;  /* 0x000000250c2a7223 */ /* 0x000fe2000000002a */
[-C--:B------:R-:W-:Y:S01]  /*10e0*/  FFMA R53, R37, R22.reuse, R53 ;  /* 0x0000001625357223 */ /* 0x080fe20000000035 */
[-C--:B--2---:R-:W-:Y:S01]  /*10f0*/  FFMA R52, R16, R33.reuse, R52 ;  /* 0x0000002110347223 */ /* 0x084fe20000000034 */
[----:B------:R-:W-:Y:S01]  /*1100*/  FFMA R50, R12, R33, R50 ;  /* 0x000000210c327223 */ /* 0x000fe20000000032 */
[-C--:B0-----:R-:W-:Y:S02]  /*1110*/  FFMA R49, R16, R35.reuse, R49 ;  /* 0x0000002310317223 */ /* 0x081fe40000000031 */
[----:B------:R-:W0:Y:S01]  /*1120*/  LDS R16, [R0.X4+0x268] ;  /* 0x0002680000107984 */ /* 0x000e220000004800 */
[----:B------:R-:W-:Y:S01]  /*1130*/  FFMA R46, R12, R35, R46 ;  /* 0x000000230c2e7223 */ /* 0x000fe2000000002e */
[-C--:B------:R-:W-:Y:S01]  /*1140*/  FFMA R51, R35, R22.reuse, R51 ;  /* 0x0000001623337223 */ /* 0x080fe20000000033 */
[----:B------:R-:W-:Y:S01]  /*1150*/  FFMA R22, R33, R22, R21 ;  /* 0x0000001621167223 */ /* 0x000fe20000000015 */
[----:B------:R-:W1:Y:S04]  /*1160*/  LDS R12, [R0.X4+0x2d8] ;  /* 0x0002d800000c7984 */ /* 0x000e680000004800 */
[----:B------:R-:W2:Y:S01]  /*1170*/  LDS R21, [R0.X4+0x2f4] ;  /* 0x0002f40000157984 */ /* 0x000ea20000004800 */
[-C--:B------:R-:W-:Y:S01]  /*1180*/  FFMA R44, R37, R26.reuse, R44 ;  /* 0x0000001a252c7223 */ /* 0x080fe2000000002c */
[-C--:B------:R-:W-:Y:S01]  /*1190*/  FFMA R48, R35, R26.reuse, R48 ;  /* 0x0000001a23307223 */ /* 0x080fe20000000030 */
[----:B------:R-:W-:Y:S01]  /*11a0*/  FFMA R26, R33, R26, R25 ;  /* 0x0000001a211a7223 */ /* 0x000fe20000000019 */
[C---:B------:R-:W-:Y:S01]  /*11b0*/  FFMA R33, R41.reuse, R27, R24 ;  /* 0x0000001b29217223 */ /* 0x040fe20000000018 */
[C---:B------:R-:W-:Y:S01]  /*11c0*/  FFMA R25, R41.reuse, R13, R54 ;  /* 0x0000000d29197223 */ /* 0x040fe20000000036 */
[C---:B------:R-:W-:Y:S01]  /*11d0*/  FFMA R35, R41.reuse, R17, R56 ;  /* 0x0000001129237223 */ /* 0x040fe20000000038 */
[----:B------:R-:W-:Y:S01]  /*11e0*/  FFMA R37, R41, R23, R20 ;  /* 0x0000001729257223 */ /* 0x000fe20000000014 */
        /* <DEDUP_REMOVED lines=8> */
[-C--:B------:R-:W-:Y:S01]  /*1270*/  FFMA R47, R62, R27.reuse, R44 ;  /* 0x0000001b3e2f7223 */ /* 0x080fe2000000002c */
[----:B------:R-:W-:Y:S01]  /*1280*/  FFMA R39, R39, R27, R36 ;  /* 0x0000001b27277223 */ /* 0x000fe20000000024 */
[----:B------:R-:W3:Y:S04]  /*1290*/  LDS R44, [R0.X4+0x310] ;  /* 0x00031000002c7984 */ /* 0x000ee80000004800 */
[----:B------:R-:W4:Y:S04]  /*12a0*/  LDS R36, [R0.X4+0x348] ;  /* 0x0003480000247984 */ /* 0x000f280000004800 */
[----:B------:R-:W-:Y:S01]  /*12b0*/  LDS R42, [R0.X4+0x3b8] ;  /* 0x0003b800002a7984 */ /* 0x000fe20000004800 */
[C---:B0-----:R-:W-:Y:S01]  /*12c0*/  FFMA R55, R16.reuse, R13, R55 ;  /* 0x0000000d10377223 */ /* 0x041fe20000000037 */
[C---:B------:R-:W-:Y:S01]  /*12d0*/  FFMA R59, R16.reuse, R17, R59 ;  /* 0x00000011103b7223 */ /* 0x040fe2000000003b */
[C---:B------:R-:W-:Y:S01]  /*12e0*/  FFMA R61, R16.reuse, R23, R61 ;  /* 0x00000017103d7223 */ /* 0x040fe2000000003d */
[----:B------:R-:W-:Y:S01]  /*12f0*/  FFMA R57, R16, R27, R57 ;  /* 0x0000001b10397223 */ /* 0x000fe20000000039 */
[C---:B------:R-:W-:Y:S01]  /*1300*/  FFMA R16, R63.reuse, R17, R45 ;  /* 0x000000113f107223 */ /* 0x040fe2000000002d */
[----:B------:R-:W-:Y:S01]  /*1310*/  FFMA R45, R63, R27, R38 ;  /* 0x0000001b3f2d7223 */ /* 0x000fe20000000026 */
[C---:B-1----:R-:W-:Y:S01]  /*1320*/  FFMA R63, R12.reuse, R17, R49 ;  /* 0x000000110c3f7223 */ /* 0x042fe20000000031 */
[C---:B------:R-:W-:Y:S01]  /*1330*/  FFMA R69, R12.reuse, R13, R46 ;  /* 0x0000000d0c457223 */ /* 0x040fe2000000002e */
[C---:B------:R-:W-:Y:S01]  /*1340*/  FFMA R62, R12.reuse, R23, R51 ;  /* 0x000000170c3e7223 */ /* 0x040fe20000000033 */
[----:B------:R-:W-:Y:S01]  /*1350*/  FFMA R49, R12, R27, R48 ;  /* 0x0000001b0c317223 */ /* 0x000fe20000000030 */
[C---:B--2---:R-:W-:Y:S01]  /*1360*/  FFMA R58, R21.reuse, R13, R50 ;  /* 0x0000000d153a7223 */ /* 0x044fe20000000032 */
[----:B------:R-:W0:Y:S04]  /*1370*/  LDS R12, [R0.X4+0x32c] ;  /* 0x00032c00000c7984 */ /* 0x000e280000004800 */
[----:B------:R-:W1:Y:S04]  /*1380*/  LDS R13, [R0.X4+0x364] ;  /* 0x00036400000d7984 */ /* 0x000e680000004800 */
[----:B------:R-:W2:Y:S04]  /*1390*/  LDS R51, [R0.X4+0x380] ;  /* 0x0003800000337984 */ /* 0x000ea80000004800 */
[----:B------:R-:W5:Y:S01]  /*13a0*/  LDS R38, [R0.X4+0x39c] ;  /* 0x00039c0000267984 */ /* 0x000f620000004800 */
[C---:B------:R-:W-:Y:S01]  /*13b0*/  FFMA R17, R21.reuse, R17, R52 ;  /* 0x0000001115117223 */ /* 0x040fe20000000034 */
[C---:B------:R-:W-:Y:S01]  /*13c0*/  FFMA R67, R21.reuse, R23, R22 ;  /* 0x0000001715437223 */ /* 0x040fe20000000016 */
[----:B---3--:R-:W-:Y:S01]  /*13d0*/  FFMA R66, R44, R14, R25 ;  /* 0x0000000e2c427223 */ /* 0x008fe20000000019 */
[----:B------:R-:W-:-:S02]  /*13e0*/  FFMA R65, R21, R27, R26 ;  /* 0x0000001b15417223 */ /* 0x000fc4000000001a */
[----:B------:R-:W3:Y:S01]  /*13f0*/  LDS.128 R20, [R32+0x7e0] ;  /* 0x0007e00020147984 */ /* 0x000ee20000000c00 */
[-C--:B----4-:R-:W-:Y:S01]  /*1400*/  FFMA R54, R36, R14.reuse, R41 ;  /* 0x0000000e24367223 */ /* 0x090fe20000000029 */
[-C--:B0-----:R-:W-:Y:S01]  /*1410*/  FFMA R64, R12, R14.reuse, R55 ;  /* 0x0000000e0c407223 */ /* 0x081fe20000000037 */
[-C--:B-1----:R-:W-:Y:S01]  /*1420*/  FFMA R50, R13, R14.reuse, R60 ;  /* 0x0000000e0d327223 */ /* 0x082fe2000000003c */
[CC--:B--2---:R-:W-:Y:S01]  /*1430*/  FFMA R48, R51.reuse, R14.reuse, R56 ;  /* 0x0000000e33307223 */ /* 0x0c4fe20000000038 */
[-C--:B-----5:R-:W-:Y:S01]  /*1440*/  FFMA R46, R38, R14.reuse, R69 ;  /* 0x0000000e262e7223 */ /* 0x0a0fe20000000045 */
[----:B------:R-:W-:Y:S01]  /*1450*/  FFMA R14, R42, R14, R58 ;  /* 0x0000000e2a0e7223 */ /* 0x000fe2000000003a */
[-C--:B------:R-:W-:Y:S02]  /*1460*/  FFMA R58, R51, R18.reuse, R24 ;  /* 0x00000012333a7223 */ /* 0x080fe40000000018 */
[----:B------:R-:W0:Y:S01]  /*1470*/  LDS.128 R24, [R32+0xce0] ;  /* 0x000ce00020187984 */ /* 0x000e220000000c00 */
[CC--:B------:R-:W-:Y:S01]  /*1480*/  FFMA R56, R13.reuse, R18.reuse, R16 ;  /* 0x000000120d387223 */ /* 0x0c0fe20000000010 */
[-C--:B------:R-:W-:Y:S01]  /*1490*/  FFMA R35, R44, R18.reuse, R35 ;  /* 0x000000122c237223 */ /* 0x080fe20000000023 */
[-C--:B------:R-:W-:Y:S01]  /*14a0*/  FFMA R59, R12, R18.reuse, R59 ;  /* 0x000000120c3b7223 */ /* 0x080fe2000000003b */
[-C--:B------:R-:W-:Y:S01]  /*14b0*/  FFMA R60, R36, R18.reuse, R43 ;  /* 0x00000012243c7223 */ /* 0x080fe2000000002b */
[-C--:B------:R-:W-:Y:S01]  /*14c0*/  FFMA R16, R38, R18.reuse, R63 ;  /* 0x0000001226107223 */ /* 0x080fe2000000003f */
[----:B------:R-:W-:Y:S01]  /*14d0*/  FFMA R18, R42, R18, R17 ;  /* 0x000000122a127223 */ /* 0x000fe20000000011 */
[-C--:B---3--:R-:W-:Y:S01]  /*14e0*/  FFMA R43, R44, R20.reuse, R37 ;  /* 0x000000142c2b7223 */ /* 0x088fe20000000025 */
[-C--:B------:R-:W-:Y:S01]  /*14f0*/  FFMA R68, R13, R20.reuse, R40 ;  /* 0x000000140d447223 */ /* 0x080fe20000000028 */
[-C--:B------:R-:W-:Y:S01]  /*1500*/  FFMA R17, R38, R20.reuse, R62 ;  /* 0x0000001426117223 */ /* 0x080fe2000000003e */
[-C--:B------:R-:W-:Y:S01]  /*1510*/  FFMA R41, R12, R20.reuse, R61 ;  /* 0x000000140c297223 */ /* 0x080fe2000000003d */
[-C--:B------:R-:W-:Y:S01]  /*1520*/  FFMA R37, R36, R20.reuse, R34 ;  /* 0x0000001424257223 */ /* 0x080fe20000000022 */
[-C--:B------:R-:W-:Y:S01]  /*1530*/  FFMA R40, R51, R20.reuse, R53 ;  /* 0x0000001433287223 */ /* 0x080fe20000000035 */
[----:B------:R-:W-:Y:S01]  /*1540*/  FFMA R52, R42, R20, R67 ;  /* 0x000000142a347223 */ /* 0x000fe20000000043 */
[----:B------:R-:W-:Y:S01]  /*1550*/  LDS R63, [R0.X4+0x498] ;  /* 0x00049800003f7984 */ /* 0x000fe20000004800 */
[-C--:B0-----:R-:W-:Y:S01]  /*1560*/  FFMA R62, R36, R24.reuse, R39 ;  /* 0x00000018243e7223 */ /* 0x081fe20000000027 */
[-C--:B------:R-:W-:Y:S01]  /*1570*/  FFMA R53, R12, R24.reuse, R57 ;  /* 0x000000180c357223 */ /* 0x080fe20000000039 */
[-C--:B------:R-:W-:Y:S01]  /*1580*/  FFMA R20, R13, R24.reuse, R45 ;  /* 0x000000180d147223 */ /* 0x080fe2000000002d */
[----:B------:R-:W0:Y:S01]  /*1590*/  LDS R39, [R0.X4+0x3d4] ;  /* 0x0003d40000277984 */ /* 0x000e220000004800 */
[-C--:B------:R-:W-:Y:S01]  /*15a0*/  FFMA R34, R44, R24.reuse, R33 ;  /* 0x000000182c227223 */ /* 0x080fe20000000021 */
[-C--:B------:R-:W-:Y:S01]  /*15b0*/  FFMA R12, R38, R24.reuse, R49 ;  /* 0x00000018260c7223 */ /* 0x080fe20000000031 */
[-C--:B------:R-:W-:Y:S01]  /*15c0*/  FFMA R44, R51, R24.reuse, R47 ;  /* 0x00000018332c7223 */ /* 0x080fe2000000002f */
[----:B------:R-:W1:Y:S04]  /*15d0*/  LDS R45, [R0.X4+0x40c] ;  /* 0x00040c00002d7984 */ /* 0x000e680000004800 */
[----:B------:R-:W2:Y:S04]  /*15e0*/  LDS R49, [R0.X4+0x428] ;  /* 0x0004280000317984 */ /* 0x000ea80000004800 */
[----:B------:R-:W3:Y:S04]  /*15f0*/  LDS R33, [R0.X4+0x3f0] ;  /* 0x0003f00000217984 */ /* 0x000ee80000004800 */
[----:B------:R-:W4:Y:S04]  /*1600*/  LDS R47, [R0.X4+0x444] ;  /* 0x00044400002f7984 */ /* 0x000f280000004800 */
[----:B------:R-:W5:Y:S04]  /*1610*/  LDS R13, [R0.X4+0x460] ;  /* 0x00046000000d7984 */ /* 0x000f680000004800 */
[----:B------:R-:W5:Y:S01]  /*1620*/  LDS R51, [R0.X4+0x47c] ;  /* 0x00047c0000337984 */ /* 0x000f620000004800 */
[----:B------:R-:W-:-:S03]  /*1630*/  FFMA R42, R42, R24, R65 ;  /* 0x000000182a2a7223 */ /* 0x000fc60000000041 */
[----:B------:R-:W5:Y:S01]  /*1640*/  LDS R65, [R0.X4+0x4b4] ;  /* 0x0004b40000417984 */ /* 0x000f620000004800 */
[C---:B0-----:R-:W-:Y:S01]  /*1650*/  FFMA R61, R39.reuse, R21, R43 ;  /* 0x00000015273d7223 */ /* 0x041fe2000000002b */
[C---:B------:R-:W-:Y:S01]  /*1660*/  FFMA R38, R39.reuse, R19, R35 ;  /* 0x0000001327267223 */ /* 0x040fe20000000023 */
[----:B------:R-:W-:Y:S01]  /*1670*/  FFMA R36, R39, R15, R66 ;  /* 0x0000000f27247223 */ /* 0x000fe20000000042 */
[C---:B-1----:R-:W-:Y:S01]  /*1680*/  FFMA R43, R45.reuse, R19, R60 ;  /* 0x000000132d2b7223 */ /* 0x042fe2000000003c */
[----:B------:R-:W-:Y:S01]  /*1690*/  FFMA R60, R45, R21, R37 ;  /* 0x000000152d3c7223 */ /* 0x000fe20000000025 */
[----:B------:R-:W-:Y:S01]  /*16a0*/  FFMA R39, R39, R25, R34 ;  /* 0x0000001927277223 */ /* 0x000fe20000000022 */
[C---:B--2---:R-:W-:Y:S01]  /*16b0*/  FFMA R56, R49.reuse, R19, R56 ;  /* 0x0000001331387223 */ /* 0x044fe20000000038 */
        /* <DEDUP_REMOVED lines=9> */
[-C--:B------:R-:W-:Y:S01]  /*1750*/  FFMA R33, R45, R15.reuse, R54 ;  /* 0x0000000f2d217223 */ /* 0x080fe20000000036 */
[C---:B-----5:R-:W-:Y:S01]  /*1760*/  FFMA R40, R13.reuse, R15, R46 ;  /* 0x0000000f0d287223 */ /* 0x060fe2000000002e */
[C---:B------:R-:W-:Y:S01]  /*1770*/  FFMA R44, R13.reuse, R19, R16 ;  /* 0x000000130d2c7223 */ /* 0x040fe20000000010 */
[C---:B------:R-:W-:Y:S01]  /*1780*/  FFMA R57, R13.reuse, R21, R17 ;  /* 0x000000150d397223 */ /* 0x040fe20000000011 */
[----:B------:R-:W-:Y:S01]  /*1790*/  FFMA R41, R13, R25, R12 ;  /* 0x000000190d297223 */ /* 0x000fe2000000000c */
[C---:B------:R-:W-:Y:S01]  /*17a0*/  FFMA R55, R51.reuse, R15, R14 ;  /* 0x0000000f33377223 */ /* 0x040fe2000000000e */
[----:B------:R-:W-:Y:S01]  /*17b0*/  FFMA R47, R51, R19, R18 ;  /* 0x00000013332f7223 */ /* 0x000fe20000000012 */
[----:B------:R-:W0:Y:S04]  /*17c0*/  LDS.128 R12, [R32+0x7c0] ;  /* 0x0007c000200c7984 */ /* 0x000e280000000c00 */
[----:B------:R-:W1:Y:S01]  /*17d0*/  LDS.128 R16, [R32+0xcc0] ;  /* 0x000cc00020107984 */ /* 0x000e620000000c00 */
[C---:B------:R-:W-:Y:S01]  /*17e0*/  FFMA R54, R49.reuse, R21, R68 ;  /* 0x0000001531367223 */ /* 0x040fe20000000044 */
[----:B------:R-:W-:Y:S01]  /*17f0*/  FFMA R20, R49, R25, R20 ;  /* 0x0000001931147223 */ /* 0x000fe20000000014 */
[----:B------:R-:W-:Y:S01]  /*1800*/  FFMA R49, R51, R21, R52 ;  /* 0x0000001533317223 */ /* 0x000fe20000000034 */
[-C--:B------:R-:W-:Y:S01]  /*1810*/  FFMA R45, R45, R25.reuse, R62 ;  /* 0x000000192d2d7223 */ /* 0x080fe2000000003e */
[----:B------:R-:W-:Y:S01]  /*1820*/  FFMA R51, R51, R25, R42 ;  /* 0x0000001933337223 */ /* 0x000fe2000000002a */
[C---:B------:R-:W-:Y:S01]  /*1830*/  FFMA R61, R63.reuse, R22, R61 ;  /* 0x000000163f3d7223 */ /* 0x040fe2000000003d */
[----:B------:R-:W-:Y:S01]  /*1840*/  FFMA R39, R63, R26, R39 ;  /* 0x0000001a3f277223 */ /* 0x000fe20000000027 */
[C---:B------:R-:W-:Y:S01]  /*1850*/  FFMA R59, R65.reuse, R22, R59 ;  /* 0x00000016413b7223 */ /* 0x040fe2000000003b */
[----:B------:R-:W-:Y:S01]  /*1860*/  FFMA R53, R65, R26, R53 ;  /* 0x0000001a41357223 */ /* 0x000fe20000000035 */
[----:B------:R-:W-:Y:S04]  /*1870*/  LDS R21, [R0.X4+0x4ec] ;  /* 0x0004ec0000157984 */ /* 0x000fe80000004800 */
[----:B------:R-:W-:Y:S04]  /*1880*/  LDS R66, [R0.X4+0x55c] ;  /* 0x00055c0000427984 */ /* 0x000fe80000004800 */
[----:B------:R-:W-:Y:S04]  /*1890*/  LDS R64, [R0.X4+0x578] ;  /* 0x0005780000407984 */ /* 0x000fe80000004800 */
[----:B------:R-:W-:Y:S04]  /*18a0*/  LDS R62, [R0.X4+0x594] ;  /* 0x00059400003e7984 */ /* 0x000fe80000004800 */
[----:B------:R-:W-:Y:S01]  /*18b0*/  LDS R46, [R0.X4+0x604] ;  /* 0x00060400002e7984 */ /* 0x000fe20000004800 */
[C---:B0-----:R-:W-:Y:S01]  /*18c0*/  FFMA R36, R63.reuse, R12, R36 ;  /* 0x0000000c3f247223 */ /* 0x041fe20000000024 */
[----:B-1----:R-:W-:-:S02]  /*18d0*/  FFMA R25, R63, R16, R38 ;  /* 0x000000103f197223 */ /* 0x002fc40000000026 */
[----:B------:R-:W0:Y:S01]  /*18e0*/  LDS R63, [R0.X4+0x4d0] ;  /* 0x0004d000003f7984 */ /* 0x000e220000004800 */
[-C--:B------:R-:W-:Y:S01]  /*18f0*/  FFMA R34, R12, R65.reuse, R34 ;  /* 0x000000410c227223 */ /* 0x080fe20000000022 */
[----:B------:R-:W-:Y:S02]  /*1900*/  FFMA R24, R16, R65, R24 ;  /* 0x0000004110187223 */ /* 0x000fe40000000018 */
[----:B------:R-:W1:Y:S04]  /*1910*/  LDS R65, [R0.X4+0x508] ;  /* 0x0005080000417984 */ /* 0x000e680000004800 */
[----:B------:R-:W2:Y:S01]  /*1920*/  LDS R38, [R0.X4+0x540] ;  /* 0x0005400000267984 */ /* 0x000ea20000004800 */
[-C--:B0-----:R-:W-:Y:S01]  /*1930*/  FFMA R33, R12, R63.reuse, R33 ;  /* 0x0000003f0c217223 */ /* 0x081fe20000000021 */
[----:B------:R-:W-:Y:S01]  /*1940*/  FFMA R43, R16, R63, R43 ;  /* 0x0000003f102b7223 */ /* 0x000fe2000000002b */
[C---:B------:R-:W-:Y:S01]  /*1950*/  FFMA R60, R63.reuse, R22, R60 ;  /* 0x000000163f3c7223 */ /* 0x040fe2000000003c */
[----:B------:R-:W-:-:S02]  /*1960*/  FFMA R45, R63, R26, R45 ;  /* 0x0000001a3f2d7223 */ /* 0x000fc4000000002d */
[----:B------:R-:W0:Y:S01]  /*1970*/  LDS R63, [R0.X4+0x524] ;  /* 0x00052400003f7984 */ /* 0x000e220000004800 */
[C---:B------:R-:W-:Y:S01]  /*1980*/  FFMA R56, R16.reuse, R21, R56 ;  /* 0x0000001510387223 */ /* 0x040fe20000000038 */
[C---:B-1----:R-:W-:Y:S01]  /*1990*/  FFMA R50, R16.reuse, R65, R50 ;  /* 0x0000004110327223 */ /* 0x042fe20000000032 */
[-C--:B--2---:R-:W-:Y:S01]  /*19a0*/  FFMA R52, R16, R38.reuse, R47 ;  /* 0x0000002610347223 */ /* 0x084fe2000000002f */
[C---:B------:R-:W-:Y:S01]  /*19b0*/  FFMA R35, R12.reuse, R21, R35 ;  /* 0x000000150c237223 */ /* 0x040fe20000000023 */
[C---:B------:R-:W-:Y:S01]  /*19c0*/  FFMA R37, R12.reuse, R65, R37 ;  /* 0x000000410c257223 */ /* 0x040fe20000000025 */
[----:B------:R-:W-:Y:S01]  /*19d0*/  FFMA R55, R12, R38, R55 ;  /* 0x000000260c377223 */ /* 0x000fe20000000037 */
[-C--:B0-----:R-:W-:Y:S01]  /*19e0*/  FFMA R44, R16, R63.reuse, R44 ;  /* 0x0000003f102c7223 */ /* 0x081fe2000000002c */
[-C--:B------:R-:W-:Y:S01]  /*19f0*/  FFMA R42, R63, R22.reuse, R57 ;  /* 0x000000163f2a7223 */ /* 0x080fe20000000039 */
[----:B------:R-:W-:Y:S01]  /*1a00*/  FFMA R40, R12, R63, R40 ;  /* 0x0000003f0c287223 */ /* 0x000fe20000000028 */
[----:B------:R-:W0:Y:S04]  /*1a10*/  LDS R16, [R0.X4+0x5b0] ;  /* 0x0005b00000107984 */ /* 0x000e280000004800 */
[----:B------:R-:W1:Y:S04]  /*1a20*/  LDS R57, [R0.X4+0x5e8] ;  /* 0x0005e80000397984 */ /* 0x000e680000004800 */
[----:B------:R-:W2:Y:S01]  /*1a30*/  LDS R12, [R0.X4+0x5cc] ;  /* 0x0005cc00000c7984 */ /* 0x000ea20000004800 */
[C---:B------:R-:W-:Y:S01]  /*1a40*/  FFMA R54, R21.reuse, R22, R54 ;  /* 0x0000001615367223 */ /* 0x040fe20000000036 */
[----:B------:R-:W-:Y:S01]  /*1a50*/  FFMA R21, R21, R26, R20 ;  /* 0x0000001a15157223 */ /* 0x000fe20000000014 */
[----:B------:R-:W-:Y:S01]  /*1a60*/  FFMA R48, R65, R22, R48 ;  /* 0x0000001641307223 */ /* 0x000fe20000000030 */
[----:B------:R-:W-:Y:S01]  /*1a70*/  FFMA R20, R63, R26, R41 ;  /* 0x0000001a3f147223 */ /* 0x000fe20000000029 */
[C---:B------:R-:W-:Y:S01]  /*1a80*/  FFMA R22, R38.reuse, R22, R49 ;  /* 0x0000001626167223 */ /* 0x040fe20000000031 */
[-C--:B------:R-:W-:Y:S01]  /*1a90*/  FFMA R58, R65, R26.reuse, R58 ;  /* 0x0000001a413a7223 */ /* 0x080fe2000000003a */
[----:B------:R-:W-:Y:S01]  /*1aa0*/  FFMA R38, R38, R26, R51 ;  /* 0x0000001a26267223 */ /* 0x000fe20000000033 */
[C---:B------:R-:W-:Y:S01]  /*1ab0*/  FFMA R26, R66.reuse, R27, R39 ;  /* 0x0000001b421a7223 */ /* 0x040fe20000000027 */
[-C--:B------:R-:W-:Y:S01]  /*1ac0*/  FFMA R25, R66, R17.reuse, R25 ;  /* 0x0000001142197223 */ /* 0x080fe20000000019 */
[-C--:B------:R-:W-:Y:S01]  /*1ad0*/  FFMA R24, R64, R17.reuse, R24 ;  /* 0x0000001140187223 */ /* 0x080fe20000000018 */
[-C--:B------:R-:W-:Y:S01]  /*1ae0*/  FFMA R43, R62, R17.reuse, R43 ;  /* 0x000000113e2b7223 */ /* 0x080fe2000000002b */
[C---:B------:R-:W-:Y:S01]  /*1af0*/  FFMA R47, R46.reuse, R17, R52 ;  /* 0x000000112e2f7223 */ /* 0x040fe20000000034 */
[----:B------:R-:W3:Y:S04]  /*1b00*/  LDS R65, [R0.X4+0x63c] ;  /* 0x00063c0000417984 */ /* 0x000ee80000004800 */
[----:B------:R-:W-:Y:S01]  /*1b10*/  LDS R63, [R0.X4+0x620] ;  /* 0x00062000003f7984 */ /* 0x000fe20000004800 */
[----:B------:R-:W-:-:S03]  /*1b20*/  FFMA R49, R46, R23, R22 ;  /* 0x000000172e317223 */ /* 0x000fc60000000016 */
[----:B------:R-:W4:Y:S01]  /*1b30*/  LDS R22, [R0.X4+0x690] ;  /* 0x0006900000167984 */ /* 0x000f220000004800 */
[C---:B0-----:R-:W-:Y:S01]  /*1b40*/  FFMA R35, R16.reuse, R13, R35 ;  /* 0x0000000d10237223 */ /* 0x041fe20000000023 */
[C---:B------:R-:W-:Y:S01]  /*1b50*/  FFMA R56, R16.reuse, R17, R56 ;  /* 0x0000001110387223 */ /* 0x040fe20000000038 */
[C---:B------:R-:W-:Y:S01]  /*1b60*/  FFMA R54, R16.reuse, R23, R54 ;  /* 0x0000001710367223 */ /* 0x040fe20000000036 */
[----:B------:R-:W-:Y:S01]  /*1b70*/  FFMA R16, R16, R27, R21 ;  /* 0x0000001b10107223 */ /* 0x000fe20000000015 */
[C---:B-1----:R-:W-:Y:S01]  /*1b80*/  FFMA R39, R57.reuse, R13, R40 ;  /* 0x0000000d39277223 */ /* 0x042fe20000000028 */
[C---:B------:R-:W-:Y:S01]  /*1b90*/  FFMA R44, R57.reuse, R17, R44 ;  /* 0x00000011392c7223 */ /* 0x040fe2000000002c */
[C---:B------:R-:W-:Y:S01]  /*1ba0*/  FFMA R42, R57.reuse, R23, R42 ;  /* 0x00000017392a7223 */ /* 0x040fe2000000002a */
[----:B------:R-:W-:Y:S01]  /*1bb0*/  FFMA R57, R57, R27, R20 ;  /* 0x0000001b39397223 */ /* 0x000fe20000000014 */
[C---:B--2---:R-:W-:Y:S01]  /*1bc0*/  FFMA R50, R12.reuse, R17, R50 ;  /* 0x000000110c327223 */ /* 0x044fe20000000032 */
[C---:B------:R-:W-:Y:S01]  /*1bd0*/  FFMA R37, R12.reuse, R13, R37 ;  /* 0x0000000d0c257223 */ /* 0x040fe20000000025 */
[C---:B------:R-:W-:Y:S01]  /*1be0*/  FFMA R48, R12.reuse, R23, R48 ;  /* 0x000000170c307223 */ /* 0x040fe20000000030 */
[----:B------:R-:W-:Y:S01]  /*1bf0*/  LDS.64 R20, [R32+0x7f0] ;  /* 0x0007f00020147984 */ /* 0x000fe20000000a00 */
[----:B------:R-:W-:-:S03]  /*1c00*/  FFMA R12, R12, R27, R58 ;  /* 0x0000001b0c0c7223 */ /* 0x000fc6000000003a */
[----:B------:R-:W0:Y:S04]  /*1c10*/  LDS.64 R40, [R32+0xcf0] ;  /* 0x000cf00020287984 */ /* 0x000e280000000a00 */
[----:B------:R-:W1:Y:S04]  /*1c20*/  LDS R17, [R0.X4+0x674] ;  /* 0x0006740000117984 */ /* 0x000e680000004800 */
[----:B------:R-:W2:Y:S01]  /*1c30*/  LDS R58, [R0.X4+0x658] ;  /* 0x00065800003a7984 */ /* 0x000ea20000004800 */
[C---:B------:R-:W-:Y:S01]  /*1c40*/  FFMA R33, R62.reuse, R13, R33 ;  /* 0x0000000d3e217223 */ /* 0x040fe20000000021 */
[C---:B------:R-:W-:Y:S01]  /*1c50*/  FFMA R60, R62.reuse, R23, R60 ;  /* 0x000000173e3c7223 */ /* 0x040fe2000000003c */
[-C--:B------:R-:W-:Y:S01]  /*1c60*/  FFMA R45, R62, R27.reuse, R45 ;  /* 0x0000001b3e2d7223 */ /* 0x080fe2000000002d */
[-C--:B------:R-:W-:Y:S01]  /*1c70*/  FFMA R53, R64, R27.reuse, R53 ;  /* 0x0000001b40357223 */ /* 0x080fe20000000035 */
[----:B------:R-:W-:Y:S01]  /*1c80*/  FFMA R51, R46, R27, R38 ;  /* 0x0000001b2e337223 */ /* 0x000fe20000000026 */
[----:B---3--:R-:W-:Y:S01]  /*1c90*/  FFMA R27, R65, R18, R24 ;  /* 0x00000012411b7223 */ /* 0x008fe20000000018 */
[-C--:B------:R-:W-:Y:S01]  /*1ca0*/  FFMA R36, R66, R13.reuse, R36 ;  /* 0x0000000d42247223 */ /* 0x080fe20000000024 */
[-C--:B------:R-:W-:Y:S01]  /*1cb0*/  FFMA R34, R64, R13.reuse, R34 ;  /* 0x0000000d40227223 */ /* 0x080fe20000000022 */
[----:B------:R-:W-:Y:S01]  /*1cc0*/  FFMA R55, R46, R13, R55 ;  /* 0x0000000d2e377223 */ /* 0x000fe20000000037 */
[-C--:B------:R-:W-:Y:S01]  /*1cd0*/  FFMA R61, R66, R23.reuse, R61 ;  /* 0x00000017423d7223 */ /* 0x080fe2000000003d */
[----:B------:R-:W-:Y:S01]  /*1ce0*/  FFMA R59, R64, R23, R59 ;  /* 0x00000017403b7223 */ /* 0x000fe2000000003b */
[----:B------:R-:W-:Y:S04]  /*1cf0*/  LDS R52, [R0.X4+0x738] ;  /* 0x0007380000347984 */ /* 0x000fe80000004800 */
[----:B------:R-:W3:Y:S01]  /*1d00*/  LDS R23, [R0.X4+0x6ac] ;  /* 0x0006ac0000177984 */ /* 0x000ee20000004800 */
[----:B----4-:R-:W-:-:S03]  /*1d10*/  FFMA R37, R22, R14, R37 ;  /* 0x0000000e16257223 */ /* 0x010fc60000000025 */
[----:B------:R-:W-:Y:S01]  /*1d20*/  LDS R46, [R0.X4+0x754] ;  /* 0x00075400002e7984 */ /* 0x000fe20000004800 */
[----:B------:R-:W-:-:S03]  /*1d30*/  FFMA R50, R22, R18, R50 ;  /* 0x0000001216327223 */ /* 0x000fc60000000032 */
[----:B------:R-:W-:Y:S01]  /*1d40*/  LDS R38, [R0.X4+0x770] ;  /* 0x0007700000267984 */ /* 0x000fe20000004800 */
[----:B0-----:R-:W-:Y:S01]  /*1d50*/  FFMA R13, R63, R40, R26 ;  /* 0x000000283f0d7223 */ /* 0x001fe2000000001a */
[C---:B-1----:R-:W-:Y:S01]  /*1d60*/  FFMA R35, R17.reuse, R14, R35 ;  /* 0x0000000e11237223 */ /* 0x042fe20000000023 */
[C---:B------:R-:W-:Y:S01]  /*1d70*/  FFMA R56, R17.reuse, R18, R56 ;  /* 0x0000001211387223 */ /* 0x040fe20000000038 */
[C---:B------:R-:W-:Y:S01]  /*1d80*/  FFMA R54, R17.reuse, R20, R54 ;  /* 0x0000001411367223 */ /* 0x040fe20000000036 */
[----:B------:R-:W-:Y:S01]  /*1d90*/  FFMA R16, R17, R40, R16 ;  /* 0x0000002811107223 */ /* 0x000fe20000000010 */
[C---:B--2---:R-:W-:Y:S01]  /*1da0*/  FFMA R33, R58.reuse, R14, R33 ;  /* 0x0000000e3a217223 */ /* 0x044fe20000000021 */
[----:B------:R-:W0:Y:S01]  /*1db0*/  LDS R17, [R0.X4+0x700] ;  /* 0x0007000000117984 */ /* 0x000e220000004800 */
[C---:B------:R-:W-:Y:S01]  /*1dc0*/  FFMA R43, R58.reuse, R18, R43 ;  /* 0x000000123a2b7223 */ /* 0x040fe2000000002b */
[C---:B------:R-:W-:Y:S01]  /*1dd0*/  FFMA R60, R58.reuse, R20, R60 ;  /* 0x000000143a3c7223 */ /* 0x040fe2000000003c */
[----:B------:R-:W-:-:S02]  /*1de0*/  FFMA R24, R58, R40, R45 ;  /* 0x000000283a187223 */ /* 0x000fc4000000002d */
[----:B------:R-:W1:Y:S01]  /*1df0*/  LDS R58, [R0.X4+0x71c] ;  /* 0x00071c00003a7984 */ /* 0x000e620000004800 */
[----:B------:R-:W-:-:S03]  /*1e00*/  FFMA R26, R65, R40, R53 ;  /* 0x00000028411a7223 */ /* 0x000fc60000000035 */
[----:B------:R-:W2:Y:S01]  /*1e10*/  LDS R53, [R0.X4+0x6c8] ;  /* 0x0006c80000357984 */ /* 0x000ea20000004800 */
[C---:B------:R-:W-:Y:S01]  /*1e20*/  FFMA R48, R22.reuse, R20, R48 ;  /* 0x0000001416307223 */ /* 0x040fe20000000030 */
[----:B------:R-:W-:Y:S02]  /*1e30*/  FFMA R12, R22, R40, R12 ;  /* 0x00000028160c7223 */ /* 0x000fe4000000000c */
[----:B------:R-:W4:Y:S04]  /*1e40*/  LDS R45, [R0.X4+0x6e4] ;  /* 0x0006e400002d7984 */ /* 0x000f280000004800 */
[----:B------:R-:W5:Y:S01]  /*1e50*/  LDS R22, [R0.X4+0x78c] ;  /* 0x00078c0000167984 */ /* 0x000f620000004800 */
[----:B------:R-:W-:Y:S01]  /*1e60*/  IADD3 R30, R30, 0x1, RZ ;  /* 0x000000011e1e7810 */ /* 0x000fe20007ffe0ff */
[C---:B------:R-:W-:Y:S01]  /*1e70*/  FFMA R34, R65.reuse, R14, R34 ;  /* 0x0000000e41227223 */ /* 0x040fe20000000022 */
[----:B------:R-:W-:-:S02]  /*1e80*/  FFMA R59, R65, R20, R59 ;  /* 0x00000014413b7223 */ /* 0x000fc4000000003b */
[----:B------:R-:W-:Y:S01]  /*1e90*/  ISETP.NE.AND P6, PT, R30, 0x60, PT ;  /* 0x000000601e00780c */ /* 0x000fe20003fc5270 */
[C---:B---3--:R-:W-:Y:S01]  /*1ea0*/  FFMA R39, R23.reuse, R14, R39 ;  /* 0x0000000e17277223 */ /* 0x048fe20000000027 */
[C---:B------:R-:W-:Y:S01]  /*1eb0*/  FFMA R44, R23.reuse, R18, R44 ;  /* 0x00000012172c7223 */ /* 0x040fe2000000002c */
[C---:B------:R-:W-:Y:S01]  /*1ec0*/  FFMA R42, R23.reuse, R20, R42 ;  /* 0x00000014172a7223 */ /* 0x040fe2000000002a */
[----:B------:R-:W-:Y:S01]  /*1ed0*/  FFMA R32, R23, R40, R57 ;  /* 0x0000002817207223 */ /* 0x000fe20000000039 */
        /* <DEDUP_REMOVED lines=8> */
[----:B------:R-:W-:Y:S01]  /*1f60*/  FFMA R33, R58, R41, R24 ;  /* 0x000000293a217223 */ /* 0x000fe20000000018 */
[C---:B------:R-:W-:Y:S01]  /*1f70*/  FFMA R24, R52.reuse, R15, R35 ;  /* 0x0000000f34187223 */ /* 0x040fe20000000023 */
[----:B------:R-:W-:Y:S01]  /*1f80*/  FFMA R35, R52, R41, R16 ;  /* 0x0000002934237223 */ /* 0x000fe20000000010 */
[C---:B--2---:R-:W-:Y:S01]  /*1f90*/  FFMA R23, R53.reuse, R14, R55 ;  /* 0x0000000e35177223 */ /* 0x044fe20000000037 */
[C---:B------:R-:W-:Y:S01]  /*1fa0*/  FFMA R18, R53.reuse, R18, R47 ;  /* 0x0000001235127223 */ /* 0x040fe2000000002f */
[C---:B------:R-:W-:Y:S01]  /*1fb0*/  FFMA R20, R53.reuse, R20, R49 ;  /* 0x0000001435147223 */ /* 0x040fe20000000031 */
[----:B------:R-:W-:Y:S01]  /*1fc0*/  FFMA R14, R53, R40, R51 ;  /* 0x00000028350e7223 */ /* 0x000fe20000000033 */
[C---:B------:R-:W-:Y:S01]  /*1fd0*/  FFMA R16, R46.reuse, R15, R37 ;  /* 0x0000000f2e107223 */ /* 0x040fe20000000025 */
[----:B------:R-:W-:Y:S01]  /*1fe0*/  FFMA R37, R46, R41, R12 ;  /* 0x000000292e257223 */ /* 0x000fe2000000000c */
[CC--:B------:R-:W-:Y:S01]  /*1ff0*/  FFMA R12, R38.reuse, R15.reuse, R39 ;  /* 0x0000000f260c7223 */ /* 0x0c0fe20000000027 */
[C---:B----4-:R-:W-:Y:S01]  /*2000*/  FFMA R36, R45.reuse, R15, R36 ;  /* 0x0000000f2d247223 */ /* 0x050fe20000000024 */
[C---:B------:R-:W-:Y:S01]  /*2010*/  FFMA R25, R45.reuse, R19, R25 ;  /* 0x000000132d197223 */ /* 0x040fe20000000019 */
[C---:B------:R-:W-:Y:S01]  /*2020*/  FFMA R61, R45.reuse, R21, R61 ;  /* 0x000000152d3d7223 */ /* 0x040fe2000000003d */
[----:B------:R-:W-:Y:S01]  /*2030*/  FFMA R13, R45, R41, R13 ;  /* 0x000000292d0d7223 */ /* 0x000fe2000000000d */
[C---:B------:R-:W-:Y:S01]  /*2040*/  FFMA R49, R38.reuse, R19, R44 ;  /* 0x0000001326317223 */ /* 0x040fe2000000002c */
        /* <DEDUP_REMOVED lines=8> */
[C---:B-----5:R-:W-:Y:S01]  /*20d0*/  FFMA R38, R22.reuse, R15, R23 ;  /* 0x0000000f16267223 */ /* 0x060fe20000000017 */
[C---:B------:R-:W-:Y:S01]  /*20e0*/  FFMA R40, R22.reuse, R19, R18 ;  /* 0x0000001316287223 */ /* 0x040fe20000000012 */
[C---:B------:R-:W-:Y:S01]  /*20f0*/  FFMA R42, R22.reuse, R21, R20 ;  /* 0x00000015162a7223 */ /* 0x040fe20000000014 */
[----:B------:R-:W-:Y:S01]  /*2100*/  FFMA R41, R22, R41, R14 ;  /* 0x0000002916297223 */ /* 0x000fe2000000000e */
[----:B------:R-:W-:Y:S01]  /*2110*/  @!P6 CALL.REL.NOINC `(.L_x_137) ;  /* 0x000000100000e944 */ /* 0x000fe20003c00000 */
[----:B------:R-:W-:Y:S05]  /*2120*/  BRA `(.L_x_138) ;  /* 0xffffe60000007947 */ /* 0x000fea000383ffff */
.L_x_137:
[----:B------:R-:W0:Y:S01]  /*2130*/  S2R R2, SR_CTAID.Z ;  /* 0x0000000000027919 */ /* 0x000e220000002700 */
[----:B------:R-:W-:Y:S01]  /*2140*/  MOV R9, 0x4 ;  /* 0x0000000400097802 */ /* 0x000fe20000000f00 */
[----:B------:R-:W-:Y:S01]  /*2150*/  ULDC.64 UR4, c[0x0][0x118] ;  /* 0x0000460000047ab9 */ /* 0x000fe20000000a00 */
[----:B0-----:R-:W-:-:S04]  /*2160*/  LEA R4, R2, R3, 0x5 ;  /* 0x0000000302047211 */ /* 0x001fc800078e28ff */
[----:B------:R-:W-:-:S05]  /*2170*/  SHF.L.U32 R4, R4, 0x1, RZ ;  /* 0x0000000104047819 */ /* 0x000fca00000006ff */
[----:B------:R-:W-:-:S05]  /*2180*/  IMAD.WIDE R4, R4, R9, c[0x0][0x178] ;  /* 0x00005e0004047625 */ /* 0x000fca00078e0209 */
[----:B------:R-:W2:Y:S04]  /*2190*/  LDG.E.CONSTANT R10, [R4.64+0x80] ;  /* 0x00008004040a7981 */ /* 0x000ea8000c1e9900 */
[----:B------:R2:W3:Y:S04]  /*21a0*/  LDG.E.CONSTANT R7, [R4.64] ;  /* 0x0000000404077981 */ /* 0x0004e8000c1e9900 */
[----:B------:R2:W4:Y:S04]  /*21b0*/  LDG.E.CONSTANT R8, [R4.64+0x84] ;  /* 0x0000840404087981 */ /* 0x000528000c1e9900 */
[----:B------:R2:W5:Y:S01]  /*21c0*/  LDG.E.CONSTANT R6, [R4.64+0x4] ;  /* 0x0000040404067981 */ /* 0x000562000c1e9900 */
[----:B------:R-:W-:-:S04]  /*21d0*/  IMAD R0, R3, 0x62, R0 ;  /* 0x0000006203007824 */ /* 0x000fc800078e0200 */
[----:B------:R-:W-:-:S04]  /*21e0*/  IMAD R0, R2, 0xc40, R0 ;  /* 0x00000c4002007824 */ /* 0x000fc800078e0200 */
[----:B------:R-:W-:Y:S01]  /*21f0*/  IMAD.WIDE R2, R0, R9, c[0x0][0x160] ;  /* 0x0000580000027625 */ /* 0x000fe200078e0209 */
[--C-:B--2---:R-:W-:Y:S01]  /*2200*/  FADD R5, R40, R10.reuse ;  /* 0x0000000a28057221 */ /* 0x104fe20000000000 */
[--C-:B------:R-:W-:Y:S01]  /*2210*/  FADD R25, R25, R10.reuse ;  /* 0x0000000a19197221 */ /* 0x100fe20000000000 */
[--C-:B------:R-:W-:Y:S01]  /*2220*/  FADD R27, R27, R10.reuse ;  /* 0x0000000a1b1b7221 */ /* 0x100fe20000000000 */
[--C-:B------:R-:W-:Y:S01]  /*2230*/  FADD R43, R43, R10.reuse ;  /* 0x0000000a2b2b7221 */ /* 0x100fe20000000000 */
[--C-:B---3--:R-:W-:Y:S01]  /*2240*/  FADD R9, R36, R7.reuse ;  /* 0x0000000724097221 */ /* 0x108fe20000000000 */
[--C-:B------:R-:W-:Y:S01]  /*2250*/  FADD R11, R34, R7.reuse ;  /* 0x00000007220b7221 */ /* 0x100fe20000000000 */
[--C-:B------:R-:W-:Y:S01]  /*2260*/  FADD R15, R26, R7.reuse ;  /* 0x000000071a0f7221 */ /* 0x100fe20000000000 */
[--C-:B------:R-:W-:Y:S01]  /*2270*/  FADD R19, R24, R7.reuse ;  /* 0x0000000718137221 */ /* 0x100fe20000000000 */
[--C-:B------:R-:W-:Y:S01]  /*2280*/  FADD R21, R16, R7.reuse ;  /* 0x0000000710157221 */ /* 0x100fe20000000000 */
[--C-:B------:R-:W-:Y:S01]  /*2290*/  FADD R23, R12, R7.reuse ;  /* 0x000000070c177221 */ /* 0x100fe20000000000 */
[----:B------:R0:W-:Y:S01]  /*22a0*/  STG.E [R2.64+0x1928], R5 ;  /* 0x0019280502007986 */ /* 0x0001e2000c101904 */
[----:B------:R-:W-:Y:S01]  /*22b0*/  FADD R7, R38, R7 ;  /* 0x0000000726077221 */ /* 0x000fe20000000000 */
[--C-:B------:R-:W-:Y:S01]  /*22c0*/  FADD R45, R45, R10.reuse ;  /* 0x0000000a2d2d7221 */ /* 0x100fe20000000000 */
[--C-:B------:R-:W-:Y:S01]  /*22d0*/  FADD R47, R47, R10.reuse ;  /* 0x0000000a2f2f7221 */ /* 0x100fe20000000000 */
[----:B------:R-:W-:Y:S01]  /*22e0*/  FADD R49, R49, R10 ;  /* 0x0000000a31317221 */ /* 0x000fe20000000000 */
[--C-:B----4-:R-:W-:Y:S01]  /*22f0*/  FADD R13, R13, R8.reuse ;  /* 0x000000080d0d7221 */ /* 0x110fe20000000000 */
[--C-:B------:R-:W-:Y:S01]  /*2300*/  FADD R17, R17, R8.reuse ;  /* 0x0000000811117221 */ /* 0x100fe20000000000 */
[--C-:B------:R-:W-:Y:S01]  /*2310*/  FADD R33, R33, R8.reuse ;  /* 0x0000000821217221 */ /* 0x100fe20000000000 */
        /* <DEDUP_REMOVED lines=10> */
[----:B0-----:R-:W-:Y:S01]  /*23c0*/  FADD R5, R42, R6 ;  /* 0x000000062a057221 */ /* 0x001fe20000000000 */
        /* <DEDUP_REMOVED lines=28> */
.L_x_139:
        /* <DEDUP_REMOVED lines=15> */
.L_x_255:


//--------------------- .text.tvmgen_default_fused_nn_conv2d_add_4_kernel --------------------------
	.section	.text.tvmgen_default_fused_nn_conv2d_add_4_kernel,"ax",@progbits
	.sectionflags	@"SHF_BARRIERS=1"
	.sectioninfo	@"SHI_REGISTERS=80"
	.align	128
        .global         tvmgen_default_fused_nn_conv2d_add_4_kernel
        .type           tvmgen_default_fused_nn_conv2d_add_4_kernel,@function
        .size           tvmgen_default_fused_nn_conv2d_add_4_kernel,(.L_x_256 - tvmgen_default_fused_nn_conv2d_add_4_kernel)
        .other          tvmgen_default_fused_nn_conv2d_add_4_kernel,@"STO_CUDA_ENTRY STV_DEFAULT"
tvmgen_default_fused_nn_conv2d_add_4_kernel:
.text.tvmgen_default_fused_nn_conv2d_add_4_kernel:
[----:B------:R-:W-:Y:S02]  /*0000*/  MOV R1, c[0x0][0x28] ;  /* 0x00000a0000017a02 */ /* 0x000fe40000000f00 */
[----:B------:R-:W0:Y:S01]  /*0010*/  S2R R0, SR_TID.X ;  /* 0x0000000000007919 */ /* 0x000e220000002100 */
[----:B------:R-:W-:Y:S01]  /*0020*/  MOV R62, RZ ;  /* 0x000000ff003e7202 */ /* 0x000fe20000000f00 */
[----:B------:R-:W-:Y:S01]  /*0030*/  CS2R R42, SRZ ;  /* 0x00000000002a7805 */ /* 0x000fe2000001ff00 */
[----:B------:R-:W-:Y:S01]  /*0040*/  MOV R2, RZ ;  /* 0x000000ff00027202 */ /* 0x000fe20000000f00 */
[----:B------:R-:W1:Y:S01]  /*0050*/  S2R R44, SR_TID.Z ;  /* 0x00000000002c7919 */ /* 0x000e620000002300 */
[----:B------:R-:W-:Y:S01]  /*0060*/  MOV R4, RZ ;  /* 0x000000ff00047202 */ /* 0x000fe20000000f00 */
[----:B------:R-:W-:Y:S01]  /*0070*/  ULDC.64 UR4, c[0x0][0x118] ;  /* 0x0000460000047ab9 */ /* 0x000fe20000000a00 */
[----:B------:R-:W-:Y:S02]  /*0080*/  IADD3 R1, R1, -0x10, RZ ;  /* 0xfffffff001017810 */ /* 0x000fe40007ffe0ff */
[----:B------:R-:W-:Y:S02]  /*0090*/  MOV R65, c[0x0][0x170] ;  /* 0x00005c0000417a02 */ /* 0x000fe40000000f00 */
[----:B------:R-:W-:-:S02]  /*00a0*/  MOV R64, c[0x0][0x174] ;  /* 0x00005d0000407a02 */ /* 0x000fc40000000f00 */
[----:B------:R-:W-:Y:S01]  /*00b0*/  MOV R55, RZ ;  /* 0x000000ff00377202 */ /* 0x000fe20000000f00 */
[C---:B0-----:R-:W-:Y:S01]  /*00c0*/  IMAD R40, R0.reuse, 0xb, RZ ;  /* 0x0000000b00287824 */ /* 0x041fe200078e02ff */
[----:B------:R-:W-:-:S03]  /*00d0*/  LEA R63, R0, R0, 0x1 ;  /* 0x00000000003f7211 */ /* 0x000fc600078e08ff */
[C---:B------:R-:W-:Y:S01]  /*00e0*/  IMAD.HI R23, R40.reuse, 0x38e38e39, RZ ;  /* 0x38e38e3928177827 */ /* 0x040fe200078e02ff */
[C---:B------:R-:W-:Y:S02]  /*00f0*/  IADD3 R10, R40.reuse, 0x1, RZ ;  /* 0x00000001280a7810 */ /* 0x040fe40007ffe0ff */
[C---:B------:R-:W-:Y:S01]  /*0100*/  IADD3 R12, R40.reuse, 0x2, RZ ;  /* 0x00000002280c7810 */ /* 0x040fe20007ffe0ff */
[----:B------:R-:W-:Y:S01]  /*0110*/  IMAD.HI R70, R40, 0x2aaaaaab, RZ ;  /* 0x2aaaaaab28467827 */ /* 0x000fe200078e02ff */
[----:B------:R-:W-:Y:S02]  /*0120*/  SHF.R.U32.HI R0, RZ, 0x1f, R23 ;  /* 0x0000001fff007819 */ /* 0x000fe40000011617 */
[C---:B------:R-:W-:Y:S01]  /*0130*/  IADD3 R3, R63.reuse, 0x2, RZ ;  /* 0x000000023f037810 */ /* 0x040fe20007ffe0ff */
[----:B------:R-:W-:Y:S01]  /*0140*/  IMAD.HI R9, R63, -0x6db6db6d, R62 ;  /* 0x924924933f097827 */ /* 0x000fe200078e023e */
[----:B------:R-:W-:Y:S02]  /*0150*/  SHF.R.S32.HI R7, RZ, 0x1, R70 ;  /* 0x00000001ff077819 */ /* 0x000fe40000011446 */
[----:B------:R-:W-:Y:S01]  /*0160*/  LEA.HI.SX32 R23, R23, R0, 0x1b ;  /* 0x0000000017177211 */ /* 0x000fe200078fdaff */
[----:B------:R-:W-:Y:S01]  /*0170*/  IMAD.HI R24, R10, 0x38e38e39, RZ ;  /* 0x38e38e390a187827 */ /* 0x000fe200078e02ff */
[----:B------:R-:W-:-:S02]  /*0180*/  LEA.HI R70, R70, R7, RZ, 0x1 ;  /* 0x0000000746467211 */ /* 0x000fc400078f08ff */
[----:B------:R-:W-:Y:S01]  /*0190*/  SHF.R.U32.HI R0, RZ, 0x1f, R9 ;  /* 0x0000001fff007819 */ /* 0x000fe20000011609 */
[----:B------:R-:W-:Y:S01]  /*01a0*/  IMAD.HI R71, R10, 0x2aaaaaab, RZ ;  /* 0x2aaaaaab0a477827 */ /* 0x000fe200078e02ff */
[----:B------:R-:W-:Y:S02]  /*01b0*/  IADD3 R14, R40, 0x3, RZ ;  /* 0x00000003280e7810 */ /* 0x000fe40007ffe0ff */
[----:B------:R-:W-:Y:S01]  /*01c0*/  SHF.R.U32.HI R7, RZ, 0x1f, R24 ;  /* 0x0000001fff077819 */ /* 0x000fe20000011618 */
[----:B------:R-:W-:Y:S01]  /*01d0*/  IMAD.HI R17, R12, 0x2aaaaaab, RZ ;  /* 0x2aaaaaab0c117827 */ /* 0x000fe200078e02ff */
[----:B------:R-:W-:Y:S02]  /*01e0*/  LEA.HI.SX32 R9, R9, R0, 0x1d ;  /* 0x0000000009097211 */ /* 0x000fe400078feaff */
[----:B------:R-:W-:Y:S01]  /*01f0*/  LEA.HI.SX32 R24, R24, R7, 0x1b ;  /* 0x0000000718187211 */ /* 0x000fe200078fdaff */
[----:B------:R-:W-:Y:S01]  /*0200*/  IMAD.HI R26, R12, 0x38e38e39, RZ ;  /* 0x38e38e390c1a7827 */ /* 0x000fe200078e02ff */
[----:B------:R-:W-:-:S02]  /*0210*/  SHF.R.S32.HI R0, RZ, 0x1, R17 ;  /* 0x00000001ff007819 */ /* 0x000fc40000011411 */
[----:B------:R-:W-:Y:S01]  /*0220*/  IADD3 R15, R40, 0x4, RZ ;  /* 0x00000004280f7810 */ /* 0x000fe20007ffe0ff */
[----:B------:R-:W-:Y:S01]  /*0230*/  IMAD.HI R19, R3, -0x6db6db6d, R2 ;  /* 0x9249249303137827 */ /* 0x000fe200078e0202 */
[----:B------:R-:W-:Y:S02]  /*0240*/  SHF.R.S32.HI R2, RZ, 0x1, R71 ;  /* 0x00000001ff027819 */ /* 0x000fe40000011447 */
[----:B------:R-:W-:Y:S01]  /*0250*/  SHF.R.U32.HI R7, RZ, 0x1f, R26 ;  /* 0x0000001fff077819 */ /* 0x000fe2000001161a */
[C---:B------:R-:W-:Y:S01]  /*0260*/  IMAD.HI R73, R14.reuse, 0x2aaaaaab, RZ ;  /* 0x2aaaaaab0e497827 */ /* 0x040fe200078e02ff */
[----:B------:R-:W-:Y:S02]  /*0270*/  LEA.HI R71, R71, R2, RZ, 0x1 ;  /* 0x0000000247477211 */ /* 0x000fe400078f08ff */
[----:B------:R-:W-:Y:S01]  /*0280*/  LEA.HI R17, R17, R0, RZ, 0x1 ;  /* 0x0000000011117211 */ /* 0x000fe200078f08ff */
[----:B------:R-:W-:Y:S01]  /*0290*/  IMAD.HI R28, R14, 0x38e38e39, RZ ;  /* 0x38e38e390e1c7827 */ /* 0x000fe200078e02ff */
[----:B------:R-:W-:-:S02]  /*02a0*/  LEA.HI.SX32 R26, R26, R7, 0x1b ;  /* 0x000000071a1a7211 */ /* 0x000fc400078fdaff */
[----:B------:R-:W-:Y:S01]  /*02b0*/  SHF.R.S32.HI R2, RZ, 0x1, R73 ;  /* 0x00000001ff027819 */ /* 0x000fe20000011449 */
[C---:B------:R-:W-:Y:S01]  /*02c0*/  IMAD.HI R0, R15.reuse, 0x38e38e39, RZ ;  /* 0x38e38e390f007827 */ /* 0x040fe200078e02ff */
[----:B------:R-:W-:Y:S02]  /*02d0*/  SHF.R.U32.HI R7, RZ, 0x1f, R28 ;  /* 0x0000001fff077819 */ /* 0x000fe4000001161c */
[----:B------:R-:W-:Y:S01]  /*02e0*/  IADD3 R18, R40, 0x5, RZ ;  /* 0x0000000528127810 */ /* 0x000fe20007ffe0ff */
[----:B------:R-:W-:Y:S01]  /*02f0*/  IMAD.HI R74, R15, 0x2aaaaaab, RZ ;  /* 0x2aaaaaab0f4a7827 */ /* 0x000fe200078e02ff */
[----:B------:R-:W-:Y:S02]  /*0300*/  IADD3 R5, R63, 0x1, RZ ;  /* 0x000000013f057810 */ /* 0x000fe40007ffe0ff */
[----:B------:R-:W-:Y:S01]  /*0310*/  LEA.HI R73, R73, R2, RZ, 0x1 ;  /* 0x0000000249497211 */ /* 0x000fe200078f08ff */
[----:B------:R-:W-:Y:S01]  /*0320*/  IMAD.HI R2, R18, 0x38e38e39, RZ ;  /* 0x38e38e3912027827 */ /* 0x000fe200078e02ff */
[----:B------:R-:W-:-:S02]  /*0330*/  LEA.HI.SX32 R28, R28, R7, 0x1b ;  /* 0x000000071c1c7211 */ /* 0x000fc400078fdaff */
[C---:B------:R-:W-:Y:S01]  /*0340*/  IADD3 R16, R40.reuse, 0x6, RZ ;  /* 0x0000000628107810 */ /* 0x040fe20007ffe0ff */
[----:B------:R-:W-:Y:S01]  /*0350*/  IMAD.HI R21, R5, -0x6db6db6d, R4 ;  /* 0x9249249305157827 */ /* 0x000fe200078e0204 */
[----:B------:R-:W-:Y:S02]  /*0360*/  SHF.R.U32.HI R7, RZ, 0x1f, R0 ;  /* 0x0000001fff077819 */ /* 0x000fe40000011600 */
[----:B------:R-:W-:Y:S01]  /*0370*/  IADD3 R22, R40, 0x8, RZ ;  /* 0x0000000828167810 */ /* 0x000fe20007ffe0ff */
[----:B------:R-:W-:Y:S01]  /*0380*/  IMAD.HI R4, R16, 0x38e38e39, RZ ;  /* 0x38e38e3910047827 */ /* 0x000fe200078e02ff */
[----:B------:R-:W-:Y:S02]  /*0390*/  LEA.HI.SX32 R29, R0, R7, 0x1b ;  /* 0x00000007001d7211 */ /* 0x000fe400078fdaff */
[----:B------:R-:W-:Y:S01]  /*03a0*/  SHF.R.U32.HI R7, RZ, 0x1f, R2 ;  /* 0x0000001fff077819 */ /* 0x000fe20000011602 */
[----:B------:R-:W-:Y:S01]  /*03b0*/  IMAD.HI R27, R22, 0x2aaaaaab, RZ ;  /* 0x2aaaaaab161b7827 */ /* 0x000fe200078e02ff */
[----:B------:R-:W-:-:S02]  /*03c0*/  IADD3 R20, R40, 0x7, RZ ;  /* 0x0000000728147810 */ /* 0x000fc40007ffe0ff */
[----:B------:R-:W-:Y:S01]  /*03d0*/  LEA.HI.SX32 R31, R2, R7, 0x1b ;  /* 0x00000007021f7211 */ /* 0x000fe200078fdaff */
[----:B------:R-:W-:Y:S01]  /*03e0*/  IMAD.HI R75, R18, 0x2aaaaaab, RZ ;  /* 0x2aaaaaab124b7827 */ /* 0x000fe200078e02ff */
[----:B------:R-:W-:Y:S02]  /*03f0*/  SHF.R.U32.HI R7, RZ, 0x1f, R4 ;  /* 0x0000001fff077819 */ /* 0x000fe40000011604 */
[----:B------:R-:W-:Y:S01]  /*0400*/  SHF.R.S32.HI R11, RZ, 0x1, R74 ;  /* 0x00000001ff0b7819 */ /* 0x000fe2000001144a */
[----:B------:R-:W-:Y:S01]  /*0410*/  IMAD.HI R77, R20, 0x2aaaaaab, RZ ;  /* 0x2aaaaaab144d7827 */ /* 0x000fe200078e02ff */
[----:B------:R-:W-:Y:S02]  /*0420*/  LEA.HI.SX32 R33, R4, R7, 0x1b ;  /* 0x0000000704217211 */ /* 0x000fe400078fdaff */
[----:B------:R-:W-:Y:S01]  /*0430*/  LEA.HI R74, R74, R11, RZ, 0x1 ;  /* 0x0000000b4a4a7211 */ /* 0x000fe200078f08ff */
[----:B------:R-:W-:Y:S01]  /*0440*/  IMAD R12, R17, -0xc, R12 ;  /* 0xfffffff4110c7824 */ /* 0x000fe200078e020c */
[----:B------:R-:W-:Y:S01]  /*0450*/  SHF.R.S32.HI R4, RZ, 0x1, R27 ;  /* 0x00000001ff047819 */ /* 0x000fe2000001141b */
[----:B------:R-:W-:Y:S01]  /*0460*/  IMAD.HI R25, R16, 0x2aaaaaab, RZ ;  /* 0x2aaaaaab10197827 */ /* 0x000fe200078e02ff */
[----:B------:R-:W-:-:S02]  /*0470*/  SHF.R.S32.HI R2, RZ, 0x1, R77 ;  /* 0x00000001ff027819 */ /* 0x000fc4000001144d */
[----:B------:R-:W-:Y:S01]  /*0480*/  LEA.HI R27, R27, R4, RZ, 0x1 ;  /* 0x000000041b1b7211 */ /* 0x000fe200078f08ff */
[----:B------:R-:W-:Y:S01]  /*0490*/  IMAD R15, R74, -0xc, R15 ;  /* 0xfffffff44a0f7824 */ /* 0x000fe200078e020f */
[----:B------:R-:W-:Y:S01]  /*04a0*/  LEA.HI R77, R77, R2, RZ, 0x1 ;  /* 0x000000024d4d7211 */ /* 0x000fe200078f08ff */
[----:B------:R-:W-:Y:S01]  /*04b0*/  IMAD.HI R2, R22, 0x38e38e39, RZ ;  /* 0x38e38e3916027827 */ /* 0x000fe200078e02ff */
[----:B------:R-:W-:Y:S02]  /*04c0*/  SHF.R.S32.HI R0, RZ, 0x1, R75 ;  /* 0x00000001ff007819 */ /* 0x000fe4000001144b */
[----:B------:R-:W-:Y:S01]  /*04d0*/  IADD3 R11, R40, 0x9, RZ ;  /* 0x00000009280b7810 */ /* 0x000fe20007ffe0ff */
[----:B-1----:R-:W-:Y:S01]  /*04e0*/  IMAD R15, R44, 0x1200, R15 ;  /* 0x000012002c0f7824 */ /* 0x002fe200078e020f */
[----:B------:R-:W-:Y:S01]  /*04f0*/  IADD3 R24, R24, R44, RZ ;  /* 0x0000002c18187210 */ /* 0x000fe20007ffe0ff */
[----:B------:R-:W-:Y:S01]  /*0500*/  IMAD R22, R27, -0xc, R22 ;  /* 0xfffffff41b167824 */ /* 0x000fe200078e0216 */
[----:B------:R-:W-:Y:S01]  /*0510*/  IADD3 R13, R40, 0xa, RZ ;  /* 0x0000000a280d7810 */ /* 0x000fe20007ffe0ff */
[C---:B------:R-:W-:Y:S01]  /*0520*/  IMAD R12, R44.reuse, 0x1200, R12 ;  /* 0x000012002c0c7824 */ /* 0x040fe200078e020c */
[----:B------:R-:W-:Y:S01]  /*0530*/  SHF.R.U32.HI R32, RZ, 0x1f, R19 ;  /* 0x0000001fff207819 */ /* 0x000fe20000011613 */
[----:B------:R-:W-:Y:S01]  /*0540*/  IMAD R22, R44, 0x1200, R22 ;  /* 0x000012002c167824 */ /* 0x000fe200078e0216 */
[----:B------:R-:W-:Y:S01]  /*0550*/  LEA.HI R75, R75, R0, RZ, 0x1 ;  /* 0x000000004b4b7211 */ /* 0x000fe200078f08ff */
[----:B------:R-:W-:Y:S01]  /*0560*/  IMAD R74, R74, 0x180, R15 ;  /* 0x000001804a4a7824 */ /* 0x000fe200078e020f */
[----:B------:R-:W-:Y:S01]  /*0570*/  SHF.R.S32.HI R0, RZ, 0x1, R25 ;  /* 0x00000001ff007819 */ /* 0x000fe20000011419 */
[----:B------:R-:W0:Y:S01]  /*0580*/  S2R R15, SR_CTAID.Y ;  /* 0x00000000000f7919 */ /* 0x000e220000002600 */
[----:B------:R-:W-:Y:S01]  /*0590*/  IMAD R72, R17, 0x180, R12 ;  /* 0x0000018011487824 */ /* 0x000fe200078e020c */
[----:B------:R-:W-:Y:S01]  /*05a0*/  SHF.R.U32.HI R30, RZ, 0x1f, R21 ;  /* 0x0000001fff1e7819 */ /* 0x000fe20000011615 */
[----:B------:R-:W-:Y:S01]  /*05b0*/  IMAD R10, R71, -0xc, R10 ;  /* 0xfffffff4470a7824 */ /* 0x000fe200078e020a */
[-C--:B------:R-:W-:Y:S01]  /*05c0*/  IADD3 R23, R23, R44.reuse, RZ ;  /* 0x0000002c17177210 */ /* 0x080fe20007ffe0ff */
[----:B------:R-:W-:Y:S01]  /*05d0*/  IMAD R12, R27, 0x180, R22 ;  /* 0x000001801b0c7824 */ /* 0x000fe200078e0216 */
[----:B------:R-:W-:Y:S01]  /*05e0*/  ISETP.GE.AND P5, PT, R24, 0x8, PT ;  /* 0x000000081800780c */ /* 0x000fe20003fa6270 */
[----:B------:R-:W-:Y:S01]  /*05f0*/  IMAD.HI R8, R11, 0x2aaaaaab, RZ ;  /* 0x2aaaaaab0b087827 */ /* 0x000fe200078e02ff */
[----:B------:R-:W-:-:S02]  /*0600*/  IADD3 R29, R29, R44, RZ ;  /* 0x0000002c1d1d7210 */ /* 0x000fc40007ffe0ff */
[----:B------:R-:W-:Y:S01]  /*0610*/  LEA.HI.SX32 R19, R19, R32, 0x1d ;  /* 0x0000002013137211 */ /* 0x000fe200078feaff */
[----:B------:R-:W-:Y:S01]  /*0620*/  IMAD R24, R70, -0xc, R40 ;  /* 0xfffffff446187824 */ /* 0x000fe200078e0228 */
[----:B------:R-:W-:Y:S01]  /*0630*/  LEA.HI R25, R25, R0, RZ, 0x1 ;  /* 0x0000000019197211 */ /* 0x000fe200078f08ff */
[----:B------:R-:W-:Y:S01]  /*0640*/  IMAD.HI R4, R13, 0x2aaaaaab, RZ ;  /* 0x2aaaaaab0d047827 */ /* 0x000fe200078e02ff */
[----:B------:R-:W-:Y:S01]  /*0650*/  LEA.HI.SX32 R21, R21, R30, 0x1d ;  /* 0x0000001e15157211 */ /* 0x000fe200078feaff */
[----:B------:R1:W-:Y:S01]  /*0660*/  STL [R1], R12 ;  /* 0x0000000c01007387 */ /* 0x0003e20000100800 */
[----:B------:R-:W-:Y:S01]  /*0670*/  ISETP.GE.AND P6, PT, R23, 0x8, PT ;  /* 0x000000081700780c */ /* 0x000fe20003fc6270 */
[----:B------:R-:W-:Y:S01]  /*0680*/  IMAD R10, R44, 0x1200, R10 ;  /* 0x000012002c0a7824 */ /* 0x000fe200078e020a */
[----:B------:R-:W-:Y:S01]  /*0690*/  ISETP.GE.AND P2, PT, R29, 0x8, PT ;  /* 0x000000081d00780c */ /* 0x000fe20003f46270 */
[----:B------:R-:W-:Y:S01]  /*06a0*/  IMAD.HI R0, R20, 0x38e38e39, RZ ;  /* 0x38e38e3914007827 */ /* 0x000fe200078e02ff */
[----:B------:R-:W-:-:S02]  /*06b0*/  IADD3 R23, R9, R44, RZ ;  /* 0x0000002c09177210 */ /* 0x000fc40007ffe0ff */
[----:B------:R-:W-:Y:S01]  /*06c0*/  SHF.R.S32.HI R37, RZ, 0x1, R8 ;  /* 0x00000001ff257819 */ /* 0x000fe20000011408 */
[C---:B------:R-:W-:Y:S01]  /*06d0*/  IMAD R29, R44.reuse, 0x1200, R24 ;  /* 0x000012002c1d7824 */ /* 0x040fe200078e0218 */
[----:B------:R-:W-:Y:S01]  /*06e0*/  SHF.R.S32.HI R39, RZ, 0x1, R4 ;  /* 0x00000001ff277819 */ /* 0x000fe20000011404 */
[----:B------:R-:W-:Y:S01]  /*06f0*/  IMAD R24, R9, -0xe, R63 ;  /* 0xfffffff209187824 */ /* 0x000fe200078e023f */
[-C--:B-1----:R-:W-:Y:S01]  /*0700*/  IADD3 R12, R19, R44.reuse, RZ ;  /* 0x0000002c130c7210 */ /* 0x082fe20007ffe0ff */
[----:B------:R-:W-:Y:S01]  /*0710*/  IMAD R71, R71, 0x180, R10 ;  /* 0x0000018047477824 */ /* 0x000fe200078e020a */
[----:B------:R-:W-:Y:S01]  /*0720*/  LOP3.LUT R23, R23, 0x1, RZ, 0xc0, !PT ;  /* 0x0000000117177812 */ /* 0x000fe200078ec0ff */
[----:B------:R-:W-:Y:S01]  /*0730*/  IMAD R9, R44, 0x3, R9 ;  /* 0x000000032c097824 */ /* 0x000fe200078e0209 */
[----:B------:R-:W-:Y:S01]  /*0740*/  SHF.R.U32.HI R7, RZ, 0x1f, R0 ;  /* 0x0000001fff077819 */ /* 0x000fe20000011600 */
[----:B------:R-:W-:Y:S01]  /*0750*/  IMAD R3, R19, -0xe, R3 ;  /* 0xfffffff213037824 */ /* 0x000fe200078e0203 */
[----:B------:R-:W-:Y:S01]  /*0760*/  LOP3.LUT R12, R12, 0x1, RZ, 0xc0, !PT ;  /* 0x000000010c0c7812 */ /* 0x000fe200078ec0ff */
[C---:B------:R-:W-:Y:S01]  /*0770*/  IMAD R10, R21.reuse, -0xe, R5 ;  /* 0xfffffff2150a7824 */ /* 0x040fe200078e0205 */
[-C--:B------:R-:W-:Y:S01]  /*0780*/  IADD3 R5, R21, R44.reuse, RZ ;  /* 0x0000002c15057210 */ /* 0x080fe20007ffe0ff */
[----:B------:R-:W-:Y:S01]  /*0790*/  IMAD R19, R44, 0x3, R19 ;  /* 0x000000032c137824 */ /* 0x000fe200078e0213 */
[----:B------:R-:W-:Y:S01]  /*07a0*/  LEA.HI R8, R8, R37, RZ, 0x1 ;  /* 0x0000002508087211 */ /* 0x000fe200078f08ff */
[----:B------:R-:W-:Y:S01]  /*07b0*/  IMAD R21, R44, 0x3, R21 ;  /* 0x000000032c157824 */ /* 0x000fe200078e0215 */
[----:B------:R-:W-:Y:S01]  /*07c0*/  LEA.HI R4, R4, R39, RZ, 0x1 ;  /* 0x0000002704047211 */ /* 0x000fe200078f08ff */
[----:B------:R-:W-:Y:S01]  /*07d0*/  IMAD R24, R23, 0xe, R24 ;  /* 0x0000000e17187824 */ /* 0x000fe200078e0218 */
[----:B------:R-:W-:Y:S01]  /*07e0*/  SHF.R.S32.HI R9, RZ, 0x1, R9 ;  /* 0x00000001ff097819 */ /* 0x000fe20000011409 */
[----:B------:R-:W-:Y:S01]  /*07f0*/  IMAD.HI R6, R11, 0x38e38e39, RZ ;  /* 0x38e38e390b067827 */ /* 0x000fe200078e02ff */
[----:B------:R-:W-:Y:S01]  /*0800*/  LEA.HI.SX32 R0, R0, R7, 0x1b ;  /* 0x0000000700007211 */ /* 0x000fe200078fdaff */
[----:B------:R-:W-:Y:S01]  /*0810*/  CS2R R38, SRZ ;  /* 0x0000000000267805 */ /* 0x000fe2000001ff00 */
[----:B------:R-:W-:Y:S01]  /*0820*/  LOP3.LUT R5, R5, 0x1, RZ, 0xc0, !PT ;  /* 0x0000000105057812 */ /* 0x000fe200078ec0ff */
[----:B------:R-:W-:Y:S01]  /*0830*/  IMAD.HI R34, R13, 0x38e38e39, RZ ;  /* 0x38e38e390d227827 */ /* 0x000fe200078e02ff */
[----:B------:R-:W-:Y:S01]  /*0840*/  SHF.R.S32.HI R19, RZ, 0x1, R19 ;  /* 0x00000001ff137819 */ /* 0x000fe20000011413 */
[----:B------:R-:W-:Y:S01]  /*0850*/  CS2R R36, SRZ ;  /* 0x0000000000247805 */ /* 0x000fe2000001ff00 */
[----:B------:R-:W-:Y:S01]  /*0860*/  SHF.R.U32.HI R7, RZ, 0x1f, R2 ;  /* 0x0000001fff077819 */ /* 0x000fe20000011602 */
[----:B------:R-:W-:Y:S01]  /*0870*/  IMAD R12, R12, 0xe, R3 ;  /* 0x0000000e0c0c7824 */ /* 0x000fe200078e0203 */
[----:B------:R-:W-:Y:S01]  /*0880*/  SHF.R.S32.HI R21, RZ, 0x1, R21 ;  /* 0x00000001ff157819 */ /* 0x000fe20000011415 */
[----:B------:R-:W-:Y:S01]  /*0890*/  IMAD R11, R8, -0xc, R11 ;  /* 0xfffffff4080b7824 */ /* 0x000fe200078e020b */
[----:B------:R-:W-:Y:S01]  /*08a0*/  LEA.HI.SX32 R2, R2, R7, 0x1b ;  /* 0x0000000702027211 */ /* 0x000fe200078fdaff */
[----:B------:R-:W-:Y:S01]  /*08b0*/  IMAD R14, R73, -0xc, R14 ;  /* 0xfffffff4490e7824 */ /* 0x000fe200078e020e */
[-C--:B------:R-:W-:Y:S01]  /*08c0*/  IADD3 R26, R26, R44.reuse, RZ ;  /* 0x0000002c1a1a7210 */ /* 0x080fe20007ffe0ff */
[----:B------:R-:W-:Y:S01]  /*08d0*/  IMAD R13, R4, -0xc, R13 ;  /* 0xfffffff4040d7824 */ /* 0x000fe200078e020d */
[-C--:B------:R-:W-:Y:S01]  /*08e0*/  IADD3 R28, R28, R44.reuse, RZ ;  /* 0x0000002c1c1c7210 */ /* 0x080fe20007ffe0ff */
[----:B------:R-:W-:Y:S01]  /*08f0*/  IMAD R9, R9, 0xc4, R24 ;  /* 0x000000c409097824 */ /* 0x000fe200078e0218 */
[----:B------:R-:W-:Y:S01]  /*0900*/  SHF.R.U32.HI R35, RZ, 0x1f, R6 ;  /* 0x0000001fff237819 */ /* 0x000fe20000011606 */
[----:B------:R-:W-:Y:S01]  /*0910*/  IMAD R10, R5, 0xe, R10 ;  /* 0x0000000e050a7824 */ /* 0x000fe200078e020a */
[----:B------:R-:W-:Y:S01]  /*0920*/  SHF.R.U32.HI R7, RZ, 0x1f, R34 ;  /* 0x0000001fff077819 */ /* 0x000fe20000011622 */
[----:B------:R-:W-:Y:S01]  /*0930*/  IMAD R12, R19, 0xc4, R12 ;  /* 0x000000c4130c7824 */ /* 0x000fe200078e020c */
[----:B------:R-:W-:Y:S01]  /*0940*/  ISETP.GE.AND P4, PT, R26, 0x8, PT ;  /* 0x000000081a00780c */ /* 0x000fe20003f86270 */
[----:B------:R-:W-:Y:S01]  /*0950*/  IMAD R3, R44, 0x1200, R11 ;  /* 0x000012002c037824 */ /* 0x000fe200078e020b */
[----:B------:R-:W-:Y:S01]  /*0960*/  ISETP.GE.AND P3, PT, R28, 0x8, PT ;  /* 0x000000081c00780c */ /* 0x000fe20003f66270 */
[----:B------:R-:W-:Y:S01]  /*0970*/  IMAD R14, R44, 0x1200, R14 ;  /* 0x000012002c0e7824 */ /* 0x000fe200078e020e */
[----:B------:R-:W-:Y:S01]  /*0980*/  LEA.HI.SX32 R6, R6, R35, 0x1b ;  /* 0x0000002306067211 */ /* 0x000fe200078fdaff */
[----:B------:R-:W-:Y:S01]  /*0990*/  IMAD R13, R44, 0x1200, R13 ;  /* 0x000012002c0d7824 */ /* 0x000fe200078e020d */
[----:B------:R-:W-:Y:S01]  /*09a0*/  LEA.HI.SX32 R7, R34, R7, 0x1b ;  /* 0x0000000722077211 */ /* 0x000fe200078fdaff */
[----:B0-----:R-:W-:Y:S01]  /*09b0*/  IMAD R11, R15, 0x1c, R9 ;  /* 0x0000001c0f0b7824 */ /* 0x001fe200078e0209 */
[C---:B------:R-:W-:Y:S01]  /*09c0*/  ISETP.LT.AND P5, PT, R40.reuse, 0x8f, !P5 ;  /* 0x0000008f2800780c */ /* 0x040fe20006fa1270 */
[----:B------:R-:W-:Y:S01]  /*09d0*/  IMAD R10, R21, 0xc4, R10 ;  /* 0x000000c4150a7824 */ /* 0x000fe200078e020a */
[C---:B------:R-:W-:Y:S01]  /*09e0*/  ISETP.LT.AND P4, PT, R40.reuse, 0x8e, !P4 ;  /* 0x0000008e2800780c */ /* 0x040fe20006781270 */
[----:B------:R-:W-:Y:S01]  /*09f0*/  IMAD R9, R15, 0x1c, R12 ;  /* 0x0000001c0f097824 */ /* 0x000fe200078e020c */
[----:B------:R-:W-:Y:S01]  /*0a00*/  ISETP.LT.AND P3, PT, R40, 0x8d, !P3 ;  /* 0x0000008d2800780c */ /* 0x000fe20005f61270 */
[----:B------:R-:W-:Y:S01]  /*0a10*/  IMAD R12, R8, 0x180, R3 ;  /* 0x00000180080c7824 */ /* 0x000fe200078e0203 */
[----:B------:R-:W-:Y:S01]  /*0a20*/  ISETP.LT.AND P2, PT, R40, 0x8c, !P2 ;  /* 0x0000008c2800780c */ /* 0x000fe20005741270 */
[----:B------:R-:W-:Y:S01]  /*0a30*/  IMAD R73, R73, 0x180, R14 ;  /* 0x0000018049497824 */ /* 0x000fe200078e020e */
[----:B------:R-:W-:Y:S01]  /*0a40*/  MOV R14, 0x4 ;  /* 0x00000004000e7802 */ /* 0x000fe20000000f00 */
[----:B------:R-:W-:Y:S01]  /*0a50*/  IMAD R3, R4, 0x180, R13 ;  /* 0x0000018004037824 */ /* 0x000fe200078e020d */
[-C--:B------:R-:W-:Y:S01]  /*0a60*/  IADD3 R31, R31, R44.reuse, RZ ;  /* 0x0000002c1f1f7210 */ /* 0x080fe20007ffe0ff */
[----:B------:R-:W-:Y:S01]  /*0a70*/  IMAD R5, R15, 0x1c, R10 ;  /* 0x0000001c0f057824 */ /* 0x000fe200078e020a */
[-C--:B------:R-:W-:Y:S01]  /*0a80*/  IADD3 R33, R33, R44.reuse, RZ ;  /* 0x0000002c21217210 */ /* 0x080fe20007ffe0ff */
[----:B------:R-:W-:Y:S01]  /*0a90*/  IMAD R18, R75, -0xc, R18 ;  /* 0xfffffff44b127824 */ /* 0x000fe200078e0212 */
[-C--:B------:R-:W-:Y:S01]  /*0aa0*/  IADD3 R0, R0, R44.reuse, RZ ;  /* 0x0000002c00007210 */ /* 0x080fe20007ffe0ff */
[----:B------:R-:W-:Y:S01]  /*0ab0*/  IMAD R16, R25, -0xc, R16 ;  /* 0xfffffff419107824 */ /* 0x000fe200078e0210 */
[-C--:B------:R-:W-:Y:S01]  /*0ac0*/  IADD3 R2, R2, R44.reuse, RZ ;  /* 0x0000002c02027210 */ /* 0x080fe20007ffe0ff */
[----:B------:R-:W-:Y:S01]  /*0ad0*/  IMAD R20, R77, -0xc, R20 ;  /* 0xfffffff44d147824 */ /* 0x000fe200078e0214 */
[-C--:B------:R-:W-:Y:S01]  /*0ae0*/  IADD3 R6, R6, R44.reuse, RZ ;  /* 0x0000002c06067210 */ /* 0x080fe20007ffe0ff */
[----:B------:R-:W-:Y:S01]  /*0af0*/  STL [R1+0x4], R12 ;  /* 0x0000040c01007387 */ /* 0x000fe20000100800 */
[----:B------:R-:W-:Y:S01]  /*0b00*/  IADD3 R7, R7, R44, RZ ;  /* 0x0000002c07077210 */ /* 0x000fe20007ffe0ff */
[-C--:B------:R-:W-:Y:S01]  /*0b10*/  IMAD.WIDE R4, R5, R14.reuse, c[0x0][0x168] ;  /* 0x00005a0005047625 */ /* 0x080fe200078e020e */
[----:B------:R-:W-:Y:S01]  /*0b20*/  P2R R68, PR, RZ, 0x20 ;  /* 0x00000020ff447803 */ /* 0x000fe20000000000 */
[----:B------:R0:W-:Y:S01]  /*0b30*/  STL [R1+0x8], R3 ;  /* 0x0000080301007387 */ /* 0x0001e20000100800 */
[----:B------:R-:W-:Y:S01]  /*0b40*/  P2R R67, PR, RZ, 0x10 ;  /* 0x00000010ff437803 */ /* 0x000fe20000000000 */
[C---:B------:R-:W-:Y:S01]  /*0b50*/  IMAD R18, R44.reuse, 0x1200, R18 ;  /* 0x000012002c127824 */ /* 0x040fe200078e0212 */
[----:B------:R-:W-:Y:S01]  /*0b60*/  P2R R66, PR, RZ, 0x8 ;  /* 0x00000008ff427803 */ /* 0x000fe20000000000 */
[C---:B------:R-:W-:Y:S01]  /*0b70*/  IMAD R16, R44.reuse, 0x1200, R16 ;  /* 0x000012002c107824 */ /* 0x040fe200078e0210 */
[----:B------:R-:W-:Y:S01]  /*0b80*/  ISETP.GE.AND P0, PT, R31, 0x8, PT ;  /* 0x000000081f00780c */ /* 0x000fe20003f06270 */
[----:B------:R-:W-:Y:S01]  /*0b90*/  IMAD R20, R44, 0x1200, R20 ;  /* 0x000012002c147824 */ /* 0x000fe200078e0214 */
[----:B------:R-:W-:Y:S01]  /*0ba0*/  ISETP.GE.AND P1, PT, R33, 0x8, PT ;  /* 0x000000082100780c */ /* 0x000fe20003f26270 */
[-C--:B------:R-:W-:Y:S01]  /*0bb0*/  IMAD.WIDE R10, R11, R14.reuse, c[0x0][0x168] ;  /* 0x00005a000b0a7625 */ /* 0x080fe200078e020e */
[----:B------:R-:W-:Y:S01]  /*0bc0*/  ISETP.GE.AND P3, PT, R2, 0x8, PT ;  /* 0x000000080200780c */ /* 0x000fe20003f66270 */
[----:B------:R-:W-:Y:S01]  /*0bd0*/  CS2R R34, SRZ ;  /* 0x0000000000227805 */ /* 0x000fe2000001ff00 */
[----:B0-----:R-:W-:Y:S01]  /*0be0*/  P2R R3, PR, RZ, 0x4 ;  /* 0x00000004ff037803 */ /* 0x001fe20000000000 */
[----:B------:R-:W-:Y:S01]  /*0bf0*/  IMAD.WIDE R8, R9, R14, c[0x0][0x168] ;  /* 0x00005a0009087625 */ /* 0x000fe200078e020e */
[----:B------:R-:W-:Y:S01]  /*0c00*/  ISETP.GE.AND P2, PT, R0, 0x8, PT ;  /* 0x000000080000780c */ /* 0x000fe20003f46270 */
[----:B------:R-:W-:Y:S01]  /*0c10*/  CS2R R32, SRZ ;  /* 0x0000000000207805 */ /* 0x000fe2000001ff00 */
[----:B------:R-:W-:Y:S01]  /*0c20*/  ISETP.GE.AND P4, PT, R6, 0x8, PT ;  /* 0x000000080600780c */ /* 0x000fe20003f86270 */
[----:B------:R-:W-:Y:S01]  /*0c30*/  IMAD R75, R75, 0x180, R18 ;  /* 0x000001804b4b7824 */ /* 0x000fe200078e0212 */
[----:B------:R-:W-:Y:S01]  /*0c40*/  ISETP.GE.AND P5, PT, R7, 0x8, PT ;  /* 0x000000080700780c */ /* 0x000fe20003fa6270 */
[----:B------:R-:W-:Y:S01]  /*0c50*/  IMAD R76, R25, 0x180, R16 ;  /* 0x00000180194c7824 */ /* 0x000fe200078e0210 */
[C---:B------:R-:W-:Y:S01]  /*0c60*/  ISETP.LT.AND P6, PT, R40.reuse, 0x90, !P6 ;  /* 0x000000902800780c */ /* 0x040fe200077c1270 */
[----:B------:R-:W-:Y:S01]  /*0c70*/  IMAD R77, R77, 0x180, R20 ;  /* 0x000001804d4d7824 */ /* 0x000fe200078e0214 */
[----:B------:R-:W-:Y:S01]  /*0c80*/  MOV R59, R4 ;  /* 0x00000004003b7202 */ /* 0x000fe20000000f00 */
[----:B------:R0:W-:Y:S01]  /*0c90*/  STL [R1+0xc], R3 ;  /* 0x00000c0301007387 */ /* 0x0001e20000100800 */
[----:B------:R-:W-:Y:S01]  /*0ca0*/  ISETP.LT.AND P0, PT, R40, 0x8b, !P0 ;  /* 0x0000008b2800780c */ /* 0x000fe20004701270 */
[----:B------:R-:W-:Y:S01]  /*0cb0*/  IMAD R70, R70, 0x180, R29 ;  /* 0x0000018046467824 */ /* 0x000fe200078e021d */
[C---:B------:R-:W-:Y:S01]  /*0cc0*/  ISETP.LT.AND P1, PT, R40.reuse, 0x8a, !P1 ;  /* 0x0000008a2800780c */ /* 0x040fe20004f21270 */
[----:B------:R-:W-:Y:S01]  /*0cd0*/  CS2R R18, SRZ ;  /* 0x0000000000127805 */ /* 0x000fe2000001ff00 */
[C---:B------:R-:W-:Y:S01]  /*0ce0*/  ISETP.LT.AND P2, PT, R40.reuse, 0x89, !P2 ;  /* 0x000000892800780c */ /* 0x040fe20005741270 */
[----:B------:R-:W-:Y:S01]  /*0cf0*/  CS2R R16, SRZ ;  /* 0x0000000000107805 */ /* 0x000fe2000001ff00 */
[----:B------:R-:W-:Y:S01]  /*0d00*/  ISETP.LT.AND P3, PT, R40, 0x88, !P3 ;  /* 0x000000882800780c */ /* 0x000fe20005f61270 */
[----:B------:R-:W-:Y:S01]  /*0d10*/  IMAD R62, R44, 0x2a, R63 ;  /* 0x0000002a2c3e7824 */ /* 0x000fe200078e023f */
[C---:B------:R-:W-:Y:S01]  /*0d20*/  ISETP.LT.AND P4, PT, R40.reuse, 0x87, !P4 ;  /* 0x000000872800780c */ /* 0x040fe20006781270 */
[----:B0-----:R-:W-:Y:S01]  /*0d30*/  CS2R R2, SRZ ;  /* 0x0000000000027805 */ /* 0x001fe2000001ff00 */
[----:B------:R-:W-:-:S02]  /*0d40*/  ISETP.LT.AND P5, PT, R40, 0x86, !P5 ;  /* 0x000000862800780c */ /* 0x000fc40006fa1270 */
[----:B------:R-:W-:Y:S01]  /*0d50*/  MOV R61, R10 ;  /* 0x0000000a003d7202 */ /* 0x000fe20000000f00 */
[----:B------:R-:W-:Y:S01]  /*0d60*/  CS2R R40, SRZ ;  /* 0x0000000000287805 */ /* 0x000fe2000001ff00 */
[----:B------:R-:W-:Y:S02]  /*0d70*/  MOV R60, R11 ;  /* 0x0000000b003c7202 */ /* 0x000fe40000000f00 */
[----:B------:R-:W-:Y:S02]  /*0d80*/  MOV R57, R8 ;  /* 0x0000000800397202 */ /* 0x000fe40000000f00 */
[----:B------:R-:W-:Y:S02]  /*0d90*/  MOV R56, R9 ;  /* 0x0000000900387202 */ /* 0x000fe40000000f00 */
[----:B------:R-:W-:Y:S02]  /*0da0*/  MOV R58, R5 ;  /* 0x00000005003a7202 */ /* 0x000fe40000000f00 */
[----:B------:R-:W-:-:S02]  /*0db0*/  MOV R31, RZ ;  /* 0x000000ff001f7202 */ /* 0x000fc40000000f00 */
[----:B------:R-:W-:Y:S02]  /*0dc0*/  MOV R20, RZ ;  /* 0x000000ff00147202 */ /* 0x000fe40000000f00 */
[----:B------:R-:W-:Y:S02]  /*0dd0*/  MOV R27, RZ ;  /* 0x000000ff001b7202 */ /* 0x000fe40000000f00 */
[----:B------:R-:W-:Y:S02]  /*0de0*/  MOV R23, RZ ;  /* 0x000000ff00177202 */ /* 0x000fe40000000f00 */
[----:B------:R-:W-:Y:S02]  /*0df0*/  MOV R4, RZ ;  /* 0x000000ff00047202 */ /* 0x000fe40000000f00 */
[----:B------:R-:W-:Y:S02]  /*0e00*/  P2R R69, PR, RZ, 0x40 ;  /* 0x00000040ff457803 */ /* 0x000fe40000000000 */
[----:B------:R-:W-:-:S02]  /*0e10*/  MOV R0, RZ ;  /* 0x000000ff00007202 */ /* 0x000fc40000000f00 */
.L_x_141:
[----:B------:R-:W2:Y:S01]  /*0e20*/  LDL R5, [R1+0xc] ;  /* 0x00000c0001057983 */ /* 0x000ea20000100800 */
[----:B------:R-:W-:-:S02]  /*0e30*/  MOV R6, R57 ;  /* 0x0000003900067202 */ /* 0x000fc40000000f00 */
[----:B------:R-:W-:Y:S01]  /*0e40*/  IADD3 R57, P6, R57, 0x24c0, RZ ;  /* 0x000024c039397810 */ /* 0x000fe20007fde0ff */
[----:B------:R-:W3:Y:S01]  /*0e50*/  LDL R46, [R1] ;  /* 0x00000000012e7983 */ /* 0x000ee20000100800 */
[----:B------:R-:W-:Y:S02]  /*0e60*/  P2R R29, PR, RZ, 0x4 ;  /* 0x00000004ff1d7803 */ /* 0x000fe40000000000 */
[----:B------:R-:W-:Y:S01]  /*0e70*/  ISETP.NE.AND P2, PT, R69, RZ, PT ;  /* 0x000000ff4500720c */ /* 0x000fe20003f45270 */
[----:B------:R-:W4:Y:S01]  /*0e80*/  LDL R48, [R1+0x4] ;  /* 0x0000040001307983 */ /* 0x000f220000100800 */
[-C--:B------:R-:W-:Y:S02]  /*0e90*/  MOV R7, R56.reuse ;  /* 0x0000003800077202 */ /* 0x080fe40000000f00 */
[----:B------:R-:W-:Y:S01]  /*0ea0*/  IADD3.X R56, RZ, R56, RZ, P6, !PT ;  /* 0x00000038ff387210 */ /* 0x000fe200037fe4ff */
[----:B------:R-:W5:Y:S01]  /*0eb0*/  LDL R47, [R1+0x8] ;  /* 0x00000800012f7983 */ /* 0x000f620000100800 */
[----:B------:R-:W-:-:S02]  /*0ec0*/  MOV R8, R59 ;  /* 0x0000003b00087202 */ /* 0x000fc40000000f00 */
[----:B------:R-:W-:Y:S01]  /*0ed0*/  IADD3 R59, P6, R59, 0x24c0, RZ ;  /* 0x000024c03b3b7810 */ /* 0x000fe20007fde0ff */
[----:B------:R0:W4:Y:S01]  /*0ee0*/  LDG.E.CONSTANT R22, [R6.64] ;  /* 0x0000000406167981 */ /* 0x000122000c1e9900 */
[-C--:B------:R-:W-:Y:S02]  /*0ef0*/  MOV R9, R58.reuse ;  /* 0x0000003a00097202 */ /* 0x080fe40000000f00 */
[----:B------:R-:W-:Y:S02]  /*0f00*/  IADD3.X R58, RZ, R58, RZ, P6, !PT ;  /* 0x0000003aff3a7210 */ /* 0x000fe400037fe4ff */
[----:B------:R-:W-:Y:S01]  /*0f10*/  MOV R10, R61 ;  /* 0x0000003d000a7202 */ /* 0x000fe20000000f00 */
[----:B------:R1:W4:Y:S01]  /*0f20*/  LDG.E.CONSTANT R21, [R8.64] ;  /* 0x0000000408157981 */ /* 0x000322000c1e9900 */
[----:B------:R-:W-:Y:S02]  /*0f30*/  IADD3 R61, P6, R61, 0x24c0, RZ ;  /* 0x000024c03d3d7810 */ /* 0x000fe40007fde0ff */
[----:B------:R-:W-:-:S02]  /*0f40*/  MOV R12, R65 ;  /* 0x00000041000c7202 */ /* 0x000fc40000000f00 */
[----:B------:R-:W-:Y:S02]  /*0f50*/  MOV R13, R64 ;  /* 0x00000040000d7202 */ /* 0x000fe40000000f00 */
[-C--:B------:R-:W-:Y:S02]  /*0f60*/  MOV R11, R60.reuse ;  /* 0x0000003c000b7202 */ /* 0x080fe40000000f00 */
[----:B------:R-:W-:Y:S02]  /*0f70*/  P2R R30, PR, RZ, 0x8 ;  /* 0x00000008ff1e7803 */ /* 0x000fe40000000000 */
[----:B------:R-:W-:Y:S02]  /*0f80*/  P2R R26, PR, RZ, 0x10 ;  /* 0x00000010ff1a7803 */ /* 0x000fe40000000000 */
[----:B------:R-:W-:Y:S01]  /*0f90*/  P2R R28, PR, RZ, 0x20 ;  /* 0x00000020ff1c7803 */ /* 0x000fe20000000000 */
[----:B------:R-:W1:Y:S01]  /*0fa0*/  S2R R49, SR_TID.X ;  /* 0x0000000000317919 */ /* 0x000e620000002100 */
[----:B------:R-:W-:Y:S01]  /*0fb0*/  IADD3.X R60, RZ, R60, RZ, P6, !PT ;  /* 0x0000003cff3c7210 */ /* 0x000fe200037fe4ff */
[----:B------:R-:W-:Y:S01]  /*0fc0*/  @P2 IMAD.WIDE R14, R70, 0x4, R12 ;  /* 0x00000004460e2825 */ /* 0x000fe200078e020c */
[----:B------:R-:W-:Y:S01]  /*0fd0*/  IADD3 R65, P6, R12, 0x30, RZ ;  /* 0x000000300c417810 */ /* 0x000fe20007fde0ff */
[----:B------:R-:W2:Y:S01]  /*0fe0*/  S2R R50, SR_TID.Z ;  /* 0x0000000000327919 */ /* 0x000ea20000002300 */
[----:B------:R-:W-:-:S02]  /*0ff0*/  ISETP.NE.AND P3, PT, R68, RZ, PT ;  /* 0x000000ff4400720c */ /* 0x000fc40003f65270 */
[----:B------:R-:W-:Y:S01]  /*1000*/  IADD3.X R64, RZ, R13, RZ, P6, !PT ;  /* 0x0000000dff407210 */ /* 0x000fe200037fe4ff */
[----:B------:R0:W4:Y:S01]  /*1010*/  @P2 LDG.E.CONSTANT R14, [R14.64] ;  /* 0x000000040e0e2981 */ /* 0x000122000c1e9900 */
[----:B------:R-:W-:Y:S02]  /*1020*/  ISETP.NE.AND P4, PT, R67, RZ, PT ;  /* 0x000000ff4300720c */ /* 0x000fe40003f85270 */
[----:B------:R-:W-:Y:S01]  /*1030*/  ISETP.NE.AND P5, PT, R66, RZ, PT ;  /* 0x000000ff4200720c */ /* 0x000fe20003fa5270 */
[----:B------:R-:W-:Y:S01]  /*1040*/  BAR.SYNC.DEFER_BLOCKING 0x0 ;  /* 0x0000000000007b1d */ /* 0x000fe20000010000 */
[----:B------:R-:W-:-:S05]  /*1050*/  ISETP.NE.AND P2, PT, R29, RZ, PT ;  /* 0x000000ff1d00720c */ /* 0x000fca0003f45270 */
[----:B------:R-:W-:-:S04]  /*1060*/  @P3 IMAD.WIDE R24, R71, 0x4, R12 ;  /* 0x0000000447183825 */ /* 0x000fc800078e020c */
[--C-:B0-----:R-:W-:Y:S02]  /*1070*/  @P4 IMAD.WIDE R6, R72, 0x4, R12.reuse ;  /* 0x0000000448064825 */ /* 0x101fe400078e020c */
[----:B------:R0:W4:Y:S02]  /*1080*/  @P3 LDG.E.CONSTANT R24, [R24.64] ;  /* 0x0000000418183981 */ /* 0x000124000c1e9900 */
[----:B-1----:R-:W-:Y:S01]  /*1090*/  @P5 IMAD.WIDE R8, R73, 0x4, R12 ;  /* 0x0000000449085825 */ /* 0x002fe200078e020c */
[----:B------:R-:W-:Y:S01]  /*10a0*/  ISETP.NE.AND P3, PT, R30, RZ, PT ;  /* 0x000000ff1e00720c */ /* 0x000fe20003f65270 */
[----:B------:R1:W4:Y:S01]  /*10b0*/  @P4 LDG.E.CONSTANT R15, [R6.64] ;  /* 0x00000004060f4981 */ /* 0x000322000c1e9900 */
[----:B------:R-:W-:-:S03]  /*10c0*/  ISETP.NE.AND P4, PT, R26, RZ, PT ;  /* 0x000000ff1a00720c */ /* 0x000fc60003f85270 */
[----:B------:R0:W4:Y:S01]  /*10d0*/  @P5 LDG.E.CONSTANT R26, [R8.64] ;  /* 0x00000004081a5981 */ /* 0x000122000c1e9900 */
[----:B-1----:R-:W-:Y:S01]  /*10e0*/  @P0 IMAD.WIDE R6, R75, 0x4, R12 ;  /* 0x000000044b060825 */ /* 0x002fe200078e020c */
[----:B------:R-:W-:-:S04]  /*10f0*/  ISETP.NE.AND P5, PT, R28, RZ, PT ;  /* 0x000000ff1c00720c */ /* 0x000fc80003fa5270 */
[----:B------:R1:W4:Y:S01]  /*1100*/  @P0 LDG.E.CONSTANT R29, [R6.64] ;  /* 0x00000004061d0981 */ /* 0x000322000c1e9900 */
[----:B0-----:R-:W-:-:S05]  /*1110*/  @P1 IMAD.WIDE R8, R76, 0x4, R12 ;  /* 0x000000044c081825 */ /* 0x001fca00078e020c */
[----:B------:R5:W4:Y:S01]  /*1120*/  @P1 LDG.E.CONSTANT R30, [R8.64] ;  /* 0x00000004081e1981 */ /* 0x000b22000c1e9900 */
[----:B-1----:R-:W-:-:S05]  /*1130*/  @P2 IMAD.WIDE R6, R77, 0x4, R12 ;  /* 0x000000044d062825 */ /* 0x002fca00078e020c */
[----:B------:R3:W4:Y:S01]  /*1140*/  @P2 LDG.E.CONSTANT R45, [R6.64] ;  /* 0x00000004062d2981 */ /* 0x000722000c1e9900 */
[----:B--2---:R-:W-:-:S03]  /*1150*/  ISETP.NE.AND P6, PT, R5, RZ, PT ;  /* 0x000000ff0500720c */ /* 0x004fc60003fc5270 */
[----:B------:R0:W2:Y:S01]  /*1160*/  LDG.E.CONSTANT R5, [R10.64] ;  /* 0x000000040a057981 */ /* 0x0000a2000c1e9900 */
[----:B---3--:R-:W-:-:S05]  /*1170*/  @P3 IMAD.WIDE R6, R46, 0x4, R12 ;  /* 0x000000042e063825 */ /* 0x008fca00078e020c */
[----:B------:R4:W3:Y:S04]  /*1180*/  @P3 LDG.E.CONSTANT R46, [R6.64] ;  /* 0x00000004062e3981 */ /* 0x0008e8000c1e9900 */
[----:B0-----:R-:W-:-:S04]  /*1190*/  @P6 IMAD.WIDE R10, R74, 0x4, R12 ;  /* 0x000000044a0a6825 */ /* 0x001fc800078e020c */
[--C-:B-----5:R-:W-:Y:S01]  /*11a0*/  @P5 IMAD.WIDE R8, R47, 0x4, R12.reuse ;  /* 0x000000042f085825 */ /* 0x120fe200078e020c */
[----:B------:R0:W5:Y:S03]  /*11b0*/  @P6 LDG.E.CONSTANT R28, [R10.64] ;  /* 0x000000040a1c6981 */ /* 0x000166000c1e9900 */
[----:B----4-:R-:W-:Y:S02]  /*11c0*/  @P4 IMAD.WIDE R6, R48, 0x4, R12 ;  /* 0x0000000430064825 */ /* 0x010fe400078e020c */
[----:B------:R1:W4:Y:S04]  /*11d0*/  @P5 LDG.E.CONSTANT R48, [R8.64] ;  /* 0x0000000408305981 */ /* 0x000328000c1e9900 */
[----:B------:R1:W3:Y:S01]  /*11e0*/  @P4 LDG.E.CONSTANT R47, [R6.64] ;  /* 0x00000004062f4981 */ /* 0x0002e2000c1e9900 */
[----:B0-----:R-:W-:-:S02]  /*11f0*/  P2R R11, PR, RZ, 0x40 ;  /* 0x00000040ff0b7803 */ /* 0x001fc40000000000 */
[----:B------:R-:W-:-:S04]  /*1200*/  ISETP.NE.AND P6, PT, R67, RZ, PT ;  /* 0x000000ff4300720c */ /* 0x000fc80003fc5270 */
[----:B------:R-:W-:Y:S02]  /*1210*/  P2R R10, PR, RZ, 0x40 ;  /* 0x00000040ff0a7803 */ /* 0x000fe40000000000 */
[----:B------:R-:W-:Y:S01]  /*1220*/  ISETP.NE.AND P6, PT, R69, RZ, PT ;  /* 0x000000ff4500720c */ /* 0x000fe20003fc5270 */
[----:B------:R-:W-:Y:S01]  /*1230*/  IMAD R52, R49, 0xb, RZ ;  /* 0x0000000b31347824 */ /* 0x000fe200078e02ff */
[----:B------:R-:W-:Y:S01]  /*1240*/  P2R R25, PR, RZ, 0x1 ;  /* 0x00000001ff197803 */ /* 0x000fe20000000000 */
[----:B------:R-:W-:Y:S01]  /*1250*/  STS [R62.X4+0x4], R21 ;  /* 0x000004153e007388 */ /* 0x000fe20000004800 */
[----:B------:R-:W-:-:S03]  /*1260*/  ISETP.NE.AND P0, PT, R68, RZ, PT ;  /* 0x000000ff4400720c */ /* 0x000fc60003f05270 */
[----:B------:R0:W-:Y:S06]  /*1270*/  STS [R62.X4+0x8], R22 ;  /* 0x000008163e007388 */ /* 0x0001ec0000004800 */
[--C-:B------:R-:W-:Y:S01]  /*1280*/  @P6 IMAD R13, R50, 0x90, R52.reuse ;  /* 0x00000090320d6824 */ /* 0x100fe200078e0234 */
[----:B------:R-:W-:Y:S02]  /*1290*/  P2R R44, PR, RZ, 0x2 ;  /* 0x00000002ff2c7803 */ /* 0x000fe40000000000 */
[----:B------:R-:W-:Y:S01]  /*12a0*/  ISETP.NE.AND P1, PT, R66, RZ, PT ;  /* 0x000000ff4200720c */ /* 0x000fe20003f25270 */
[----:B------:R-:W-:-:S12]  /*12b0*/  @P0 IMAD R49, R50, 0x90, R52 ;  /* 0x0000009032310824 */ /* 0x000fd800078e0234 */
[C-C-:B-1----:R-:W-:Y:S02]  /*12c0*/  @P1 IMAD R7, R50.reuse, 0x90, R52.reuse ;  /* 0x0000009032071824 */ /* 0x142fe400078e0234 */
[C-C-:B0-----:R-:W-:Y:S02]  /*12d0*/  @P2 IMAD R22, R50.reuse, 0x90, R52.reuse ;  /* 0x0000009032162824 */ /* 0x141fe400078e0234 */
[C---:B------:R-:W-:Y:S01]  /*12e0*/  @P3 IMAD R51, R50.reuse, 0x90, R52 ;  /* 0x0000009032333824 */ /* 0x040fe200078e0234 */
[----:B------:R-:W0:Y:S01]  /*12f0*/  S2R R53, SR_TID.X ;  /* 0x0000000000357919 */ /* 0x000e220000002100 */
[----:B------:R-:W-:-:S03]  /*1300*/  IMAD R63, R50, 0x60, RZ ;  /* 0x00000060323f7824 */ /* 0x000fc600078e02ff */
[----:B--2---:R1:W-:Y:S04]  /*1310*/  STS [R62.X4], R5 ;  /* 0x000000053e007388 */ /* 0x0043e80000004800 */
[----:B------:R-:W-:Y:S01]  /*1320*/  @P6 STS [R13.X4+0x540], R14 ;  /* 0x0005400e0d006388 */ /* 0x000fe20000004800 */
[----:B------:R-:W-:-:S03]  /*1330*/  ISETP.NE.AND P6, PT, R10, RZ, PT ;  /* 0x000000ff0a00720c */ /* 0x000fc60003fc5270 */
[----:B------:R2:W-:Y:S01]  /*1340*/  @P0 STS [R49.X4+0x544], R24 ;  /* 0x0005441831000388 */ /* 0x0005e20000004800 */
[----:B------:R-:W-:-:S09]  /*1350*/  ISETP.NE.AND P0, PT, R25, RZ, PT ;  /* 0x000000ff1900720c */ /* 0x000fd20003f05270 */
[----:B------:R-:W-:-:S05]  /*1360*/  @P6 IMAD R10, R50, 0x90, R52 ;  /* 0x00000090320a6824 */ /* 0x000fca00078e0234 */
[----:B------:R-:W-:Y:S01]  /*1370*/  @P6 STS [R10.X4+0x548], R15 ;  /* 0x0005480f0a006388 */ /* 0x000fe20000004800 */
[----:B------:R-:W-:-:S03]  /*1380*/  ISETP.NE.AND P6, PT, R11, RZ, PT ;  /* 0x000000ff0b00720c */ /* 0x000fc60003fc5270 */
[----:B------:R-:W-:Y:S01]  /*1390*/  @P1 STS [R7.X4+0x54c], R26 ;  /* 0x00054c1a07001388 */ /* 0x000fe20000004800 */
[----:B------:R-:W-:Y:S01]  /*13a0*/  ISETP.NE.AND P1, PT, R44, RZ, PT ;  /* 0x000000ff2c00720c */ /* 0x000fe20003f25270 */
[C-C-:B------:R-:W-:Y:S02]  /*13b0*/  @P0 IMAD R6, R50.reuse, 0x90, R52.reuse ;  /* 0x0000009032060824 */ /* 0x140fe400078e0234 */
[----:B------:R-:W-:-:S06]  /*13c0*/  @P4 IMAD R44, R50, 0x90, R52 ;  /* 0x00000090322c4824 */ /* 0x000fcc00078e0234 */
[----:B------:R-:W-:-:S04]  /*13d0*/  @P6 IMAD R9, R50, 0x90, R52 ;  /* 0x0000009032096824 */ /* 0x000fc800078e0234 */
[C-C-:B-1----:R-:W-:Y:S01]  /*13e0*/  @P1 IMAD R5, R50.reuse, 0x90, R52.reuse ;  /* 0x0000009032051824 */ /* 0x142fe200078e0234 */
[----:B-----5:R-:W-:Y:S01]  /*13f0*/  @P6 STS [R9.X4+0x550], R28 ;  /* 0x0005501c09006388 */ /* 0x020fe20000004800 */
[----:B--2---:R-:W-:-:S03]  /*1400*/  @P5 IMAD R49, R50, 0x90, R52 ;  /* 0x0000009032315824 */ /* 0x004fc600078e0234 */
[----:B------:R-:W-:Y:S04]  /*1410*/  @P0 STS [R6.X4+0x554], R29 ;  /* 0x0005541d06000388 */ /* 0x000fe80000004800 */
[----:B------:R-:W-:Y:S04]  /*1420*/  @P1 STS [R5.X4+0x558], R30 ;  /* 0x0005581e05001388 */ /* 0x000fe80000004800 */
[----:B------:R-:W-:Y:S04]  /*1430*/  @P2 STS [R22.X4+0x55c], R45 ;  /* 0x00055c2d16002388 */ /* 0x000fe80000004800 */
[----:B---3--:R-:W-:Y:S04]  /*1440*/  @P3 STS [R51.X4+0x560], R46 ;  /* 0x0005602e33003388 */ /* 0x008fe80000004800 */
[----:B------:R-:W-:Y:S04]  /*1450*/  @P4 STS [R44.X4+0x564], R47 ;  /* 0x0005642f2c004388 */ /* 0x000fe80000004800 */
[----:B----4-:R-:W-:Y:S04]  /*1460*/  @P5 STS [R49.X4+0x568], R48 ;  /* 0x0005683031005388 */ /* 0x010fe80000004800 */
[----:B------:R-:W-:Y:S06]  /*1470*/  BAR.SYNC.DEFER_BLOCKING 0x0 ;  /* 0x0000000000007b1d */ /* 0x000fec0000010000 */
[----:B------:R-:W-:Y:S04]  /*1480*/  LDS.128 R8, [R63+0x540] ;  /* 0x000540003f087984 */ /* 0x000fe80000000c00 */
[----:B0-----:R-:W0:Y:S04]  /*1490*/  LDS R21, [R53.X4+0x38] ;  /* 0x0000380035157984 */ /* 0x001e280000004800 */
[----:B------:R-:W1:Y:S04]  /*14a0*/  LDS R26, [R53.X4] ;  /* 0x00000000351a7984 */ /* 0x000e680000004800 */
[----:B------:R-:W2:Y:S04]  /*14b0*/  LDS.128 R12, [R63+0x840] ;  /* 0x000840003f0c7984 */ /* 0x000ea80000000c00 */
[----:B------:R-:W3:Y:S04]  /*14c0*/  LDS R25, [R53.X4+0xa8] ;  /* 0x0000a80035197984 */ /* 0x000ee80000004800 */
[----:B------:R-:W4:Y:S04]  /*14d0*/  LDS R28, [R53.X4+0x70] ;  /* 0x00007000351c7984 */ /* 0x000f280000004800 */
[----:B------:R-:W5:Y:S04]  /*14e0*/  LDS R22, [R53.X4+0x118] ;  /* 0x0001180035167984 */ /* 0x000f680000004800 */
[----:B------:R-:W5:Y:S01]  /*14f0*/  LDS R24, [R53.X4+0xe0] ;  /* 0x0000e00035187984 */ /* 0x000f620000004800 */
[-C--:B0-----:R-:W-:Y:S01]  /*1500*/  FFMA R0, R8, R21.reuse, R0 ;  /* 0x0000001508007223 */ /* 0x081fe20000000000 */
[C---:B-1----:R-:W-:Y:S01]  /*1510*/  FFMA R3, R26.reuse, R8, R3 ;  /* 0x000000081a037223 */ /* 0x042fe20000000003 */
[----:B--2---:R-:W-:Y:S01]  /*1520*/  FFMA R2, R26, R12, R2 ;  /* 0x0000000c1a027223 */ /* 0x004fe20000000002 */
[----:B------:R-:W-:Y:S01]  /*1530*/  FFMA R4, R12, R21, R4 ;  /* 0x000000150c047223 */ /* 0x000fe20000000004 */
[----:B---3--:R-:W-:-:S02]  /*1540*/  FFMA R5, R25, R9, R0 ;  /* 0x0000000919057223 */ /* 0x008fc40000000000 */
[----:B------:R-:W0:Y:S01]  /*1550*/  LDS R0, [R53.X4+0x188] ;  /* 0x0001880035007984 */ /* 0x000e220000004800 */
[C---:B----4-:R-:W-:Y:S01]  /*1560*/  FFMA R3, R28.reuse, R9, R3 ;  /* 0x000000091c037223 */ /* 0x050fe20000000003 */
[-C--:B------:R-:W-:Y:S01]  /*1570*/  FFMA R9, R28, R13.reuse, R2 ;  /* 0x0000000d1c097223 */ /* 0x080fe20000000002 */
[----:B------:R-:W-:Y:S01]  /*1580*/  FFMA R13, R25, R13, R4 ;  /* 0x0000000d190d7223 */ /* 0x000fe20000000004 */
[----:B------:R-:W1:Y:S01]  /*1590*/  LDS R2, [R53.X4+0x150] ;  /* 0x0001500035027984 */ /* 0x000e620000004800 */
[----:B-----5:R-:W-:-:S03]  /*15a0*/  FFMA R47, R22, R10, R5 ;  /* 0x0000000a162f7223 */ /* 0x020fc60000000005 */
[----:B------:R-:W2:Y:S01]  /*15b0*/  LDS.128 R4, [R63+0xb40] ;  /* 0x000b40003f047984 */ /* 0x000ea20000000c00 */
[----:B------:R-:W-:Y:S01]  /*15c0*/  FFMA R3, R24, R10, R3 ;  /* 0x0000000a18037223 */ /* 0x000fe20000000003 */
[-C--:B------:R-:W-:Y:S01]  /*15d0*/  FFMA R13, R22, R14.reuse, R13 ;  /* 0x0000000e160d7223 */ /* 0x080fe2000000000d */
[----:B------:R-:W-:-:S03]  /*15e0*/  FFMA R48, R24, R14, R9 ;  /* 0x0000000e18307223 */ /* 0x000fc60000000009 */
[----:B0-----:R-:W-:Y:S01]  /*15f0*/  FFMA R45, R0, R15, R13 ;  /* 0x0000000f002d7223 */ /* 0x001fe2000000000d */
[----:B-1----:R-:W-:Y:S01]  /*1600*/  FFMA R51, R2, R11, R3 ;  /* 0x0000000b02337223 */ /* 0x002fe20000000003 */
[----:B--2---:R-:W-:Y:S01]  /*1610*/  FFMA R3, R26, R4, R32 ;  /* 0x000000041a037223 */ /* 0x004fe20000000020 */
[----:B------:R-:W-:-:S03]  /*1620*/  FFMA R4, R4, R21, R33 ;  /* 0x0000001504047223 */ /* 0x000fc60000000021 */
[-C--:B------:R-:W-:Y:S01]  /*1630*/  FFMA R13, R28, R5.reuse, R3 ;  /* 0x000000051c0d7223 */ /* 0x080fe20000000003 */
[----:B------:R-:W-:Y:S01]  /*1640*/  FFMA R5, R25, R5, R4 ;  /* 0x0000000519057223 */ /* 0x000fe20000000004 */
[----:B------:R-:W-:Y:S02]  /*1650*/  FFMA R47, R0, R11, R47 ;  /* 0x0000000b002f7223 */ /* 0x000fe4000000002f */
[----:B------:R-:W0:Y:S01]  /*1660*/  LDS.128 R8, [R63+0xe40] ;  /* 0x000e40003f087984 */ /* 0x000e220000000c00 */
[-C--:B------:R-:W-:Y:S01]  /*1670*/  FFMA R5, R22, R6.reuse, R5 ;  /* 0x0000000616057223 */ /* 0x080fe20000000005 */
[----:B------:R-:W-:-:S03]  /*1680*/  FFMA R29, R24, R6, R13 ;  /* 0x00000006181d7223 */ /* 0x000fc6000000000d */
[-C--:B------:R-:W-:Y:S01]  /*1690*/  FFMA R30, R0, R7.reuse, R5 ;  /* 0x00000007001e7223 */ /* 0x080fe20000000005 */
[C---:B------:R-:W-:Y:S02]  /*16a0*/  FFMA R46, R2.reuse, R7, R29 ;  /* 0x00000007022e7223 */ /* 0x040fe4000000001d */
[----:B------:R-:W1:Y:S01]  /*16b0*/  LDS.128 R4, [R63+0x1440] ;  /* 0x001440003f047984 */ /* 0x000e620000000c00 */
[----:B------:R-:W-:-:S03]  /*16c0*/  FFMA R48, R2, R15, R48 ;  /* 0x0000000f02307223 */ /* 0x000fc60000000030 */
[----:B------:R-:W2:Y:S01]  /*16d0*/  LDS.128 R12, [R63+0x1140] ;  /* 0x001140003f0c7984 */ /* 0x000ea20000000c00 */
[----:B0-----:R-:W-:Y:S01]  /*16e0*/  FFMA R3, R26, R8, R34 ;  /* 0x000000081a037223 */ /* 0x001fe20000000022 */
[----:B------:R-:W-:-:S03]  /*16f0*/  FFMA R8, R8, R21, R35 ;  /* 0x0000001508087223 */ /* 0x000fc60000000023 */
[-C--:B------:R-:W-:Y:S01]  /*1700*/  FFMA R3, R28, R9.reuse, R3 ;  /* 0x000000091c037223 */ /* 0x080fe20000000003 */
[C---:B------:R-:W-:Y:S01]  /*1710*/  FFMA R9, R25.reuse, R9, R8 ;  /* 0x0000000919097223 */ /* 0x040fe20000000008 */
[----:B-1----:R-:W-:Y:S01]  /*1720*/  FFMA R37, R26, R4, R37 ;  /* 0x000000041a257223 */ /* 0x002fe20000000025 */
[----:B------:R-:W-:Y:S02]  /*1730*/  FFMA R4, R4, R21, R39 ;  /* 0x0000001504047223 */ /* 0x000fe40000000027 */
[-C--:B------:R-:W-:Y:S01]  /*1740*/  FFMA R9, R22, R10.reuse, R9 ;  /* 0x0000000a16097223 */ /* 0x080fe20000000009 */
[----:B------:R-:W-:Y:S01]  /*1750*/  FFMA R52, R24, R10, R3 ;  /* 0x0000000a18347223 */ /* 0x000fe20000000003 */
[-C--:B------:R-:W-:Y:S01]  /*1760*/  FFMA R37, R28, R5.reuse, R37 ;  /* 0x000000051c257223 */ /* 0x080fe20000000025 */
[----:B------:R-:W-:Y:S01]  /*1770*/  FFMA R5, R25, R5, R4 ;  /* 0x0000000519057223 */ /* 0x000fe20000000004 */
[-C--:B------:R-:W-:Y:S01]  /*1780*/  FFMA R49, R0, R11.reuse, R9 ;  /* 0x0000000b00317223 */ /* 0x080fe20000000009 */
[----:B------:R-:W-:Y:S01]  /*1790*/  FFMA R52, R2, R11, R52 ;  /* 0x0000000b02347223 */ /* 0x000fe20000000034 */
[-C--:B------:R-:W-:Y:S01]  /*17a0*/  FFMA R50, R24, R6.reuse, R37 ;  /* 0x0000000618327223 */ /* 0x080fe20000000025 */
[----:B------:R-:W0:Y:S01]  /*17b0*/  LDS.128 R8, [R63+0x570] ;  /* 0x000570003f087984 */ /* 0x000e220000000c00 */
[----:B------:R-:W-:Y:S01]  /*17c0*/  FFMA R5, R22, R6, R5 ;  /* 0x0000000616057223 */ /* 0x000fe20000000005 */
[----:B--2---:R-:W-:Y:S01]  /*17d0*/  FFMA R3, R26, R12, R36 ;  /* 0x0000000c1a037223 */ /* 0x004fe20000000024 */
[-C--:B------:R-:W-:Y:S01]  /*17e0*/  FFMA R50, R2, R7.reuse, R50 ;  /* 0x0000000702327223 */ /* 0x080fe20000000032 */
[----:B------:R-:W-:Y:S01]  /*17f0*/  LDS R37, [R53.X4+0x2d8] ;  /* 0x0002d80035257984 */ /* 0x000fe20000004800 */
[----:B------:R-:W-:-:S03]  /*1800*/  FFMA R36, R0, R7, R5 ;  /* 0x0000000700247223 */ /* 0x000fc60000000005 */
[----:B------:R-:W1:Y:S01]  /*1810*/  LDS.128 R4, [R63+0x870] ;  /* 0x000870003f047984 */ /* 0x000e620000000c00 */
[----:B------:R-:W-:Y:S01]  /*1820*/  FFMA R12, R12, R21, R38 ;  /* 0x000000150c0c7223 */ /* 0x000fe20000000026 */
[-C--:B------:R-:W-:Y:S02]  /*1830*/  FFMA R3, R28, R13.reuse, R3 ;  /* 0x0000000d1c037223 */ /* 0x080fe40000000003 */
[----:B------:R-:W-:Y:S01]  /*1840*/  LDS R38, [R53.X4+0x348] ;  /* 0x0003480035267984 */ /* 0x000fe20000004800 */
[----:B------:R-:W-:-:S04]  /*1850*/  FFMA R13, R25, R13, R12 ;  /* 0x0000000d190d7223 */ /* 0x000fc8000000000c */
[-C--:B------:R-:W-:Y:S01]  /*1860*/  FFMA R13, R22, R14.reuse, R13 ;  /* 0x0000000e160d7223 */ /* 0x080fe2000000000d */
[----:B------:R-:W-:-:S03]  /*1870*/  FFMA R3, R24, R14, R3 ;  /* 0x0000000e18037223 */ /* 0x000fc60000000003 */
[-C--:B------:R-:W-:Y:S01]  /*1880*/  FFMA R29, R0, R15.reuse, R13 ;  /* 0x0000000f001d7223 */ /* 0x080fe2000000000d */
[----:B------:R-:W-:Y:S01]  /*1890*/  FFMA R3, R2, R15, R3 ;  /* 0x0000000f02037223 */ /* 0x000fe20000000003 */
[-C--:B0-----:R-:W-:Y:S01]  /*18a0*/  FFMA R13, R26, R8.reuse, R40 ;  /* 0x000000081a0d7223 */ /* 0x081fe20000000028 */
[----:B------:R-:W-:Y:S02]  /*18b0*/  FFMA R8, R21, R8, R41 ;  /* 0x0000000815087223 */ /* 0x000fe40000000029 */
[----:B------:R-:W-:Y:S01]  /*18c0*/  LDS R41, [R53.X4+0x1c0] ;  /* 0x0001c00035297984 */ /* 0x000fe20000004800 */
[-C--:B------:R-:W-:Y:S01]  /*18d0*/  FFMA R13, R28, R9.reuse, R13 ;  /* 0x000000091c0d7223 */ /* 0x080fe2000000000d */
[----:B------:R-:W-:Y:S01]  /*18e0*/  FFMA R15, R25, R9, R8 ;  /* 0x00000009190f7223 */ /* 0x000fe20000000008 */
[-C--:B-1----:R-:W-:Y:S01]  /*18f0*/  FFMA R9, R26, R4.reuse, R42 ;  /* 0x000000041a097223 */ /* 0x082fe2000000002a */
[----:B------:R-:W-:Y:S01]  /*1900*/  FFMA R4, R21, R4, R43 ;  /* 0x0000000415047223 */ /* 0x000fe2000000002b */
[-C--:B------:R-:W-:Y:S01]  /*1910*/  FFMA R33, R24, R10.reuse, R13 ;  /* 0x0000000a18217223 */ /* 0x080fe2000000000d */
[----:B------:R-:W-:Y:S01]  /*1920*/  FFMA R35, R22, R10, R15 ;  /* 0x0000000a16237223 */ /* 0x000fe2000000000f */
[-C--:B------:R-:W-:Y:S01]  /*1930*/  FFMA R9, R28, R5.reuse, R9 ;  /* 0x000000051c097223 */ /* 0x080fe20000000009 */
[----:B------:R-:W-:Y:S01]  /*1940*/  FFMA R5, R25, R5, R4 ;  /* 0x0000000519057223 */ /* 0x000fe20000000004 */
[----:B------:R-:W0:Y:S02]  /*1950*/  LDS.128 R12, [R63+0xb70] ;  /* 0x000b70003f0c7984 */ /* 0x000e240000000c00 */
[-C--:B------:R-:W-:Y:S01]  /*1960*/  FFMA R4, R24, R6.reuse, R9 ;  /* 0x0000000618047223 */ /* 0x080fe20000000009 */
[----:B------:R-:W-:Y:S01]  /*1970*/  FFMA R5, R22, R6, R5 ;  /* 0x0000000616057223 */ /* 0x000fe20000000005 */
[----:B------:R-:W-:Y:S02]  /*1980*/  LDS R42, [R53.X4+0x1f8] ;  /* 0x0001f800352a7984 */ /* 0x000fe40000004800 */
[-C--:B------:R-:W-:Y:S01]  /*1990*/  FFMA R9, R2, R7.reuse, R4 ;  /* 0x0000000702097223 */ /* 0x080fe20000000004 */
[----:B------:R-:W-:Y:S01]  /*19a0*/  FFMA R10, R0, R7, R5 ;  /* 0x00000007000a7223 */ /* 0x000fe20000000005 */
[----:B------:R-:W-:Y:S04]  /*19b0*/  LDS R43, [R53.X4+0x310] ;  /* 0x00031000352b7984 */ /* 0x000fe80000004800 */
[----:B------:R-:W1:Y:S01]  /*19c0*/  LDS.128 R4, [R63+0xe70] ;  /* 0x000e70003f047984 */ /* 0x000e620000000c00 */
[-C--:B------:R-:W-:Y:S01]  /*19d0*/  FFMA R8, R2, R11.reuse, R33 ;  /* 0x0000000b02087223 */ /* 0x080fe20000000021 */
[----:B------:R-:W-:Y:S01]  /*19e0*/  FFMA R11, R0, R11, R35 ;  /* 0x0000000b000b7223 */ /* 0x000fe20000000023 */
[-C--:B0-----:R-:W-:Y:S01]  /*19f0*/  FFMA R33, R26, R12.reuse, R16 ;  /* 0x0000000c1a217223 */ /* 0x081fe20000000010 */
[----:B------:R-:W-:-:S03]  /*1a00*/  FFMA R12, R21, R12, R19 ;  /* 0x0000000c150c7223 */ /* 0x000fc60000000013 */
[-C--:B------:R-:W-:Y:S01]  /*1a10*/  FFMA R33, R28, R13.reuse, R33 ;  /* 0x0000000d1c217223 */ /* 0x080fe20000000021 */
[----:B------:R-:W-:Y:S01]  /*1a20*/  FFMA R13, R25, R13, R12 ;  /* 0x0000000d190d7223 */ /* 0x000fe2000000000c */
[-C--:B-1----:R-:W-:Y:S01]  /*1a30*/  FFMA R17, R26, R4.reuse, R17 ;  /* 0x000000041a117223 */ /* 0x082fe20000000011 */
[----:B------:R-:W-:Y:S02]  /*1a40*/  FFMA R4, R21, R4, R23 ;  /* 0x0000000415047223 */ /* 0x000fe40000000017 */
[-C--:B------:R-:W-:Y:S01]  /*1a50*/  FFMA R23, R22, R14.reuse, R13 ;  /* 0x0000000e16177223 */ /* 0x080fe2000000000d */
[----:B------:R-:W-:Y:S01]  /*1a60*/  FFMA R19, R24, R14, R33 ;  /* 0x0000000e18137223 */ /* 0x000fe20000000021 */
[-C--:B------:R-:W-:Y:S01]  /*1a70*/  FFMA R13, R25, R5.reuse, R4 ;  /* 0x00000005190d7223 */ /* 0x080fe20000000004 */
[----:B------:R-:W-:Y:S01]  /*1a80*/  FFMA R17, R28, R5, R17 ;  /* 0x000000051c117223 */ /* 0x000fe20000000011 */
[----:B------:R-:W0:Y:S01]  /*1a90*/  LDS.128 R32, [R63+0x1170] ;  /* 0x001170003f207984 */ /* 0x000e220000000c00 */
[-C--:B------:R-:W-:Y:S01]  /*1aa0*/  FFMA R5, R0, R15.reuse, R23 ;  /* 0x0000000f00057223 */ /* 0x080fe20000000017 */
[----:B------:R-:W-:Y:S01]  /*1ab0*/  FFMA R4, R2, R15, R19 ;  /* 0x0000000f02047223 */ /* 0x000fe20000000013 */
[----:B------:R-:W-:-:S02]  /*1ac0*/  FFMA R23, R22, R6, R13 ;  /* 0x0000000616177223 */ /* 0x000fc4000000000d */
[----:B------:R-:W1:Y:S01]  /*1ad0*/  LDS.128 R12, [R63+0x1470] ;  /* 0x001470003f0c7984 */ /* 0x000e620000000c00 */
[----:B------:R-:W-:-:S04]  /*1ae0*/  FFMA R19, R24, R6, R17 ;  /* 0x0000000618137223 */ /* 0x000fc80000000011 */
[-C--:B------:R-:W-:Y:S01]  /*1af0*/  FFMA R6, R2, R7.reuse, R19 ;  /* 0x0000000702067223 */ /* 0x080fe20000000013 */
[----:B------:R-:W-:Y:S02]  /*1b00*/  FFMA R7, R0, R7, R23 ;  /* 0x0000000700077223 */ /* 0x000fe40000000017 */
[----:B------:R-:W-:Y:S01]  /*1b10*/  LDS R23, [R53.X4+0x230] ;  /* 0x0002300035177984 */ /* 0x000fe20000004800 */
[C---:B0-----:R-:W-:Y:S01]  /*1b20*/  FFMA R17, R26.reuse, R32, R18 ;  /* 0x000000201a117223 */ /* 0x041fe20000000012 */
[-C--:B-1----:R-:W-:Y:S01]  /*1b30*/  FFMA R20, R26, R12.reuse, R20 ;  /* 0x0000000c1a147223 */ /* 0x082fe20000000014 */
[C---:B------:R-:W-:Y:S02]  /*1b40*/  FFMA R12, R21.reuse, R12, R31 ;  /* 0x0000000c150c7223 */ /* 0x040fe4000000001f */
[C---:B------:R-:W-:Y:S01]  /*1b50*/  FFMA R17, R28.reuse, R33, R17 ;  /* 0x000000211c117223 */ /* 0x040fe20000000011 */
[----:B------:R-:W-:Y:S01]  /*1b60*/  FFMA R32, R21, R32, R27 ;  /* 0x0000002015207223 */ /* 0x000fe2000000001b */
[-C--:B------:R-:W-:Y:S01]  /*1b70*/  FFMA R19, R28, R13.reuse, R20 ;  /* 0x0000000d1c137223 */ /* 0x080fe20000000014 */
[C---:B------:R-:W-:Y:S01]  /*1b80*/  FFMA R13, R25.reuse, R13, R12 ;  /* 0x0000000d190d7223 */ /* 0x040fe2000000000c */
[C---:B------:R-:W-:Y:S01]  /*1b90*/  FFMA R17, R24.reuse, R34, R17 ;  /* 0x0000002218117223 */ /* 0x040fe20000000011 */
[----:B------:R-:W-:Y:S01]  /*1ba0*/  FFMA R33, R25, R33, R32 ;  /* 0x0000002119217223 */ /* 0x000fe20000000020 */
[-C--:B------:R-:W-:Y:S01]  /*1bb0*/  FFMA R24, R24, R14.reuse, R19 ;  /* 0x0000000e18187223 */ /* 0x080fe20000000013 */
[----:B------:R-:W-:Y:S01]  /*1bc0*/  FFMA R13, R22, R14, R13 ;  /* 0x0000000e160d7223 */ /* 0x000fe2000000000d */
[----:B------:R-:W-:Y:S01]  /*1bd0*/  FFMA R39, R2, R35, R17 ;  /* 0x0000002302277223 */ /* 0x000fe20000000011 */
[----:B------:R-:W-:Y:S01]  /*1be0*/  FFMA R33, R22, R34, R33 ;  /* 0x0000002216217223 */ /* 0x000fe20000000021 */
[----:B------:R-:W0:Y:S01]  /*1bf0*/  LDS.128 R16, [R63+0x550] ;  /* 0x000550003f107984 */ /* 0x000e220000000c00 */
[-C--:B------:R-:W-:Y:S01]  /*1c00*/  FFMA R22, R2, R15.reuse, R24 ;  /* 0x0000000f02167223 */ /* 0x080fe20000000018 */
[----:B------:R-:W-:-:S02]  /*1c10*/  FFMA R40, R0, R15, R13 ;  /* 0x0000000f00287223 */ /* 0x000fc4000000000d */
[----:B------:R-:W1:Y:S01]  /*1c20*/  LDS.128 R12, [R63+0x850] ;  /* 0x000850003f0c7984 */ /* 0x000e620000000c00 */
[----:B------:R-:W-:-:S03]  /*1c30*/  FFMA R44, R0, R35, R33 ;  /* 0x00000023002c7223 */ /* 0x000fc60000000021 */
[----:B------:R-:W2:Y:S04]  /*1c40*/  LDS R34, [R53.X4+0x268] ;  /* 0x0002680035227984 */ /* 0x000ea80000004800 */
[----:B------:R-:W3:Y:S04]  /*1c50*/  LDS R35, [R53.X4+0x2a0] ;  /* 0x0002a00035237984 */ /* 0x000ee80000004800 */
[----:B------:R-:W4:Y:S01]  /*1c60*/  LDS.128 R24, [R63+0xb50] ;  /* 0x000b50003f187984 */ /* 0x000f220000000c00 */
[C---:B0-----:R-:W-:Y:S01]  /*1c70*/  FFMA R0, R41.reuse, R16, R51 ;  /* 0x0000001029007223 */ /* 0x041fe20000000033 */
[----:B------:R-:W-:Y:S01]  /*1c80*/  FFMA R47, R16, R42, R47 ;  /* 0x0000002a102f7223 */ /* 0x000fe2000000002f */
[----:B-1----:R-:W-:Y:S01]  /*1c90*/  FFMA R48, R41, R12, R48 ;  /* 0x0000000c29307223 */ /* 0x002fe20000000030 */
[----:B------:R-:W-:Y:S01]  /*1ca0*/  FFMA R45, R12, R42, R45 ;  /* 0x0000002a0c2d7223 */ /* 0x000fe2000000002d */
[CC--:B------:R-:W-:Y:S01]  /*1cb0*/  FFMA R0, R23.reuse, R17.reuse, R0 ;  /* 0x0000001117007223 */ /* 0x0c0fe20000000000 */
[C---:B--2---:R-:W-:Y:S01]  /*1cc0*/  FFMA R2, R34.reuse, R17, R47 ;  /* 0x0000001122027223 */ /* 0x044fe2000000002f */
[-C--:B------:R-:W-:Y:S01]  /*1cd0*/  FFMA R17, R23, R13.reuse, R48 ;  /* 0x0000000d17117223 */ /* 0x080fe20000000030 */
[----:B------:R-:W-:Y:S01]  /*1ce0*/  FFMA R45, R34, R13, R45 ;  /* 0x0000000d222d7223 */ /* 0x000fe2000000002d */
[-C--:B---3--:R-:W-:Y:S01]  /*1cf0*/  FFMA R0, R35, R18.reuse, R0 ;  /* 0x0000001223007223 */ /* 0x088fe20000000000 */
[----:B------:R-:W-:Y:S01]  /*1d00*/  FFMA R13, R37, R18, R2 ;  /* 0x00000012250d7223 */ /* 0x000fe20000000002 */
[----:B------:R-:W-:-:S02]  /*1d10*/  FFMA R20, R35, R14, R17 ;  /* 0x0000000e23147223 */ /* 0x000fc40000000011 */
[-C--:B------:R-:W-:Y:S01]  /*1d20*/  FFMA R0, R43, R19.reuse, R0 ;  /* 0x000000132b007223 */ /* 0x080fe20000000000 */
[----:B------:R-:W-:Y:S02]  /*1d30*/  FFMA R2, R38, R19, R13 ;  /* 0x0000001326027223 */ /* 0x000fe4000000000d */
[----:B------:R-:W0:Y:S01]  /*1d40*/  LDS.128 R16, [R63+0xe50] ;  /* 0x000e50003f107984 */ /* 0x000e220000000c00 */
[----:B----4-:R-:W-:Y:S01]  /*1d50*/  FFMA R13, R24, R42, R30 ;  /* 0x0000002a180d7223 */ /* 0x010fe2000000001e */
[----:B------:R-:W-:-:S03]  /*1d60*/  FFMA R21, R37, R14, R45 ;  /* 0x0000000e25157223 */ /* 0x000fc6000000002d */
[----:B------:R-:W-:Y:S01]  /*1d70*/  FFMA R12, R34, R25, R13 ;  /* 0x00000019220c7223 */ /* 0x000fe2000000000d */
[-C--:B------:R-:W-:Y:S01]  /*1d80*/  FFMA R20, R43, R15.reuse, R20 ;  /* 0x0000000f2b147223 */ /* 0x080fe20000000014 */
[----:B------:R-:W-:Y:S02]  /*1d90*/  FFMA R21, R38, R15, R21 ;  /* 0x0000000f26157223 */ /* 0x000fe40000000015 */
[----:B------:R-:W-:Y:S02]  /*1da0*/  FFMA R33, R37, R26, R12 ;  /* 0x0000001a25217223 */ /* 0x000fe4000000000c */
[----:B------:R-:W1:Y:S01]  /*1db0*/  LDS.128 R12, [R63+0x1150] ;  /* 0x001150003f0c7984 */ /* 0x000e620000000c00 */
[----:B0-----:R-:W-:Y:S01]  /*1dc0*/  FFMA R49, R16, R42, R49 ;  /* 0x0000002a10317223 */ /* 0x001fe20000000031 */
[----:B------:R-:W-:-:S03]  /*1dd0*/  FFMA R52, R41, R16, R52 ;  /* 0x0000001029347223 */ /* 0x000fc60000000034 */
[-C--:B------:R-:W-:Y:S01]  /*1de0*/  FFMA R16, R34, R17.reuse, R49 ;  /* 0x0000001122107223 */ /* 0x080fe20000000031 */
[----:B------:R-:W-:-:S03]  /*1df0*/  FFMA R52, R23, R17, R52 ;  /* 0x0000001117347223 */ /* 0x000fc60000000034 */
[-C--:B------:R-:W-:Y:S01]  /*1e00*/  FFMA R16, R37, R18.reuse, R16 ;  /* 0x0000001225107223 */ /* 0x080fe20000000010 */
[----:B------:R-:W-:-:S03]  /*1e10*/  FFMA R52, R35, R18, R52 ;  /* 0x0000001223347223 */ /* 0x000fc60000000034 */
[-C--:B------:R-:W-:Y:S01]  /*1e20*/  FFMA R49, R38, R19.reuse, R16 ;  /* 0x0000001326317223 */ /* 0x080fe20000000010 */
[----:B------:R-:W-:Y:S02]  /*1e30*/  FFMA R54, R43, R19, R52 ;  /* 0x000000132b367223 */ /* 0x000fe40000000034 */
[----:B------:R-:W0:Y:S01]  /*1e40*/  LDS.128 R16, [R63+0x1450] ;  /* 0x001450003f107984 */ /* 0x000e220000000c00 */
[----:B-1----:R-:W-:Y:S01]  /*1e50*/  FFMA R29, R12, R42, R29 ;  /* 0x0000002a0c1d7223 */ /* 0x002fe2000000001d */
[C---:B------:R-:W-:Y:S01]  /*1e60*/  FFMA R46, R41.reuse, R24, R46 ;  /* 0x00000018292e7223 */ /* 0x040fe2000000002e */
[----:B------:R-:W-:Y:S02]  /*1e70*/  FFMA R24, R41, R12, R3 ;  /* 0x0000000c29187223 */ /* 0x000fe40000000003 */
[-C--:B------:R-:W-:Y:S02]  /*1e80*/  FFMA R12, R34, R13.reuse, R29 ;  /* 0x0000000d220c7223 */ /* 0x080fe4000000001d */
[----:B------:R-:W-:Y:S01]  /*1e90*/  FFMA R24, R23, R13, R24 ;  /* 0x0000000d17187223 */ /* 0x000fe20000000018 */
[----:B------:R-:W1:Y:S01]  /*1ea0*/  LDS.128 R28, [R63+0x580] ;  /* 0x000580003f1c7984 */ /* 0x000e620000000c00 */
[----:B------:R-:W-:-:S02]  /*1eb0*/  FFMA R13, R37, R14, R12 ;  /* 0x0000000e250d7223 */ /* 0x000fc4000000000c */
[----:B------:R-:W-:-:S04]  /*1ec0*/  FFMA R24, R35, R14, R24 ;  /* 0x0000000e23187223 */ /* 0x000fc80000000018 */
[----:B------:R-:W-:Y:S01]  /*1ed0*/  FFMA R47, R43, R15, R24 ;  /* 0x0000000f2b2f7223 */ /* 0x000fe20000000018 */
[----:B0-----:R-:W-:-:S04]  /*1ee0*/  FFMA R3, R16, R42, R36 ;  /* 0x0000002a10037223 */ /* 0x001fc80000000024 */
[----:B------:R-:W-:-:S04]  /*1ef0*/  FFMA R12, R34, R17, R3 ;  /* 0x00000011220c7223 */ /* 0x000fc80000000003 */
[----:B------:R-:W-:Y:S01]  /*1f00*/  FFMA R12, R37, R18, R12 ;  /* 0x00000012250c7223 */ /* 0x000fe2000000000c */
[----:B------:R-:W-:-:S03]  /*1f10*/  FFMA R36, R38, R15, R13 ;  /* 0x0000000f26247223 */ /* 0x000fc6000000000d */
[----:B------:R-:W-:Y:S02]  /*1f20*/  FFMA R51, R38, R19, R12 ;  /* 0x0000001326337223 */ /* 0x000fe4000000000c */
[----:B------:R-:W0:Y:S01]  /*1f30*/  LDS.128 R12, [R63+0x880] ;  /* 0x000880003f0c7984 */ /* 0x000e220000000c00 */
[C---:B-1----:R-:W-:Y:S01]  /*1f40*/  FFMA R8, R41.reuse, R28, R8 ;  /* 0x0000001c29087223 */ /* 0x042fe20000000008 */
[----:B------:R-:W-:Y:S01]  /*1f50*/  FFMA R50, R41, R16, R50 ;  /* 0x0000001029327223 */ /* 0x000fe20000000032 */
[C---:B------:R-:W-:Y:S02]  /*1f60*/  FFMA R46, R23.reuse, R25, R46 ;  /* 0x00000019172e7223 */ /* 0x040fe4000000002e */
[C---:B------:R-:W-:Y:S01]  /*1f70*/  FFMA R16, R23.reuse, R29, R8 ;  /* 0x0000001d17107223 */ /* 0x040fe20000000008 */
[----:B------:R-:W-:Y:S01]  /*1f80*/  FFMA R50, R23, R17, R50 ;  /* 0x0000001117327223 */ /* 0x000fe20000000032 */
[C---:B------:R-:W-:Y:S01]  /*1f90*/  FFMA R32, R35.reuse, R26, R46 ;  /* 0x0000001a23207223 */ /* 0x040fe2000000002e */
[----:B------:R-:W-:Y:S01]  /*1fa0*/  FFMA R11, R42, R28, R11 ;  /* 0x0000001c2a0b7223 */ /* 0x000fe2000000000b */
[C---:B------:R-:W-:Y:S01]  /*1fb0*/  FFMA R46, R35.reuse, R30, R16 ;  /* 0x0000001e232e7223 */ /* 0x040fe20000000010 */
[----:B------:R-:W-:-:S02]  /*1fc0*/  FFMA R50, R35, R18, R50 ;  /* 0x0000001223327223 */ /* 0x000fc40000000032 */
[----:B------:R-:W-:Y:S02]  /*1fd0*/  FFMA R18, R34, R29, R11 ;  /* 0x0000001d22127223 */ /* 0x000fe4000000000b */
[----:B------:R-:W-:Y:S01]  /*1fe0*/  FFMA R53, R43, R19, R50 ;  /* 0x000000132b357223 */ /* 0x000fe20000000032 */
[-C--:B0-----:R-:W-:Y:S01]  /*1ff0*/  FFMA R8, R41, R12.reuse, R9 ;  /* 0x0000000c29087223 */ /* 0x081fe20000000009 */
[----:B------:R-:W-:-:S03]  /*2000*/  FFMA R3, R42, R12, R10 ;  /* 0x0000000c2a037223 */ /* 0x000fc6000000000a */
[-C--:B------:R-:W-:Y:S01]  /*2010*/  FFMA R12, R23, R13.reuse, R8 ;  /* 0x0000000d170c7223 */ /* 0x080fe20000000008 */
[----:B------:R-:W-:Y:S01]  /*2020*/  FFMA R16, R34, R13, R3 ;  /* 0x0000000d22107223 */ /* 0x000fe20000000003 */
[----:B------:R-:W0:Y:S02]  /*2030*/  LDS.128 R8, [R63+0xb80] ;  /* 0x000b80003f087984 */ /* 0x000e240000000c00 */
[-C--:B------:R-:W-:Y:S01]  /*2040*/  FFMA R12, R35, R14.reuse, R12 ;  /* 0x0000000e230c7223 */ /* 0x080fe2000000000c */
[----:B------:R-:W-:-:S03]  /*2050*/  FFMA R16, R37, R14, R16 ;  /* 0x0000000e25107223 */ /* 0x000fc60000000010 */
[-C--:B------:R-:W-:Y:S01]  /*2060*/  FFMA R52, R43, R15.reuse, R12 ;  /* 0x0000000f2b347223 */ /* 0x080fe2000000000c */
[----:B------:R-:W-:Y:S02]  /*2070*/  FFMA R50, R38, R15, R16 ;  /* 0x0000000f26327223 */ /* 0x000fe40000000010 */
[----:B------:R-:W1:Y:S01]  /*2080*/  LDS.128 R12, [R63+0xe80] ;  /* 0x000e80003f0c7984 */ /* 0x000e620000000c00 */
[-C--:B0-----:R-:W-:Y:S01]  /*2090*/  FFMA R4, R41, R8.reuse, R4 ;  /* 0x0000000829047223 */ /* 0x081fe20000000004 */
[----:B------:R-:W-:-:S03]  /*20a0*/  FFMA R5, R42, R8, R5 ;  /* 0x000000082a057223 */ /* 0x000fc60000000005 */
[-C--:B------:R-:W-:Y:S01]  /*20b0*/  FFMA R4, R23, R9.reuse, R4 ;  /* 0x0000000917047223 */ /* 0x080fe20000000004 */
[----:B------:R-:W-:Y:S01]  /*20c0*/  FFMA R8, R34, R9, R5 ;  /* 0x0000000922087223 */ /* 0x000fe20000000005 */
[-C--:B-1----:R-:W-:Y:S01]  /*20d0*/  FFMA R6, R41, R12.reuse, R6 ;  /* 0x0000000c29067223 */ /* 0x082fe20000000006 */
[----:B------:R-:W-:Y:S01]  /*20e0*/  FFMA R7, R42, R12, R7 ;  /* 0x0000000c2a077223 */ /* 0x000fe20000000007 */
[-C--:B------:R-:W-:Y:S01]  /*20f0*/  FFMA R48, R35, R10.reuse, R4 ;  /* 0x0000000a23307223 */ /* 0x080fe20000000004 */
[----:B------:R-:W-:Y:S01]  /*2100*/  FFMA R45, R37, R10, R8 ;  /* 0x0000000a252d7223 */ /* 0x000fe20000000008 */
[-C--:B------:R-:W-:Y:S01]  /*2110*/  FFMA R8, R23, R13.reuse, R6 ;  /* 0x0000000d17087223 */ /* 0x080fe20000000006 */
[----:B------:R-:W-:Y:S02]  /*2120*/  FFMA R10, R34, R13, R7 ;  /* 0x0000000d220a7223 */ /* 0x000fe40000000007 */
[----:B------:R-:W0:Y:S01]  /*2130*/  LDS.128 R4, [R63+0x1180] ;  /* 0x001180003f047984 */ /* 0x000e220000000c00 */
[-C--:B------:R-:W-:Y:S01]  /*2140*/  FFMA R48, R43, R11.reuse, R48 ;  /* 0x0000000b2b307223 */ /* 0x080fe20000000030 */
[----:B------:R-:W-:Y:S01]  /*2150*/  FFMA R45, R38, R11, R45 ;  /* 0x0000000b262d7223 */ /* 0x000fe2000000002d */
[-C--:B------:R-:W-:Y:S01]  /*2160*/  FFMA R16, R35, R14.reuse, R8 ;  /* 0x0000000e23107223 */ /* 0x080fe20000000008 */
[----:B------:R-:W-:-:S02]  /*2170*/  FFMA R13, R37, R14, R10 ;  /* 0x0000000e250d7223 */ /* 0x000fc4000000000a */
[----:B------:R-:W1:Y:S01]  /*2180*/  LDS.128 R8, [R63+0x1480] ;  /* 0x001480003f087984 */ /* 0x000e620000000c00 */
[----:B------:R-:W-:Y:S01]  /*2190*/  FFMA R17, R37, R30, R18 ;  /* 0x0000001e25117223 */ /* 0x000fe20000000012 */
[CC--:B------:R-:W-:Y:S01]  /*21a0*/  FFMA R29, R43.reuse, R15.reuse, R16 ;  /* 0x0000000f2b1d7223 */ /* 0x0c0fe20000000010 */
[C---:B------:R-:W-:Y:S01]  /*21b0*/  FFMA R30, R38.reuse, R15, R13 ;  /* 0x0000000f261e7223 */ /* 0x040fe2000000000d */
[-C--:B------:R-:W-:Y:S01]  /*21c0*/  FFMA R32, R43, R27.reuse, R32 ;  /* 0x0000001b2b207223 */ /* 0x080fe20000000020 */
[----:B------:R-:W-:Y:S02]  /*21d0*/  FFMA R33, R38, R27, R33 ;  /* 0x0000001b26217223 */ /* 0x000fe40000000021 */
[----:B------:R-:W-:Y:S01]  /*21e0*/  LDS.128 R24, [R63+0x560] ;  /* 0x000560003f187984 */ /* 0x000fe20000000c00 */
[----:B0-----:R-:W-:-:S03]  /*21f0*/  FFMA R12, R41, R4, R39 ;  /* 0x00000004290c7223 */ /* 0x001fc60000000027 */
[----:B------:R-:W0:Y:S01]  /*2200*/  S2R R39, SR_TID.X ;  /* 0x0000000000277919 */ /* 0x000e220000002100 */
[----:B------:R-:W-:Y:S01]  /*2210*/  FFMA R12, R23, R5, R12 ;  /* 0x00000005170c7223 */ /* 0x000fe2000000000c */
[----:B------:R-:W-:-:S03]  /*2220*/  FFMA R3, R42, R4, R44 ;  /* 0x000000042a037223 */ /* 0x000fc6000000002c */
[----:B------:R-:W-:Y:S01]  /*2230*/  FFMA R12, R35, R6, R12 ;  /* 0x00000006230c7223 */ /* 0x000fe2000000000c */
[----:B------:R-:W-:-:S03]  /*2240*/  FFMA R4, R34, R5, R3 ;  /* 0x0000000522047223 */ /* 0x000fc60000000003 */
[C---:B------:R-:W-:Y:S01]  /*2250*/  FFMA R15, R43.reuse, R7, R12 ;  /* 0x000000072b0f7223 */ /* 0x040fe2000000000c */
[-C--:B------:R-:W-:Y:S01]  /*2260*/  FFMA R46, R43, R31.reuse, R46 ;  /* 0x0000001f2b2e7223 */ /* 0x080fe2000000002e */
[----:B------:R-:W-:Y:S01]  /*2270*/  FFMA R31, R38, R31, R17 ;  /* 0x0000001f261f7223 */ /* 0x000fe20000000011 */
[----:B------:R-:W-:Y:S01]  /*2280*/  FFMA R3, R37, R6, R4 ;  /* 0x0000000625037223 */ /* 0x000fe20000000004 */
[----:B------:R-:W-:Y:S01]  /*2290*/  LDS.128 R16, [R63+0x860] ;  /* 0x000860003f107984 */ /* 0x000fe20000000c00 */
[-C--:B-1----:R-:W-:Y:S01]  /*22a0*/  FFMA R22, R41, R8.reuse, R22 ;  /* 0x0000000829167223 */ /* 0x082fe20000000016 */
[----:B------:R-:W-:Y:S02]  /*22b0*/  FFMA R40, R42, R8, R40 ;  /* 0x000000082a287223 */ /* 0x000fe40000000028 */
[----:B0-----:R-:W0:Y:S04]  /*22c0*/  LDS R12, [R39.X4+0x380] ;  /* 0x00038000270c7984 */ /* 0x001e280000004800 */
[----:B------:R-:W1:Y:S04]  /*22d0*/  LDS R14, [R39.X4+0x3b8] ;  /* 0x0003b800270e7984 */ /* 0x000e680000004800 */
[----:B------:R-:W2:Y:S01]  /*22e0*/  LDS R5, [R39.X4+0x3f0] ;  /* 0x0003f00027057984 */ /* 0x000ea20000004800 */
[----:B------:R-:W-:-:S03]  /*22f0*/  FFMA R28, R38, R7, R3 ;  /* 0x00000007261c7223 */ /* 0x000fc60000000003 */
[----:B------:R-:W3:Y:S01]  /*2300*/  LDS R6, [R39.X4+0x428] ;  /* 0x0004280027067984 */ /* 0x000ee20000004800 */
[-C--:B------:R-:W-:Y:S01]  /*2310*/  FFMA R23, R23, R9.reuse, R22 ;  /* 0x0000000917177223 */ /* 0x080fe20000000016 */
[----:B------:R-:W-:Y:S02]  /*2320*/  FFMA R40, R34, R9, R40 ;  /* 0x0000000922287223 */ /* 0x000fe40000000028 */
[----:B------:R-:W4:Y:S04]  /*2330*/  LDS R7, [R39.X4+0x460] ;  /* 0x0004600027077984 */ /* 0x000f280000004800 */
[----:B------:R-:W5:Y:S01]  /*2340*/  LDS R8, [R39.X4+0x498] ;  /* 0x0004980027087984 */ /* 0x000f620000004800 */
[-C--:B------:R-:W-:Y:S01]  /*2350*/  FFMA R4, R35, R10.reuse, R23 ;  /* 0x0000000a23047223 */ /* 0x080fe20000000017 */
[----:B------:R-:W-:-:S02]  /*2360*/  FFMA R40, R37, R10, R40 ;  /* 0x0000000a25287223 */ /* 0x000fc40000000028 */
[----:B------:R-:W5:Y:S04]  /*2370*/  LDS R9, [R39.X4+0x4d0] ;  /* 0x0004d00027097984 */ /* 0x000f680000004800 */
[----:B------:R-:W5:Y:S01]  /*2380*/  LDS R10, [R39.X4+0x508] ;  /* 0x00050800270a7984 */ /* 0x000f620000004800 */
[C---:B0-----:R-:W-:Y:S01]  /*2390*/  FFMA R0, R12.reuse, R24, R0 ;  /* 0x000000180c007223 */ /* 0x041fe20000000000 */
[----:B------:R-:W-:Y:S01]  /*23a0*/  FFMA R20, R12, R16, R20 ;  /* 0x000000100c147223 */ /* 0x000fe20000000014 */
[----:B-1----:R-:W-:Y:S02]  /*23b0*/  FFMA R3, R24, R14, R2 ;  /* 0x0000000e18037223 */ /* 0x002fe40000000002 */
[CC--:B--2---:R-:W-:Y:S02]  /*23c0*/  FFMA R0, R5.reuse, R25.reuse, R0 ;  /* 0x0000001905007223 */ /* 0x0c4fe40000000000 */
[----:B---3--:R-:W-:Y:S01]  /*23d0*/  FFMA R25, R6, R25, R3 ;  /* 0x0000001906197223 */ /* 0x008fe20000000003 */
[----:B------:R-:W-:Y:S01]  /*23e0*/  FFMA R3, R5, R17, R20 ;  /* 0x0000001105037223 */ /* 0x000fe20000000014 */
[----:B----4-:R-:W-:-:S03]  /*23f0*/  FFMA R0, R7, R26, R0 ;  /* 0x0000001a07007223 */ /* 0x010fc60000000000 */
[----:B------:R-:W-:Y:S01]  /*2400*/  FFMA R2, R7, R18, R3 ;  /* 0x0000001207027223 */ /* 0x000fe20000000003 */
[----:B-----5:R-:W-:Y:S01]  /*2410*/  FFMA R25, R8, R26, R25 ;  /* 0x0000001a08197223 */ /* 0x020fe20000000019 */
[----:B------:R-:W-:-:S03]  /*2420*/  FFMA R3, R9, R27, R0 ;  /* 0x0000001b09037223 */ /* 0x000fc60000000000 */
[----:B------:R-:W-:Y:S02]  /*2430*/  FFMA R0, R10, R27, R25 ;  /* 0x0000001b0a007223 */ /* 0x000fe40000000019 */
[----:B------:R-:W0:Y:S01]  /*2440*/  LDS.128 R24, [R63+0xe60] ;  /* 0x000e60003f187984 */ /* 0x000e220000000c00 */
[----:B------:R-:W-:-:S04]  /*2450*/  FFMA R21, R16, R14, R21 ;  /* 0x0000000e10157223 */ /* 0x000fc80000000015 */
[----:B------:R-:W-:Y:S02]  /*2460*/  FFMA R17, R6, R17, R21 ;  /* 0x0000001106117223 */ /* 0x000fe40000000015 */
[----:B------:R-:W1:Y:S02]  /*2470*/  LDS.128 R20, [R63+0xb60] ;  /* 0x000b60003f147984 */ /* 0x000e640000000c00 */
[----:B------:R-:W-:Y:S01]  /*2480*/  FFMA R17, R8, R18, R17 ;  /* 0x0000001208117223 */ /* 0x000fe20000000011 */
[----:B------:R-:W-:Y:S01]  /*2490*/  FFMA R13, R43, R11, R4 ;  /* 0x0000000b2b0d7223 */ /* 0x000fe20000000004 */
[-C--:B------:R-:W-:Y:S02]  /*24a0*/  FFMA R2, R9, R19.reuse, R2 ;  /* 0x0000001309027223 */ /* 0x080fe40000000002 */
[----:B------:R-:W-:Y:S02]  /*24b0*/  FFMA R4, R10, R19, R17 ;  /* 0x000000130a047223 */ /* 0x000fe40000000011 */
[----:B------:R-:W2:Y:S01]  /*24c0*/  LDS.128 R16, [R63+0x1160] ;  /* 0x001160003f107984 */ /* 0x000ea20000000c00 */
[----:B0-----:R-:W-:Y:S01]  /*24d0*/  FFMA R54, R12, R24, R54 ;  /* 0x000000180c367223 */ /* 0x001fe20000000036 */
[----:B------:R-:W-:-:S03]  /*24e0*/  FFMA R49, R24, R14, R49 ;  /* 0x0000000e18317223 */ /* 0x000fc60000000031 */
[-C--:B------:R-:W-:Y:S01]  /*24f0*/  FFMA R54, R5, R25.reuse, R54 ;  /* 0x0000001905367223 */ /* 0x080fe20000000036 */
[----:B------:R-:W-:-:S03]  /*2500*/  FFMA R49, R6, R25, R49 ;  /* 0x0000001906317223 */ /* 0x000fc60000000031 */
[-C--:B------:R-:W-:Y:S01]  /*2510*/  FFMA R54, R7, R26.reuse, R54 ;  /* 0x0000001a07367223 */ /* 0x080fe20000000036 */
[----:B------:R-:W-:Y:S01]  /*2520*/  FFMA R49, R8, R26, R49 ;  /* 0x0000001a08317223 */ /* 0x000fe20000000031 */
[----:B-1----:R-:W-:Y:S01]  /*2530*/  FFMA R32, R12, R20, R32 ;  /* 0x000000140c207223 */ /* 0x002fe20000000020 */
[----:B------:R-:W-:Y:S01]  /*2540*/  FFMA R33, R20, R14, R33 ;  /* 0x0000000e14217223 */ /* 0x000fe20000000021 */
[-C--:B------:R-:W-:Y:S01]  /*2550*/  FFMA R34, R9, R27.reuse, R54 ;  /* 0x0000001b09227223 */ /* 0x080fe20000000036 */
[----:B------:R-:W-:Y:S02]  /*2560*/  FFMA R35, R10, R27, R49 ;  /* 0x0000001b0a237223 */ /* 0x000fe40000000031 */
[----:B------:R-:W0:Y:S01]  /*2570*/  LDS.128 R24, [R63+0x1460] ;  /* 0x001460003f187984 */ /* 0x000e220000000c00 */
[-C--:B------:R-:W-:Y:S01]  /*2580*/  FFMA R32, R5, R21.reuse, R32 ;  /* 0x0000001505207223 */ /* 0x080fe20000000020 */
[----:B------:R-:W-:Y:S01]  /*2590*/  FFMA R33, R6, R21, R33 ;  /* 0x0000001506217223 */ /* 0x000fe20000000021 */
[----:B--2---:R-:W-:Y:S01]  /*25a0*/  FFMA R20, R12, R16, R47 ;  /* 0x000000100c147223 */ /* 0x004fe2000000002f */
[----:B------:R-:W-:Y:S01]  /*25b0*/  FFMA R21, R16, R14, R36 ;  /* 0x0000000e10157223 */ /* 0x000fe20000000024 */
[-C--:B------:R-:W-:Y:S01]  /*25c0*/  FFMA R32, R7, R22.reuse, R32 ;  /* 0x0000001607207223 */ /* 0x080fe20000000020 */
[----:B------:R-:W-:Y:S01]  /*25d0*/  FFMA R33, R8, R22, R33 ;  /* 0x0000001608217223 */ /* 0x000fe20000000021 */
[-C--:B------:R-:W-:Y:S01]  /*25e0*/  FFMA R20, R5, R17.reuse, R20 ;  /* 0x0000001105147223 */ /* 0x080fe20000000014 */
[----:B------:R-:W-:Y:S01]  /*25f0*/  FFMA R21, R6, R17, R21 ;  /* 0x0000001106157223 */ /* 0x000fe20000000015 */
[-C--:B------:R-:W-:Y:S01]  /*2600*/  FFMA R32, R9, R23.reuse, R32 ;  /* 0x0000001709207223 */ /* 0x080fe20000000020 */
[----:B------:R-:W-:Y:S01]  /*2610*/  FFMA R33, R10, R23, R33 ;  /* 0x000000170a217223 */ /* 0x000fe20000000021 */
[-C--:B------:R-:W-:Y:S01]  /*2620*/  FFMA R36, R7, R18.reuse, R20 ;  /* 0x0000001207247223 */ /* 0x080fe20000000014 */
[----:B------:R-:W-:-:S02]  /*2630*/  FFMA R17, R8, R18, R21 ;  /* 0x0000001208117223 */ /* 0x000fc40000000015 */
[----:B------:R-:W1:Y:S01]  /*2640*/  LDS.128 R20, [R63+0x590] ;  /* 0x000590003f147984 */ /* 0x000e620000000c00 */
[----:B------:R-:W-:Y:S01]  /*2650*/  FFMA R11, R38, R11, R40 ;  /* 0x0000000b260b7223 */ /* 0x000fe20000000028 */
[----:B0-----:R-:W-:Y:S01]  /*2660*/  FFMA R16, R12, R24, R53 ;  /* 0x000000180c107223 */ /* 0x001fe20000000035 */
[----:B------:R-:W-:-:S03]  /*2670*/  FFMA R51, R24, R14, R51 ;  /* 0x0000000e18337223 */ /* 0x000fc60000000033 */
[-C--:B------:R-:W-:Y:S01]  /*2680*/  FFMA R16, R5, R25.reuse, R16 ;  /* 0x0000001905107223 */ /* 0x080fe20000000010 */
[----:B------:R-:W-:-:S03]  /*2690*/  FFMA R51, R6, R25, R51 ;  /* 0x0000001906337223 */ /* 0x000fc60000000033 */
[-C--:B------:R-:W-:Y:S01]  /*26a0*/  FFMA R16, R7, R26.reuse, R16 ;  /* 0x0000001a07107223 */ /* 0x080fe20000000010 */
[----:B------:R-:W-:-:S03]  /*26b0*/  FFMA R51, R8, R26, R51 ;  /* 0x0000001a08337223 */ /* 0x000fc60000000033 */
[-C--:B------:R-:W-:Y:S01]  /*26c0*/  FFMA R37, R9, R27.reuse, R16 ;  /* 0x0000001b09257223 */ /* 0x080fe20000000010 */
[----:B------:R-:W-:Y:S01]  /*26d0*/  FFMA R39, R10, R27, R51 ;  /* 0x0000001b0a277223 */ /* 0x000fe20000000033 */
[-C--:B-1----:R-:W-:Y:S01]  /*26e0*/  FFMA R46, R12, R20.reuse, R46 ;  /* 0x000000140c2e7223 */ /* 0x082fe2000000002e */
[----:B------:R-:W0:Y:S01]  /*26f0*/  LDS.128 R24, [R63+0x890] ;  /* 0x000890003f187984 */ /* 0x000e220000000c00 */
[----:B------:R-:W-:Y:S02]  /*2700*/  FFMA R31, R14, R20, R31 ;  /* 0x000000140e1f7223 */ /* 0x000fe4000000001f */
[-C--:B------:R-:W-:Y:S02]  /*2710*/  FFMA R46, R5, R21.reuse, R46 ;  /* 0x00000015052e7223 */ /* 0x080fe4000000002e */
[----:B------:R-:W-:Y:S02]  /*2720*/  FFMA R31, R6, R21, R31 ;  /* 0x00000015061f7223 */ /* 0x000fe4000000001f */
[----:B------:R-:W-:-:S02]  /*2730*/  FFMA R46, R7, R22, R46 ;  /* 0x00000016072e7223 */ /* 0x000fc4000000002e */
[----:B------:R-:W-:Y:S02]  /*2740*/  FFMA R31, R8, R22, R31 ;  /* 0x00000016081f7223 */ /* 0x000fe4000000001f */
[CC--:B------:R-:W-:Y:S02]  /*2750*/  FFMA R40, R9.reuse, R23.reuse, R46 ;  /* 0x0000001709287223 */ /* 0x0c0fe4000000002e */
[C---:B------:R-:W-:Y:S02]  /*2760*/  FFMA R41, R10.reuse, R23, R31 ;  /* 0x000000170a297223 */ /* 0x040fe4000000001f */
[----:B------:R-:W1:Y:S01]  /*2770*/  LDS.128 R20, [R63+0xe90] ;  /* 0x000e90003f147984 */ /* 0x000e620000000c00 */
[-C--:B------:R-:W-:Y:S01]  /*2780*/  FFMA R38, R10, R19.reuse, R17 ;  /* 0x000000130a267223 */ /* 0x080fe20000000011 */
[----:B------:R-:W-:Y:S01]  /*2790*/  FFMA R36, R9, R19, R36 ;  /* 0x0000001309247223 */ /* 0x000fe20000000024 */
[-C--:B0-----:R-:W-:Y:S01]  /*27a0*/  FFMA R52, R12, R24.reuse, R52 ;  /* 0x000000180c347223 */ /* 0x081fe20000000034 */
[----:B------:R-:W-:-:S03]  /*27b0*/  FFMA R17, R14, R24, R50 ;  /* 0x000000180e117223 */ /* 0x000fc60000000032 */
[-C--:B------:R-:W-:Y:S01]  /*27c0*/  FFMA R52, R5, R25.reuse, R52 ;  /* 0x0000001905347223 */ /* 0x080fe20000000034 */
[----:B------:R-:W-:Y:S02]  /*27d0*/  FFMA R25, R6, R25, R17 ;  /* 0x0000001906197223 */ /* 0x000fe40000000011 */
[----:B------:R-:W0:Y:S02]  /*27e0*/  LDS.128 R16, [R63+0xb90] ;  /* 0x000b90003f107984 */ /* 0x000e240000000c00 */
[-C--:B------:R-:W-:Y:S01]  /*27f0*/  FFMA R25, R8, R26.reuse, R25 ;  /* 0x0000001a08197223 */ /* 0x080fe20000000019 */
[----:B------:R-:W-:-:S03]  /*2800*/  FFMA R52, R7, R26, R52 ;  /* 0x0000001a07347223 */ /* 0x000fc60000000034 */
[-C--:B------:R-:W-:Y:S01]  /*2810*/  FFMA R43, R10, R27.reuse, R25 ;  /* 0x0000001b0a2b7223 */ /* 0x080fe20000000019 */
[-C--:B-1----:R-:W-:Y:S01]  /*2820*/  FFMA R24, R12, R20.reuse, R29 ;  /* 0x000000140c187223 */ /* 0x082fe2000000001d */
[----:B------:R-:W-:Y:S01]  /*2830*/  FFMA R25, R14, R20, R30 ;  /* 0x000000140e197223 */ /* 0x000fe2000000001e */
[----:B------:R-:W-:Y:S02]  /*2840*/  FFMA R42, R9, R27, R52 ;  /* 0x0000001b092a7223 */ /* 0x000fe40000000034 */
[-C--:B------:R-:W-:Y:S01]  /*2850*/  FFMA R20, R5, R21.reuse, R24 ;  /* 0x0000001505147223 */ /* 0x080fe20000000018 */
[----:B------:R-:W-:Y:S02]  /*2860*/  FFMA R21, R6, R21, R25 ;  /* 0x0000001506157223 */ /* 0x000fe40000000019 */
[----:B------:R-:W1:Y:S01]  /*2870*/  LDS.128 R24, [R63+0x1190] ;  /* 0x001190003f187984 */ /* 0x000e620000000c00 */
[-C--:B0-----:R-:W-:Y:S01]  /*2880*/  FFMA R48, R12, R16.reuse, R48 ;  /* 0x000000100c307223 */ /* 0x081fe20000000030 */
[----:B------:R-:W-:-:S03]  /*2890*/  FFMA R45, R14, R16, R45 ;  /* 0x000000100e2d7223 */ /* 0x000fc6000000002d */
[-C--:B------:R-:W-:Y:S01]  /*28a0*/  FFMA R16, R5, R17.reuse, R48 ;  /* 0x0000001105107223 */ /* 0x080fe20000000030 */
[----:B------:R-:W-:-:S03]  /*28b0*/  FFMA R17, R6, R17, R45 ;  /* 0x0000001106117223 */ /* 0x000fc6000000002d */
[-C--:B------:R-:W-:Y:S01]  /*28c0*/  FFMA R16, R7, R18.reuse, R16 ;  /* 0x0000001207107223 */ /* 0x080fe20000000010 */
[----:B------:R-:W-:Y:S01]  /*28d0*/  FFMA R17, R8, R18, R17 ;  /* 0x0000001208117223 */ /* 0x000fe20000000011 */
[-C--:B-1----:R-:W-:Y:S01]  /*28e0*/  FFMA R18, R12, R24.reuse, R15 ;  /* 0x000000180c127223 */ /* 0x082fe2000000000f */
[----:B------:R-:W-:Y:S02]  /*28f0*/  FFMA R15, R14, R24, R28 ;  /* 0x000000180e0f7223 */ /* 0x000fe4000000001c */
[----:B------:R-:W0:Y:S01]  /*2900*/  LDS.128 R28, [R63+0x1490] ;  /* 0x001490003f1c7984 */ /* 0x000e220000000c00 */
[----:B------:R-:W-:-:S04]  /*2910*/  IADD3 R55, R55, 0x1, RZ ;  /* 0x0000000137377810 */ /* 0x000fc80007ffe0ff */
[----:B------:R-:W-:Y:S01]  /*2920*/  ISETP.NE.AND P6, PT, R55, 0x20, PT ;  /* 0x000000203700780c */ /* 0x000fe20003fc5270 */
[----:B------:R-:W-:Y:S01]  /*2930*/  FFMA R20, R7, R22, R20 ;  /* 0x0000001607147223 */ /* 0x000fe20000000014 */
[----:B------:R-:W-:Y:S01]  /*2940*/  FFMA R18, R5, R25, R18 ;  /* 0x0000001905127223 */ /* 0x000fe20000000012 */
[C---:B------:R-:W-:Y:S01]  /*2950*/  FFMA R16, R9.reuse, R19, R16 ;  /* 0x0000001309107223 */ /* 0x040fe20000000010 */
[----:B------:R-:W-:Y:S01]  /*2960*/  FFMA R15, R6, R25, R15 ;  /* 0x00000019060f7223 */ /* 0x000fe2000000000f */
[----:B------:R-:W-:Y:S01]  /*2970*/  FFMA R19, R10, R19, R17 ;  /* 0x000000130a137223 */ /* 0x000fe20000000011 */
[----:B------:R-:W-:Y:S01]  /*2980*/  FFMA R17, R9, R23, R20 ;  /* 0x0000001709117223 */ /* 0x000fe20000000014 */
[----:B------:R-:W-:Y:S01]  /*2990*/  FFMA R18, R7, R26, R18 ;  /* 0x0000001a07127223 */ /* 0x000fe20000000012 */
[C---:B------:R-:W-:Y:S01]  /*29a0*/  FFMA R22, R8.reuse, R22, R21 ;  /* 0x0000001608167223 */ /* 0x040fe20000000015 */
[----:B------:R-:W-:Y:S02]  /*29b0*/  FFMA R15, R8, R26, R15 ;  /* 0x0000001a080f7223 */ /* 0x000fe4000000000f */
[----:B------:R-:W-:Y:S01]  /*29c0*/  FFMA R18, R9, R27, R18 ;  /* 0x0000001b09127223 */ /* 0x000fe20000000012 */
[C---:B------:R-:W-:Y:S01]  /*29d0*/  FFMA R23, R10.reuse, R23, R22 ;  /* 0x000000170a177223 */ /* 0x040fe20000000016 */
[----:B------:R-:W-:Y:S01]  /*29e0*/  FFMA R27, R10, R27, R15 ;  /* 0x0000001b0a1b7223 */ /* 0x000fe2000000000f */
[-C--:B0-----:R-:W-:Y:S01]  /*29f0*/  FFMA R12, R12, R28.reuse, R13 ;  /* 0x0000001c0c0c7223 */ /* 0x081fe2000000000d */
[----:B------:R-:W-:-:S03]  /*2a00*/  FFMA R11, R14, R28, R11 ;  /* 0x0000001c0e0b7223 */ /* 0x000fc6000000000b */
[-C--:B------:R-:W-:Y:S01]  /*2a10*/  FFMA R5, R5, R29.reuse, R12 ;  /* 0x0000001d05057223 */ /* 0x080fe2000000000c */
[----:B------:R-:W-:-:S03]  /*2a20*/  FFMA R11, R6, R29, R11 ;  /* 0x0000001d060b7223 */ /* 0x000fc6000000000b */
[-C--:B------:R-:W-:Y:S01]  /*2a30*/  FFMA R20, R7, R30.reuse, R5 ;  /* 0x0000001e07147223 */ /* 0x080fe20000000005 */
[----:B------:R-:W-:-:S03]  /*2a40*/  FFMA R11, R8, R30, R11 ;  /* 0x0000001e080b7223 */ /* 0x000fc6000000000b */
[-C--:B------:R-:W-:Y:S01]  /*2a50*/  FFMA R20, R9, R31.reuse, R20 ;  /* 0x0000001f09147223 */ /* 0x080fe20000000014 */
[----:B------:R-:W-:Y:S01]  /*2a60*/  FFMA R31, R10, R31, R11 ;  /* 0x0000001f0a1f7223 */ /* 0x000fe2000000000b */
[----:B------:R-:W-:Y:S01]  /*2a70*/  @!P6 CALL.REL.NOINC `(.L_x_140) ;  /* 0x000000100000e944 */ /* 0x000fe20003c00000 */
[----:B------:R-:W-:Y:S05]  /*2a80*/  BRA `(.L_x_141) ;  /* 0xffffe39000007947 */ /* 0x000fea000383ffff */
.L_x_140:
[----:B------:R-:W0:Y:S01]  /*2a90*/  S2R R44, SR_TID.Z ;  /* 0x00000000002c7919 */ /* 0x000e220000002300 */
[----:B------:R-:W-:Y:S02]  /*2aa0*/  MOV R7, 0x4 ;  /* 0x0000000400077802 */ /* 0x000fe40000000f00 */
[----:B0-----:R-:W-:-:S05]  /*2ab0*/  SHF.L.U32 R8, R44, 0x1, RZ ;  /* 0x000000012c087819 */ /* 0x001fca00000006ff */
[----:B------:R-:W-:-:S05]  /*2ac0*/  IMAD.WIDE R8, R8, R7, c[0x0][0x178] ;  /* 0x00005e0008087625 */ /* 0x000fca00078e0207 */
[----:B------:R-:W2:Y:S04]  /*2ad0*/  LDG.E.CONSTANT R11, [R8.64+0x40] ;  /* 0x00004004080b7981 */ /* 0x000ea8000c1e9900 */
[----:B------:R0:W3:Y:S04]  /*2ae0*/  LDG.E.CONSTANT R22, [R8.64+0x44] ;  /* 0x0000440408167981 */ /* 0x0000e8000c1e9900 */
[----:B------:R-:W4:Y:S04]  /*2af0*/  LDG.E.CONSTANT R10, [R8.64+0x80] ;  /* 0x00008004080a7981 */ /* 0x000f28000c1e9900 */
[----:B------:R-:W0:Y:S04]  /*2b00*/  LDG.E.CONSTANT R12, [R8.64+0xc0] ;  /* 0x0000c004080c7981 */ /* 0x000e28000c1e9900 */
[----:B------:R0:W5:Y:S04]  /*2b10*/  LDG.E.CONSTANT R15, [R8.64] ;  /* 0x00000004080f7981 */ /* 0x000168000c1e9900 */
[----:B------:R0:W3:Y:S04]  /*2b20*/  LDG.E.CONSTANT R13, [R8.64+0x100] ;  /* 0x00010004080d7981 */ /* 0x0000e8000c1e9900 */
[----:B------:R0:W3:Y:S04]  /*2b30*/  LDG.E.CONSTANT R29, [R8.64+0x144] ;  /* 0x00014404081d7981 */ /* 0x0000e8000c1e9900 */
[----:B------:R0:W3:Y:S04]  /*2b40*/  LDG.E.CONSTANT R14, [R8.64+0x140] ;  /* 0x00014004080e7981 */ /* 0x0000e8000c1e9900 */
[----:B------:R0:W3:Y:S04]  /*2b50*/  LDG.E.CONSTANT R24, [R8.64+0x84] ;  /* 0x0000840408187981 */ /* 0x0000e8000c1e9900 */
[----:B------:R0:W3:Y:S04]  /*2b60*/  LDG.E.CONSTANT R26, [R8.64+0xc4] ;  /* 0x0000c404081a7981 */ /* 0x0000e8000c1e9900 */
[----:B------:R0:W3:Y:S04]  /*2b70*/  LDG.E.CONSTANT R28, [R8.64+0x104] ;  /* 0x00010404081c7981 */ /* 0x0000e8000c1e9900 */
[----:B------:R0:W3:Y:S04]  /*2b80*/  LDG.E.CONSTANT R30, [R8.64+0x4] ;  /* 0x00000404081e7981 */ /* 0x0000e8000c1e9900 */
[----:B------:R-:W1:Y:S04]  /*2b90*/  S2R R54, SR_TID.X ;  /* 0x0000000000367919 */ /* 0x000e680000002100 */
[----:B------:R-:W1:Y:S02]  /*2ba0*/  S2R R6, SR_CTAID.Y ;  /* 0x0000000000067919 */ /* 0x000e640000002600 */
[----:B-1----:R-:W-:-:S04]  /*2bb0*/  IMAD R5, R44, 0x188, R54 ;  /* 0x000001882c057824 */ /* 0x002fc800078e0236 */
[----:B------:R-:W-:-:S04]  /*2bc0*/  IMAD R5, R6, 0x1c, R5 ;  /* 0x0000001c06057824 */ /* 0x000fc800078e0205 */
[----:B------:R-:W-:Y:S01]  /*2bd0*/  IMAD.WIDE R6, R5, R7, c[0x0][0x160] ;  /* 0x0000580005067625 */ /* 0x000fe200078e0207 */
[--C-:B--2---:R-:W-:Y:S01]  /*2be0*/  FADD R5, R2, R11.reuse ;  /* 0x0000000b02057221 */ /* 0x104fe20000000000 */
[----:B------:R-:W-:-:S04]  /*2bf0*/  FADD R25, R4, R11 ;  /* 0x0000000b04197221 */ /* 0x000fc80000000000 */
[----:B------:R3:W-:Y:S01]  /*2c00*/  STG.E [R6.64+0x3100], R5 ;  /* 0x0031000506007986 */ /* 0x0007e2000c101904 */
[----:B----4-:R-:W-:Y:S01]  /*2c10*/  FADD R11, R32, R10 ;  /* 0x0000000a200b7221 */ /* 0x010fe20000000000 */
[----:B0-----:R-:W-:Y:S01]  /*2c20*/  FADD R9, R34, R12 ;  /* 0x0000000c22097221 */ /* 0x001fe20000000000 */
[----:B-----5:R-:W-:Y:S01]  /*2c30*/  FADD R3, R3, R15 ;  /* 0x0000000f03037221 */ /* 0x020fe20000000000 */
[----:B---3--:R-:W-:Y:S02]  /*2c40*/  FADD R5, R42, R22 ;  /* 0x000000162a057221 */ /* 0x008fe40000000000 */
[----:B------:R-:W-:Y:S01]  /*2c50*/  STG.E [R6.64+0x6200], R11 ;  /* 0x0062000b06007986 */ /* 0x000fe2000c101904 */
[----:B------:R-:W-:Y:S01]  /*2c60*/  FADD R33, R33, R10 ;  /* 0x0000000a21217221 */ /* 0x000fe20000000000 */
[--C-:B------:R-:W-:Y:S02]  /*2c70*/  FADD R21, R36, R13.reuse ;  /* 0x0000000d24157221 */ /* 0x100fe40000000000 */
[----:B------:R0:W-:Y:S01]  /*2c80*/  STG.E [R6.64+0x3410], R5 ;  /* 0x0034100506007986 */ /* 0x0001e2000c101904 */
[----:B------:R-:W-:Y:S01]  /*2c90*/  FADD R35, R35, R12 ;  /* 0x0000000c23237221 */ /* 0x000fe20000000000 */
[----:B------:R-:W-:Y:S01]  /*2ca0*/  FADD R13, R38, R13 ;  /* 0x0000000d260d7221 */ /* 0x000fe20000000000 */
[----:B------:R-:W-:Y:S01]  /*2cb0*/  FADD R15, R0, R15 ;  /* 0x0000000f000f7221 */ /* 0x000fe20000000000 */
[----:B------:R1:W-:Y:S01]  /*2cc0*/  STG.E [R6.64+0x9300], R9 ;  /* 0x0093000906007986 */ /* 0x0003e2000c101904 */
[----:B------:R-:W-:Y:S01]  /*2cd0*/  FADD R43, R43, R22 ;  /* 0x000000162b2b7221 */ /* 0x000fe20000000000 */
[--C-:B------:R-:W-:Y:S01]  /*2ce0*/  FADD R37, R37, R14.reuse ;  /* 0x0000000e25257221 */ /* 0x100fe20000000000 */
[----:B------:R-:W-:Y:S01]  /*2cf0*/  FADD R39, R39, R14 ;  /* 0x0000000e27277221 */ /* 0x000fe20000000000 */
[----:B------:R2:W-:Y:S01]  /*2d00*/  STG.E [R6.64], R3 ;  /* 0x0000000306007986 */ /* 0x0005e2000c101904 */
[----:B------:R-:W-:Y:S01]  /*2d10*/  FADD R19, R19, R24 ;  /* 0x0000001813137221 */ /* 0x000fe20000000000 */
[--C-:B0-----:R-:W-:Y:S01]  /*2d20*/  FADD R5, R20, R29.reuse ;  /* 0x0000001d14057221 */ /* 0x101fe20000000000 */
[----:B------:R-:W-:Y:S01]  /*2d30*/  FADD R29, R31, R29 ;  /* 0x0000001d1f1d7221 */ /* 0x000fe20000000000 */
[--C-:B------:R-:W-:Y:S01]  /*2d40*/  FADD R17, R17, R26.reuse ;  /* 0x0000001a11117221 */ /* 0x100fe20000000000 */
[----:B------:R-:W-:Y:S01]  /*2d50*/  FADD R23, R23, R26 ;  /* 0x0000001a17177221 */ /* 0x000fe20000000000 */
[----:B-1----:R-:W-:Y:S01]  /*2d60*/  FADD R9, R16, R24 ;  /* 0x0000001810097221 */ /* 0x002fe20000000000 */
[--C-:B------:R-:W-:Y:S01]  /*2d70*/  FADD R11, R18, R28.reuse ;  /* 0x0000001c120b7221 */ /* 0x100fe20000000000 */
[----:B------:R-:W-:Y:S01]  /*2d80*/  FADD R27, R27, R28 ;  /* 0x0000001c1b1b7221 */ /* 0x000fe20000000000 */
[--C-:B--2---:R-:W-:Y:S01]  /*2d90*/  FADD R3, R40, R30.reuse ;  /* 0x0000001e28037221 */ /* 0x104fe20000000000 */
        /* <DEDUP_REMOVED lines=21> */
.L_x_142:
        /* <DEDUP_REMOVED lines=9> */
.L_x_256:


//--------------------- .text.tvmgen_default_fused_nn_conv2d_add_clip_16_kernel --------------------------
	.section	.text.tvmgen_default_fused_nn_conv2d_add_clip_16_kernel,"ax",@progbits
	.sectionflags	@"SHF_BARRIERS=1"
	.sectioninfo	@"SHI_REGISTERS=40"
	.align	128
        .global         tvmgen_default_fused_nn_conv2d_add_clip_16_kernel
        .type           tvmgen_default_fused_nn_conv2d_add_clip_16_kernel,@function
        .size           tvmgen_default_fused_nn_conv2d_add_clip_16_kernel,(.L_x_257 - tvmgen_default_fused_nn_conv2d_add_clip_16_kernel)
        .other          tvmgen_default_fused_nn_conv2d_add_clip_16_kernel,@"STO_CUDA_ENTRY STV_DEFAULT"
tvmgen_default_fused_nn_conv2d_add_clip_16_kernel:
.text.tvmgen_default_fused_nn_conv2d_add_clip_16_kernel:
[----:B------:R-:W-:Y:S02]  /*0000*/  IMAD.MOV.U32 R1, RZ, RZ, c[0x0][0x28] ;  /* 0x00000a00ff017624 */ /* 0x000fe400078e00ff */
[----:B------:R-:W0:Y:S01]  /*0010*/  S2R R12, SR_TID.Y ;  /* 0x00000000000c7919 */ /* 0x000e220000002200 */
[----:B------:R-:W-:Y:S01]  /*0020*/  ULDC.64 UR4, c[0x0][0x118] ;  /* 0x0000460000047ab9 */ /* 0x000fe20000000a00 */
[----:B------:R-:W-:Y:S01]  /*0030*/  BSSY B0, `(.L_x_143) ;  /* 0x0000027000007945 */ /* 0x000fe20003800000 */
[----:B------:R-:W-:Y:S01]  /*0040*/  MOV R9, RZ ;  /* 0x000000ff00097202 */ /* 0x000fe20000000f00 */
[----:B------:R-:W0:Y:S04]  /*0050*/  S2R R13, SR_TID.X ;  /* 0x00000000000d7919 */ /* 0x000e280000002100 */
[----:B------:R-:W1:Y:S01]  /*0060*/  S2R R16, SR_TID.Z ;  /* 0x0000000000107919 */ /* 0x000e620000002300 */
[----:B0-----:R-:W-:-:S04]  /*0070*/  IMAD R2, R12, 0x7, R13 ;  /* 0x000000070c027824 */ /* 0x001fc800078e020d */
[----:B-1----:R-:W-:-:S04]  /*0080*/  IMAD R2, R16, 0x31, R2 ;  /* 0x0000003110027824 */ /* 0x002fc800078e0202 */
[----:B------:R-:W-:-:S05]  /*0090*/  IMAD.HI R0, R2, 0x1948b0fd, RZ ;  /* 0x1948b0fd02007827 */ /* 0x000fca00078e02ff */
[----:B------:R-:W-:-:S04]  /*00a0*/  SHF.R.U32.HI R3, RZ, 0x1f, R0 ;  /* 0x0000001fff037819 */ /* 0x000fc80000011600 */
[----:B------:R-:W-:Y:S02]  /*00b0*/  LEA.HI.SX32 R5, R0, R3, 0x1d ;  /* 0x0000000300057211 */ /* 0x000fe400078feaff */
[----:B------:R-:W-:-:S03]  /*00c0*/  IADD3 R3, R2, 0x2, RZ ;  /* 0x0000000202037810 */ /* 0x000fc60007ffe0ff */
[----:B------:R-:W-:Y:S02]  /*00d0*/  IMAD R0, R5, -0x51, R2 ;  /* 0xffffffaf05007824 */ /* 0x000fe400078e0202 */
[----:B------:R-:W-:-:S03]  /*00e0*/  IMAD.HI R4, R3, 0x1948b0fd, RZ ;  /* 0x1948b0fd03047827 */ /* 0x000fc600078e02ff */
[----:B------:R-:W-:Y:S02]  /*00f0*/  IADD3 R6, R0, -0x9, RZ ;  /* 0xfffffff700067810 */ /* 0x000fe40007ffe0ff */
[----:B------:R-:W-:Y:S02]  /*0100*/  SHF.R.U32.HI R7, RZ, 0x1f, R4 ;  /* 0x0000001fff077819 */ /* 0x000fe40000011604 */
[----:B------:R-:W-:Y:S02]  /*0110*/  ISETP.GT.U32.AND P0, PT, R6, 0x3e, PT ;  /* 0x0000003e0600780c */ /* 0x000fe40003f04070 */
[----:B------:R-:W-:Y:S01]  /*0120*/  LEA.HI.SX32 R6, R4, R7, 0x1d ;  /* 0x0000000704067211 */ /* 0x000fe200078feaff */
[----:B------:R-:W-:-:S10]  /*0130*/  IMAD.MOV.U32 R7, RZ, RZ, RZ ;  /* 0x000000ffff077224 */ /* 0x000fd400078e00ff */
[----:B------:R-:W-:Y:S05]  /*0140*/  @P0 BRA `(.L_x_144) ;  /* 0x0000015000000947 */ /* 0x000fea0003800000 */
[----:B------:R-:W-:-:S05]  /*0150*/  IMAD.HI R4, R2, 0x38e38e39, RZ ;  /* 0x38e38e3902047827 */ /* 0x000fca00078e02ff */
[----:B------:R-:W-:-:S04]  /*0160*/  SHF.R.S32.HI R11, RZ, 0x1, R4 ;  /* 0x00000001ff0b7819 */ /* 0x000fc80000011404 */
[----:B------:R-:W-:-:S05]  /*0170*/  LEA.HI R11, R4, R11, RZ, 0x1 ;  /* 0x0000000b040b7211 */ /* 0x000fca00078f08ff */
[----:B------:R-:W-:-:S05]  /*0180*/  IMAD R11, R11, -0x9, R2 ;  /* 0xfffffff70b0b7824 */ /* 0x000fca00078e0202 */
[----:B------:R-:W-:-:S04]  /*0190*/  IADD3 R4, R11, -0x1, RZ ;  /* 0xffffffff0b047810 */ /* 0x000fc80007ffe0ff */
[----:B------:R-:W-:-:S13]  /*01a0*/  ISETP.GT.U32.AND P0, PT, R4, 0x6, PT ;  /* 0x000000060400780c */ /* 0x000fda0003f04070 */
[----:B------:R-:W-:Y:S05]  /*01b0*/  @P0 BRA `(.L_x_144) ;  /* 0x000000e000000947 */ /* 0x000fea0003800000 */
[----:B------:R-:W0:Y:S01]  /*01c0*/  S2R R4, SR_CTAID.Z ;  /* 0x0000000000047919 */ /* 0x000e220000002700 */
[----:B------:R-:W-:-:S05]  /*01d0*/  LOP3.LUT R0, R0, 0xff, RZ, 0xc0, !PT ;  /* 0x000000ff00007812 */ /* 0x000fca00078ec0ff */
[----:B------:R-:W-:-:S05]  /*01e0*/  IMAD R0, R0, 0xe38f, RZ ;  /* 0x0000e38f00007824 */ /* 0x000fca00078e02ff */
[----:B------:R-:W-:-:S04]  /*01f0*/  SHF.R.U32.HI R0, RZ, 0x13, R0 ;  /* 0x00000013ff007819 */ /* 0x000fc80000011600 */
[----:B------:R-:W-:-:S05]  /*0200*/  PRMT R0, R0, 0x9910, RZ ;  /* 0x0000991000007816 */ /* 0x000fca00000000ff */
[----:B------:R-:W-:Y:S02]  /*0210*/  IMAD R0, R0, 0x7, RZ ;  /* 0x0000000700007824 */ /* 0x000fe400078e02ff */
[----:B0-----:R-:W-:-:S03]  /*0220*/  IMAD R11, R4, 0x3d4, R11 ;  /* 0x000003d4040b7824 */ /* 0x001fc600078e020b */
[----:B------:R-:W-:Y:S02]  /*0230*/  LOP3.LUT R0, R0, 0xffff, RZ, 0xc0, !PT ;  /* 0x0000ffff00007812 */ /* 0x000fe400078ec0ff */
[----:B------:R-:W-:-:S05]  /*0240*/  IADD3 R4, R11, -0x8, RZ ;  /* 0xfffffff80b047810 */ /* 0x000fca0007ffe0ff */
[----:B------:R-:W-:Y:S02]  /*0250*/  IMAD R5, R5, 0x31, R4 ;  /* 0x0000003105057824 */ /* 0x000fe400078e0204 */
[----:B------:R-:W-:Y:S02]  /*0260*/  IMAD.MOV.U32 R4, RZ, RZ, 0x4 ;  /* 0x00000004ff047424 */ /* 0x000fe400078e00ff */
[----:B------:R-:W-:-:S04]  /*0270*/  IMAD.IADD R5, R0, 0x1, R5 ;  /* 0x0000000100057824 */ /* 0x000fc800078e0205 */
[----:B------:R-:W-:-:S05]  /*0280*/  IMAD.WIDE R4, R5, R4, c[0x0][0x168] ;  /* 0x00005a0005047625 */ /* 0x000fca00078e0204 */
[----:B------:R0:W5:Y:S02]  /*0290*/  LDG.E.CONSTANT R9, [R4.64] ;  /* 0x0000000404097981 */ /* 0x000164000c1e9900 */
.L_x_144:
[----:B------:R-:W-:Y:S05]  /*02a0*/  BSYNC B0 ;  /* 0x0000000000007941 */ /* 0x000fea0003800000 */
.L_x_143:
[----:B------:R-:W-:Y:S01]  /*02b0*/  IMAD R6, R6, -0x51, R3 ;  /* 0xffffffaf06067824 */ /* 0x000fe200078e0203 */
[----:B-----5:R1:W-:Y:S01]  /*02c0*/  STS [R2.X4], R9 ;  /* 0x0000000902007388 */ /* 0x0203e20000004800 */
[----:B------:R-:W-:Y:S01]  /*02d0*/  IADD3 R0, R2, 0x4, RZ ;  /* 0x0000000402007810 */ /* 0x000fe20007ffe0ff */
[----:B------:R-:W-:Y:S02]  /*02e0*/  BSSY B0, `(.L_x_145) ;  /* 0x0000020000007945 */ /* 0x000fe40003800000 */
[----:B0-----:R-:W-:Y:S02]  /*02f0*/  IADD3 R4, R6, -0x9, RZ ;  /* 0xfffffff706047810 */ /* 0x001fe40007ffe0ff */
[----:B------:R-:W-:Y:S02]  /*0300*/  IMAD.HI R5, R0, 0x1948b0fd, RZ ;  /* 0x1948b0fd00057827 */ /* 0x000fe400078e02ff */
[----:B------:R-:W-:-:S03]  /*0310*/  ISETP.GT.U32.AND P0, PT, R4, 0x3e, PT ;  /* 0x0000003e0400780c */ /* 0x000fc60003f04070 */
[----:B------:R-:W-:-:S04]  /*0320*/  SHF.R.U32.HI R4, RZ, 0x1f, R5 ;  /* 0x0000001fff047819 */ /* 0x000fc80000011605 */
[----:B------:R-:W-:-:S06]  /*0330*/  LEA.HI.SX32 R11, R5, R4, 0x1d ;  /* 0x00000004050b7211 */ /* 0x000fcc00078feaff */
[----:B------:R-:W-:Y:S05]  /*0340*/  @P0 BRA `(.L_x_146) ;  /* 0x0000019000000947 */ /* 0x000fea0003800000 */
[----:B-1----:R-:W-:-:S05]  /*0350*/  IMAD.HI R4, R3, 0x38e38e39, RZ ;  /* 0x38e38e3903047827 */ /* 0x002fca00078e02ff */
[----:B------:R-:W-:-:S04]  /*0360*/  SHF.R.S32.HI R5, RZ, 0x1, R4 ;  /* 0x00000001ff057819 */ /* 0x000fc80000011404 */
[----:B------:R-:W-:-:S05]  /*0370*/  LEA.HI R4, R4, R5, RZ, 0x1 ;  /* 0x0000000504047211 */ /* 0x000fca00078f08ff */
[----:B------:R-:W-:-:S05]  /*0380*/  IMAD R4, R4, -0x9, R3 ;  /* 0xfffffff704047824 */ /* 0x000fca00078e0203 */
[----:B------:R-:W-:-:S04]  /*0390*/  IADD3 R3, R4, -0x1, RZ ;  /* 0xffffffff04037810 */ /* 0x000fc80007ffe0ff */
[----:B------:R-:W-:-:S13]  /*03a0*/  ISETP.GT.U32.AND P0, PT, R3, 0x6, PT ;  /* 0x000000060300780c */ /* 0x000fda0003f04070 */
[----:B------:R-:W-:Y:S05]  /*03b0*/  @P0 BRA `(.L_x_146) ;  /* 0x0000012000000947 */ /* 0x000fea0003800000 */
[----:B------:R-:W0:Y:S01]  /*03c0*/  S2R R5, SR_CTAID.Z ;  /* 0x0000000000057919 */ /* 0x000e220000002700 */
[----:B------:R-:W-:Y:S02]  /*03d0*/  LOP3.LUT R6, R6, 0xff, RZ, 0xc0, !PT ;  /* 0x000000ff06067812 */ /* 0x000fe400078ec0ff */
[----:B------:R-:W-:-:S03]  /*03e0*/  IADD3 R3, R2, 0xf5, RZ ;  /* 0x000000f502037810 */ /* 0x000fc60007ffe0ff */
[----:B------:R-:W-:Y:S02]  /*03f0*/  IMAD R6, R6, 0xe38f, RZ ;  /* 0x0000e38f06067824 */ /* 0x000fe400078e02ff */
[----:B------:R-:W-:-:S03]  /*0400*/  IMAD.HI R3, R3, 0x1948b0fd, RZ ;  /* 0x1948b0fd03037827 */ /* 0x000fc600078e02ff */
[----:B------:R-:W-:-:S04]  /*0410*/  SHF.R.U32.HI R6, RZ, 0x13, R6 ;  /* 0x00000013ff067819 */ /* 0x000fc80000011606 */
[----:B------:R-:W-:Y:S01]  /*0420*/  PRMT R6, R6, 0x9910, RZ ;  /* 0x0000991006067816 */ /* 0x000fe200000000ff */
[----:B0-----:R-:W-:Y:S01]  /*0430*/  IMAD R5, R5, 0x3d4, R4 ;  /* 0x000003d405057824 */ /* 0x001fe200078e0204 */
[----:B------:R-:W-:-:S04]  /*0440*/  SHF.R.U32.HI R4, RZ, 0x1f, R3 ;  /* 0x0000001fff047819 */ /* 0x000fc80000011603 */
[----:B------:R-:W-:Y:S01]  /*0450*/  LEA.HI.SX32 R4, R3, R4, 0x1d ;  /* 0x0000000403047211 */ /* 0x000fe200078feaff */
[----:B------:R-:W-:Y:S01]  /*0460*/  IMAD R3, R6, 0x7, RZ ;  /* 0x0000000706037824 */ /* 0x000fe200078e02ff */
[----:B------:R-:W-:-:S04]  /*0470*/  IADD3 R5, R5, -0x8, RZ ;  /* 0xfffffff805057810 */ /* 0x000fc80007ffe0ff */
[----:B------:R-:W-:Y:S01]  /*0480*/  LOP3.LUT R3, R3, 0xffff, RZ, 0xc0, !PT ;  /* 0x0000ffff03037812 */ /* 0x000fe200078ec0ff */
[----:B------:R-:W-:Y:S01]  /*0490*/  IMAD R4, R4, 0x31, R5 ;  /* 0x0000003104047824 */ /* 0x000fe200078e0205 */
[----:B------:R-:W-:-:S03]  /*04a0*/  MOV R5, 0x4 ;  /* 0x0000000400057802 */ /* 0x000fc60000000f00 */
[----:B------:R-:W-:-:S04]  /*04b0*/  IMAD.IADD R4, R3, 0x1, R4 ;  /* 0x0000000103047824 */ /* 0x000fc800078e0204 */
[----:B------:R-:W-:-:S05]  /*04c0*/  IMAD.WIDE R4, R4, R5, c[0x0][0x168] ;  /* 0x00005a0004047625 */ /* 0x000fca00078e0205 */
[----:B------:R0:W5:Y:S02]  /*04d0*/  LDG.E.CONSTANT R7, [R4.64] ;  /* 0x0000000404077981 */ /* 0x000164000c1e9900 */
.L_x_146:
[----:B-1----:R-:W-:Y:S05]  /*04e0*/  BSYNC B0 ;  /* 0x0000000000007941 */ /* 0x002fea0003800000 */
.L_x_145:
[----:B------:R-:W-:Y:S01]  /*04f0*/  IMAD R11, R11, -0x51, R0 ;  /* 0xffffffaf0b0b7824 */ /* 0x000fe200078e0200 */
[----:B-----5:R1:W-:Y:S01]  /*0500*/  STS [R2.X4+0x3d4], R7 ;  /* 0x0003d40702007388 */ /* 0x0203e20000004800 */
[----:B------:R-:W-:Y:S01]  /*0510*/  IADD3 R3, R2, 0x6, RZ ;  /* 0x0000000602037810 */ /* 0x000fe20007ffe0ff */
[----:B------:R-:W-:Y:S01]  /*0520*/  BSSY B0, `(.L_x_147) ;  /* 0x0000022000007945 */ /* 0x000fe20003800000 */
[----:B------:R-:W-:Y:S02]  /*0530*/  MOV R9, RZ ;  /* 0x000000ff00097202 */ /* 0x000fe40000000f00 */
[----:B0-----:R-:W-:Y:S01]  /*0540*/  IADD3 R4, R11, -0x9, RZ ;  /* 0xfffffff70b047810 */ /* 0x001fe20007ffe0ff */
[----:B------:R-:W-:-:S03]  /*0550*/  IMAD.HI R5, R3, 0x1948b0fd, RZ ;  /* 0x1948b0fd03057827 */ /* 0x000fc600078e02ff */
[----:B------:R-:W-:Y:S02]  /*0560*/  ISETP.GT.U32.AND P0, PT, R4, 0x3e, PT ;  /* 0x0000003e0400780c */ /* 0x000fe40003f04070 */
[----:B------:R-:W-:-:S04]  /*0570*/  SHF.R.U32.HI R4, RZ, 0x1f, R5 ;  /* 0x0000001fff047819 */ /* 0x000fc80000011605 */
[----:B------:R-:W-:Y:S01]  /*0580*/  LEA.HI.SX32 R8, R5, R4, 0x1d ;  /* 0x0000000405087211 */ /* 0x000fe200078feaff */
[----:B------:R-:W-:-:S06]  /*0590*/  IMAD.MOV.U32 R5, RZ, RZ, RZ ;  /* 0x000000ffff057224 */ /* 0x000fcc00078e00ff */
        /* <DEDUP_REMOVED lines=19> */
[----:B------:R-:W-:Y:S01]  /*06d0*/  IADD3 R4, R4, -0x8, RZ ;  /* 0xfffffff804047810 */ /* 0x000fe20007ffe0ff */
[----:B------:R-:W-:-:S03]  /*06e0*/  IMAD.MOV.U32 R6, RZ, RZ, 0x4 ;  /* 0x00000004ff067424 */ /* 0x000fc600078e00ff */
[----:B------:R-:W-:Y:S01]  /*06f0*/  LOP3.LUT R0, R0, 0xffff, RZ, 0xc0, !PT ;  /* 0x0000ffff00007812 */ /* 0x000fe200078ec0ff */
[----:B------:R-:W-:-:S04]  /*0700*/  IMAD R7, R7, 0x31, R4 ;  /* 0x0000003107077824 */ /* 0x000fc800078e0204 */
[----:B------:R-:W-:-:S04]  /*0710*/  IMAD.IADD R7, R0, 0x1, R7 ;  /* 0x0000000100077824 */ /* 0x000fc800078e0207 */
[----:B------:R-:W-:-:S05]  /*0720*/  IMAD.WIDE R6, R7, R6, c[0x0][0x168] ;  /* 0x00005a0007067625 */ /* 0x000fca00078e0206 */
[----:B------:R0:W5:Y:S02]  /*0730*/  LDG.E.CONSTANT R9, [R6.64] ;  /* 0x0000000406097981 */ /* 0x000164000c1e9900 */
.L_x_148:
[----:B-1----:R-:W-:Y:S05]  /*0740*/  BSYNC B0 ;  /* 0x0000000000007941 */ /* 0x002fea0003800000 */
.L_x_147:
[----:B------:R-:W-:Y:S01]  /*0750*/  IMAD R8, R8, -0x51, R3 ;  /* 0xffffffaf08087824 */ /* 0x000fe200078e0203 */
[----:B-----5:R1:W-:Y:S01]  /*0760*/  STS [R2.X4+0x7a8], R9 ;  /* 0x0007a80902007388 */ /* 0x0203e20000004800 */
[----:B------:R-:W-:Y:S01]  /*0770*/  IADD3 R0, R2, 0x8, RZ ;  /* 0x0000000802007810 */ /* 0x000fe20007ffe0ff */
[----:B------:R-:W-:Y:S02]  /*0780*/  BSSY B0, `(.L_x_149) ;  /* 0x0000020000007945 */ /* 0x000fe40003800000 */
[----:B------:R-:W-:Y:S02]  /*0790*/  IADD3 R4, R8, -0x9, RZ ;  /* 0xfffffff708047810 */ /* 0x000fe40007ffe0ff */
[----:B0-----:R-:W-:Y:S02]  /*07a0*/  IMAD.HI R6, R0, 0x1948b0fd, RZ ;  /* 0x1948b0fd00067827 */ /* 0x001fe400078e02ff */
        /* <DEDUP_REMOVED lines=27> */
[----:B------:R-:W-:-:S06]  /*0960*/  IMAD.WIDE R4, R4, R5, c[0x0][0x168] ;  /* 0x00005a0004047625 */ /* 0x000fcc00078e0205 */
[----:B------:R0:W5:Y:S02]  /*0970*/  LDG.E.CONSTANT R5, [R4.64] ;  /* 0x0000000404057981 */ /* 0x000164000c1e9900 */
.L_x_150:
[----:B-1----:R-:W-:Y:S05]  /*0980*/  BSYNC B0 ;  /* 0x0000000000007941 */ /* 0x002fea0003800000 */
.L_x_149:
[----:B------:R-:W-:Y:S01]  /*0990*/  IMAD R11, R11, -0x51, R0 ;  /* 0xffffffaf0b0b7824 */ /* 0x000fe200078e0200 */
[----:B-----5:R1:W-:Y:S01]  /*09a0*/  STS [R2.X4+0xb7c], R5 ;  /* 0x000b7c0502007388 */ /* 0x0203e20000004800 */
[----:B------:R-:W-:Y:S01]  /*09b0*/  IADD3 R6, R2, 0xa, RZ ;  /* 0x0000000a02067810 */ /* 0x000fe20007ffe0ff */
[----:B------:R-:W-:Y:S01]  /*09c0*/  BSSY B0, `(.L_x_151) ;  /* 0x0000022000007945 */ /* 0x000fe20003800000 */
[----:B------:R-:W-:Y:S02]  /*09d0*/  MOV R7, RZ ;  /* 0x000000ff00077202 */ /* 0x000fe40000000f00 */
[----:B------:R-:W-:Y:S01]  /*09e0*/  IADD3 R3, R11, -0x9, RZ ;  /* 0xfffffff70b037810 */ /* 0x000fe20007ffe0ff */
[----:B0-----:R-:W-:-:S03]  /*09f0*/  IMAD.HI R4, R6, 0x1948b0fd, RZ ;  /* 0x1948b0fd06047827 */ /* 0x001fc600078e02ff */
        /* <DEDUP_REMOVED lines=21> */
[----:B------:R-:W-:Y:S02]  /*0b50*/  IADD3 R4, R4, -0x8, RZ ;  /* 0xfffffff804047810 */ /* 0x000fe40007ffe0ff */
[----:B------:R-:W-:Y:S01]  /*0b60*/  LEA.HI.SX32 R5, R0, R5, 0x1d ;  /* 0x0000000500057211 */ /* 0x000fe200078feaff */
[----:B------:R-:W-:-:S04]  /*0b70*/  IMAD R0, R7, 0x7, RZ ;  /* 0x0000000707007824 */ /* 0x000fc800078e02ff */
[----:B------:R-:W-:Y:S01]  /*0b80*/  IMAD R5, R5, 0x31, R4 ;  /* 0x0000003105057824 */ /* 0x000fe200078e0204 */
[----:B------:R-:W-:Y:S01]  /*0b90*/  LOP3.LUT R0, R0, 0xffff, RZ, 0xc0, !PT ;  /* 0x0000ffff00007812 */ /* 0x000fe200078ec0ff */
[----:B------:R-:W-:-:S03]  /*0ba0*/  IMAD.MOV.U32 R4, RZ, RZ, 0x4 ;  /* 0x00000004ff047424 */ /* 0x000fc600078e00ff */
[----:B------:R-:W-:-:S05]  /*0bb0*/  IADD3 R5, R0, R5, RZ ;  /* 0x0000000500057210 */ /* 0x000fca0007ffe0ff */
[----:B------:R-:W-:-:S05]  /*0bc0*/  IMAD.WIDE R4, R5, R4, c[0x0][0x168] ;  /* 0x00005a0005047625 */ /* 0x000fca00078e0204 */
[----:B------:R0:W5:Y:S02]  /*0bd0*/  LDG.E.CONSTANT R7, [R4.64] ;  /* 0x0000000404077981 */ /* 0x000164000c1e9900 */
.L_x_152:
[----:B-1----:R-:W-:Y:S05]  /*0be0*/  BSYNC B0 ;  /* 0x0000000000007941 */ /* 0x002fea0003800000 */
.L_x_151:
[----:B------:R-:W-:Y:S01]  /*0bf0*/  IMAD R9, R9, -0x51, R6 ;  /* 0xffffffaf09097824 */ /* 0x000fe200078e0206 */
[----:B-----5:R1:W-:Y:S01]  /*0c00*/  STS [R2.X4+0xf50], R7 ;  /* 0x000f500702007388 */ /* 0x0203e20000004800 */
[----:B------:R-:W-:Y:S03]  /*0c10*/  BSSY B0, `(.L_x_153) ;  /* 0x000001e000007945 */ /* 0x000fe60003800000 */
[----:B------:R-:W-:-:S04]  /*0c20*/  IADD3 R0, R9, -0x9, RZ ;  /* 0xfffffff709007810 */ /* 0x000fc80007ffe0ff */
[----:B------:R-:W-:-:S13]  /*0c30*/  ISETP.GT.U32.AND P0, PT, R0, 0x3e, PT ;  /* 0x0000003e0000780c */ /* 0x000fda0003f04070 */
[----:B------:R-:W-:Y:S05]  /*0c40*/  @P0 BRA `(.L_x_154) ;  /* 0x000001a000000947 */ /* 0x000fea0003800000 */
[----:B-1----:R-:W-:-:S05]  /*0c50*/  IADD3 R0, R2, 0x1, RZ ;  /* 0x0000000102007810 */ /* 0x002fca0007ffe0ff */
[----:B0-----:R-:W-:-:S05]  /*0c60*/  IMAD.HI R4, R0, 0x38e38e39, RZ ;  /* 0x38e38e3900047827 */ /* 0x001fca00078e02ff */
        /* <DEDUP_REMOVED lines=11> */
[----:B------:R-:W-:Y:S02]  /*0d20*/  SHF.R.U32.HI R9, RZ, 0x13, R9 ;  /* 0x00000013ff097819 */ /* 0x000fe40000011609 */
[----:B------:R-:W-:Y:S02]  /*0d30*/  SHF.R.U32.HI R3, RZ, 0x1f, R0 ;  /* 0x0000001fff037819 */ /* 0x000fe40000011600 */
[----:B------:R-:W-:Y:S02]  /*0d40*/  PRMT R6, R9, 0x9910, RZ ;  /* 0x0000991009067816 */ /* 0x000fe400000000ff */
[----:B------:R-:W-:-:S03]  /*0d50*/  LEA.HI.SX32 R3, R0, R3, 0x1d ;  /* 0x0000000300037211 */ /* 0x000fc600078feaff */
[----:B------:R-:W-:Y:S02]  /*0d60*/  IMAD R0, R6, 0x7, RZ ;  /* 0x0000000706007824 */ /* 0x000fe400078e02ff */
[----:B0-----:R-:W-:-:S03]  /*0d70*/  IMAD R5, R4, 0x3d4, R5 ;  /* 0x000003d404057824 */ /* 0x001fc600078e0205 */
[----:B------:R-:W-:Y:S02]  /*0d80*/  LOP3.LUT R0, R0, 0xffff, RZ, 0xc0, !PT ;  /* 0x0000ffff00007812 */ /* 0x000fe400078ec0ff */
[----:B------:R-:W-:Y:S01]  /*0d90*/  IADD3 R4, R5, -0x8, RZ ;  /* 0xfffffff805047810 */ /* 0x000fe20007ffe0ff */
[----:B------:R-:W-:-:S04]  /*0da0*/  IMAD.MOV.U32 R5, RZ, RZ, 0x4 ;  /* 0x00000004ff057424 */ /* 0x000fc800078e00ff */
[----:B------:R-:W-:-:S05]  /*0db0*/  IMAD R3, R3, 0x31, R4 ;  /* 0x0000003103037824 */ /* 0x000fca00078e0204 */
[----:B------:R-:W-:-:S05]  /*0dc0*/  IADD3 R0, R0, R3, RZ ;  /* 0x0000000300007210 */ /* 0x000fca0007ffe0ff */
[----:B------:R-:W-:-:S05]  /*0dd0*/  IMAD.WIDE R4, R0, R5, c[0x0][0x168] ;  /* 0x00005a0000047625 */ /* 0x000fca00078e0205 */
[----:B------:R0:W5:Y:S02]  /*0de0*/  LDG.E.CONSTANT R3, [R4.64] ;  /* 0x0000000404037981 */ /* 0x000164000c1e9900 */
.L_x_154:
[----:B-1----:R-:W-:Y:S05]  /*0df0*/  BSYNC B0 ;  /* 0x0000000000007941 */ /* 0x002fea0003800000 */
.L_x_153:
[----:B-----5:R1:W-:Y:S01]  /*0e00*/  STS [R2.X4+0x1324], R3 ;  /* 0x0013240302007388 */ /* 0x0203e20000004800 */
[----:B------:R-:W-:Y:S01]  /*0e10*/  ISETP.GT.AND P0, PT, R2, 0x95, PT ;  /* 0x000000950200780c */ /* 0x000fe20003f04270 */
[----:B------:R-:W-:-:S12]  /*0e20*/  BSSY B0, `(.L_x_155) ;  /* 0x000002c000007945 */ /* 0x000fd80003800000 */
[----:B------:R-:W-:Y:S05]  /*0e30*/  @P0 BRA `(.L_x_156) ;  /* 0x000002a000000947 */ /* 0x000fea0003800000 */
[----:B-1----:R-:W-:-:S05]  /*0e40*/  IMAD R0, R16, 0x7, R12 ;  /* 0x0000000710007824 */ /* 0x002fca00078e020c */
[----:B------:R-:W-:-:S04]  /*0e50*/  ISETP.GT.AND P0, PT, R0, 0x15, PT ;  /* 0x000000150000780c */ /* 0x000fc80003f04270 */
[----:B------:R-:W-:-:S13]  /*0e60*/  ISETP.GT.OR P0, PT, R16, 0x3, P0 ;  /* 0x000000031000780c */ /* 0x000fda0000704670 */
[----:B------:R-:W-:Y:S05]  /*0e70*/  @P0 BRA `(.L_x_156) ;  /* 0x0000026000000947 */ /* 0x000fea0003800000 */
[----:B------:R-:W-:Y:S01]  /*0e80*/  IADD3 R0, R2, 0xc, RZ ;  /* 0x0000000c02007810 */ /* 0x000fe20007ffe0ff */
[----:B------:R-:W-:Y:S01]  /*0e90*/  BSSY B1, `(.L_x_157) ;  /* 0x0000023000017945 */ /* 0x000fe20003800000 */
[----:B0-----:R-:W-:-:S03]  /*0ea0*/  IMAD.MOV.U32 R5, RZ, RZ, RZ ;  /* 0x000000ffff057224 */ /* 0x001fc600078e00ff */
[----:B------:R-:W-:-:S05]  /*0eb0*/  IMAD.HI R3, R0, 0x1948b0fd, RZ ;  /* 0x1948b0fd00037827 */ /* 0x000fca00078e02ff */
[----:B------:R-:W-:-:S04]  /*0ec0*/  SHF.R.U32.HI R4, RZ, 0x1f, R3 ;  /* 0x0000001fff047819 */ /* 0x000fc80000011603 */
[----:B------:R-:W-:-:S05]  /*0ed0*/  LEA.HI.SX32 R3, R3, R4, 0x1d ;  /* 0x0000000403037211 */ /* 0x000fca00078feaff */
[----:B------:R-:W-:-:S05]  /*0ee0*/  IMAD R3, R3, -0x51, R0 ;  /* 0xffffffaf03037824 */ /* 0x000fca00078e0200 */
[----:B------:R-:W-:-:S04]  /*0ef0*/  IADD3 R0, R3, -0x9, RZ ;  /* 0xfffffff703007810 */ /* 0x000fc80007ffe0ff */
[----:B------:R-:W-:-:S13]  /*0f00*/  ISETP.GT.U32.AND P0, PT, R0, 0x3e, PT ;  /* 0x0000003e0000780c */ /* 0x000fda0003f04070 */
[----:B------:R-:W-:Y:S05]  /*0f10*/  @P0 BRA `(.L_x_158) ;  /* 0x000001a000000947 */ /* 0x000fea0003800000 */
[----:B------:R-:W-:-:S05]  /*0f20*/  IADD3 R0, R2, 0x3, RZ ;  /* 0x0000000302007810 */ /* 0x000fca0007ffe0ff */
        /* <DEDUP_REMOVED lines=13> */
[----:B------:R-:W-:Y:S02]  /*1000*/  PRMT R5, R3, 0x9910, RZ ;  /* 0x0000991003057816 */ /* 0x000fe400000000ff */
[----:B------:R-:W-:-:S04]  /*1010*/  SHF.R.U32.HI R3, RZ, 0x1f, R0 ;  /* 0x0000001fff037819 */ /* 0x000fc80000011600 */
[----:B------:R-:W-:Y:S01]  /*1020*/  LEA.HI.SX32 R3, R0, R3, 0x1d ;  /* 0x0000000300037211 */ /* 0x000fe200078feaff */
[----:B------:R-:W-:Y:S01]  /*1030*/  IMAD R0, R5, 0x7, RZ ;  /* 0x0000000705007824 */ /* 0x000fe200078e02ff */
[----:B------:R-:W-:Y:S01]  /*1040*/  MOV R5, 0x4 ;  /* 0x0000000400057802 */ /* 0x000fe20000000f00 */
[----:B0-----:R-:W-:-:S03]  /*1050*/  IMAD R7, R4, 0x3d4, R7 ;  /* 0x000003d404077824 */ /* 0x001fc600078e0207 */
[----:B------:R-:W-:Y:S02]  /*1060*/  LOP3.LUT R0, R0, 0xffff, RZ, 0xc0, !PT ;  /* 0x0000ffff00007812 */ /* 0x000fe400078ec0ff */
[----:B------:R-:W-:-:S05]  /*1070*/  IADD3 R4, R7, -0x8, RZ ;  /* 0xfffffff807047810 */ /* 0x000fca0007ffe0ff */
[----:B------:R-:W-:-:S04]  /*1080*/  IMAD R3, R3, 0x31, R4 ;  /* 0x0000003103037824 */ /* 0x000fc800078e0204 */
[----:B------:R-:W-:-:S04]  /*1090*/  IMAD.IADD R0, R0, 0x1, R3 ;  /* 0x0000000100007824 */ /* 0x000fc800078e0203 */
[----:B------:R-:W-:-:S06]  /*10a0*/  IMAD.WIDE R4, R0, R5, c[0x0][0x168] ;  /* 0x00005a0000047625 */ /* 0x000fcc00078e0205 */
[----:B------:R0:W5:Y:S02]  /*10b0*/  LDG.E.CONSTANT R5, [R4.64] ;  /* 0x0000000404057981 */ /* 0x000164000c1e9900 */
.L_x_158:
[----:B------:R-:W-:Y:S05]  /*10c0*/  BSYNC B1 ;  /* 0x0000000000017941 */ /* 0x000fea0003800000 */
.L_x_157:
[----:B-----5:R1:W-:Y:S02]  /*10d0*/  STS [R2.X4+0x16f8], R5 ;  /* 0x0016f80502007388 */ /* 0x0203e40000004800 */
.L_x_156:
[----:B-1----:R-:W-:Y:S05]  /*10e0*/  BSYNC B0 ;  /* 0x0000000000007941 */ /* 0x002fea0003800000 */
.L_x_155:
[----:B------:R-:W-:Y:S01]  /*10f0*/  IMAD R0, R16, 0x7, R12 ;  /* 0x0000000710007824 */ /* 0x000fe200078e020c */
[----:B------:R-:W1:Y:S01]  /*1100*/  S2R R6, SR_CTAID.Z ;  /* 0x0000000000067919 */ /* 0x000e620000002700 */
[----:B------:R-:W-:-:S03]  /*1110*/  MOV R10, 0x4 ;  /* 0x00000004000a7802 */ /* 0x000fc60000000f00 */
[----:B------:R-:W-:-:S04]  /*1120*/  ISETP.GT.AND P0, PT, R0, 0x19, PT ;  /* 0x000000190000780c */ /* 0x000fc80003f04270 */
[----:B------:R-:W-:-:S04]  /*1130*/  ISETP.GT.OR P0, PT, R16, 0x3, P0 ;  /* 0x000000031000780c */ /* 0x000fc80000704670 */
[----:B------:R-:W-:-:S13]  /*1140*/  ISETP.GT.OR P0, PT, R2, 0xb3, P0 ;  /* 0x000000b30200780c */ /* 0x000fda0000704670 */
[----:B01----:R-:W-:-:S04]  /*1150*/  @!P0 IMAD R4, R6, 0xb4, R2 ;  /* 0x000000b406048824 */ /* 0x003fc800078e0202 */
[----:B------:R-:W-:-:S05]  /*1160*/  @!P0 IMAD.WIDE R4, R4, R10, c[0x0][0x170] ;  /* 0x00005c0004048625 */ /* 0x000fca00078e020a */
[----:B------:R-:W2:Y:S01]  /*1170*/  @!P0 LDG.E.CONSTANT R3, [R4.64] ;  /* 0x0000000404038981 */ /* 0x000ea2000c1e9900 */
[----:B------:R-:W-:Y:S02]  /*1180*/  IMAD R0, R12, 0x9, R13 ;  /* 0x000000090c007824 */ /* 0x000fe400078e020d */
[C---:B------:R-:W-:Y:S02]  /*1190*/  IMAD R32, R16.reuse, 0x90, RZ ;  /* 0x0000009010207824 */ /* 0x040fe400078e02ff */
[----:B------:R-:W-:Y:S02]  /*11a0*/  IMAD R0, R16, 0x144, R0 ;  /* 0x0000014410007824 */ /* 0x000fe400078e0200 */
[----:B------:R-:W-:-:S04]  /*11b0*/  IMAD R18, R6, 0x5, R16 ;  /* 0x0000000506127824 */ /* 0x000fc800078e0210 */
[----:B------:R-:W-:-:S04]  /*11c0*/  IMAD.SHL.U32 R18, R18, 0x4, RZ ;  /* 0x0000000412127824 */ /* 0x000fc800078e00ff */
[----:B------:R-:W-:-:S05]  /*11d0*/  IMAD.WIDE R18, R18, R10, c[0x0][0x178] ;  /* 0x00005e0012127625 */ /* 0x000fca00078e020a */
[----:B------:R0:W3:Y:S04]  /*11e0*/  LDG.E.CONSTANT R36, [R18.64+0x8] ;  /* 0x0000080412247981 */ /* 0x0000e8000c1e9900 */
[----:B------:R0:W4:Y:S04]  /*11f0*/  LDG.E.CONSTANT R37, [R18.64+0xc] ;  /* 0x00000c0412257981 */ /* 0x000128000c1e9900 */
[----:B--2---:R1:W-:Y:S04]  /*1200*/  @!P0 STS [R2.X4+0x1950], R3 ;  /* 0x0019500302008388 */ /* 0x0043e80000004800 */
[----:B------:R-:W-:Y:S06]  /*1210*/  BAR.SYNC.DEFER_BLOCKING 0x0 ;  /* 0x0000000000007b1d */ /* 0x000fec0000010000 */
[----:B-1----:R0:W2:Y:S04]  /*1220*/  LDG.E.CONSTANT R2, [R18.64] ;  /* 0x0000000412027981 */ /* 0x0020a8000c1e9900 */
[----:B------:R0:W5:Y:S04]  /*1230*/  LDG.E.CONSTANT R3, [R18.64+0x4] ;  /* 0x0000040412037981 */ /* 0x000168000c1e9900 */
[----:B------:R-:W-:Y:S04]  /*1240*/  LDS R9, [R0.X4] ;  /* 0x0000000000097984 */ /* 0x000fe80000004800 */
[----:B------:R-:W1:Y:S04]  /*1250*/  LDS.128 R12, [R32+0x1950] ;  /* 0x00195000200c7984 */ /* 0x000e680000000c00 */
[----:B------:R-:W0:Y:S04]  /*1260*/  LDS R11, [R0.X4+0x4] ;  /* 0x00000400000b7984 */ /* 0x000e280000004800 */
[----:B------:R-:W3:Y:S04]  /*1270*/  LDS R8, [R0.X4+0x8] ;  /* 0x0000080000087984 */ /* 0x000ee80000004800 */
[----:B------:R-:W4:Y:S04]  /*1280*/  LDS R21, [R0.X4+0x24] ;  /* 0x0000240000157984 */ /* 0x000f280000004800 */
[----:B------:R-:W-:Y:S04]  /*1290*/  LDS R17, [R0.X4+0x28] ;  /* 0x0000280000117984 */ /* 0x000fe80000004800 */
[----:B------:R-:W4:Y:S04]  /*12a0*/  LDS.128 R4, [R32+0x1960] ;  /* 0x0019600020047984 */ /* 0x000f280000000c00 */
[----:B------:R-:W4:Y:S04]  /*12b0*/  LDS R16, [R0.X4+0x2c] ;  /* 0x00002c0000107984 */ /* 0x000f280000004800 */
[----:B------:R-:W-:Y:S04]  /*12c0*/  LDS R22, [R0.X4+0x28c] ;  /* 0x00028c0000167984 */ /* 0x000fe80000004800 */
[----:B------:R-:W-:Y:S04]  /*12d0*/  LDS R20, [R0.X4+0x144] ;  /* 0x0001440000147984 */ /* 0x000fe80000004800 */
[----:B------:R-:W-:Y:S01]  /*12e0*/  LDS R23, [R0.X4+0x148] ;  /* 0x0001480000177984 */ /* 0x000fe20000004800 */
[----:B-1----:R-:W-:-:S03]  /*12f0*/  FFMA R12, R12, R9, RZ ;  /* 0x000000090c0c7223 */ /* 0x002fc600000000ff */
[----:B------:R-:W-:Y:S01]  /*1300*/  LDS.128 R28, [R32+0x1980] ;  /* 0x00198000201c7984 */ /* 0x000fe20000000c00 */
[----:B0-----:R-:W-:-:S04]  /*1310*/  FFMA R11, R11, R13, R12 ;  /* 0x0000000d0b0b7223 */ /* 0x001fc8000000000c */
[----:B---3--:R-:W-:Y:S02]  /*1320*/  FFMA R14, R8, R14, R11 ;  /* 0x0000000e080e7223 */ /* 0x008fe4000000000b */
[----:B------:R-:W-:Y:S02]  /*1330*/  LDS.128 R8, [R32+0x1970] ;  /* 0x0019700020087984 */ /* 0x000fe40000000c00 */
[----:B----4-:R-:W-:Y:S02]  /*1340*/  FFMA R25, R21, R15, R14 ;  /* 0x0000000f15197223 */ /* 0x010fe4000000000e */
[----:B------:R-:W-:Y:S04]  /*1350*/  LDS R21, [R0.X4+0x288] ;  /* 0x0002880000157984 */ /* 0x000fe80000004800 */
[----:B------:R-:W0:Y:S01]  /*1360*/  LDS.128 R12, [R32+0x1990] ;  /* 0x00199000200c7984 */ /* 0x000e220000000c00 */
[----:B------:R-:W-:-:S03]  /*1370*/  FFMA R17, R4, R17, R25 ;  /* 0x0000001104117223 */ /* 0x000fc60000000019 */
[----:B------:R-:W-:Y:S01]  /*1380*/  LDS R4, [R0.X4+0x14c] ;  /* 0x00014c0000047984 */ /* 0x000fe20000004800 */
[----:B------:R-:W-:-:S03]  /*1390*/  FFMA R24, R16, R5, R17 ;  /* 0x0000000510187223 */ /* 0x000fc60000000011 */
[----:B------:R-:W-:Y:S04]  /*13a0*/  LDS R5, [R0.X4+0x290] ;  /* 0x0002900000057984 */ /* 0x000fe80000004800 */
[----:B------:R-:W1:Y:S04]  /*13b0*/  LDS.128 R16, [R32+0x19a0] ;  /* 0x0019a00020107984 */ /* 0x000e680000000c00 */
[----:B------:R-:W3:Y:S01]  /*13c0*/  LDS R25, [R0.X4+0x48] ;  /* 0x0000480000197984 */ /* 0x000ee20000004800 */
[----:B0-----:R-:W-:Y:S01]  /*13d0*/  FFMA R21, R21, R14, RZ ;  /* 0x0000000e15157223 */ /* 0x001fe200000000ff */
[----:B------:R-:W-:-:S02]  /*13e0*/  FFMA R20, R20, R9, RZ ;  /* 0x0000000914147223 */ /* 0x000fc400000000ff */
[----:B------:R-:W-:Y:S01]  /*13f0*/  LDS R14, [R0.X4+0x3f0] ;  /* 0x0003f000000e7984 */ /* 0x000fe20000004800 */
[----:B------:R-:W-:-:S03]  /*1400*/  FFMA R15, R22, R15, R21 ;  /* 0x0000000f160f7223 */ /* 0x000fc60000000015 */
[----:B------:R-:W-:Y:S01]  /*1410*/  LDS R9, [R0.X4+0x3d0] ;  /* 0x0003d00000097984 */ /* 0x000fe20000004800 */
[----:B-1----:R-:W-:-:S03]  /*1420*/  FFMA R16, R16, R5, R15 ;  /* 0x0000000510107223 */ /* 0x002fc6000000000f */
[----:B------:R-:W0:Y:S01]  /*1430*/  LDS R5, [R0.X4+0x2ac] ;  /* 0x0002ac0000057984 */ /* 0x000e220000004800 */
[----:B------:R-:W-:Y:S01]  /*1440*/  FFMA R23, R23, R10, R20 ;  /* 0x0000000a17177223 */ /* 0x000fe20000000014 */
[----:B---3--:R-:W-:Y:S02]  /*1450*/  FFMA R6, R25, R6, R24 ;  /* 0x0000000619067223 */ /* 0x008fe40000000018 */
[----:B------:R-:W-:Y:S01]  /*1460*/  LDS.128 R24, [R32+0x19c0] ;  /* 0x0019c00020187984 */ /* 0x000fe20000000c00 */
[----:B------:R-:W-:-:S03]  /*1470*/  FFMA R11, R4, R11, R23 ;  /* 0x0000000b040b7223 */ /* 0x000fc60000000017 */
[----:B------:R-:W-:Y:S04]  /*1480*/  LDS R4, [R0.X4+0x3cc] ;  /* 0x0003cc0000047984 */ /* 0x000fe80000004800 */
[----:B------:R-:W1:Y:S04]  /*1490*/  LDS.128 R20, [R32+0x19b0] ;  /* 0x0019b00020147984 */ /* 0x000e680000000c00 */
[----:B------:R-:W-:Y:S04]  /*14a0*/  LDS R10, [R0.X4+0x2b0] ;  /* 0x0002b000000a7984 */ /* 0x000fe80000004800 */
[----:B------:R-:W-:Y:S01]  /*14b0*/  LDS.128 R32, [R32+0x19d0] ;  /* 0x0019d00020207984 */ /* 0x000fe20000000c00 */
[----:B0-----:R-:W-:-:S03]  /*14c0*/  FFMA R17, R5, R17, R16 ;  /* 0x0000001105117223 */ /* 0x001fc60000000010 */
[----:B------:R-:W0:Y:S01]  /*14d0*/  LDS R5, [R0.X4+0x3d4] ;  /* 0x0003d40000057984 */ /* 0x000e220000004800 */
[----:B-1----:R-:W-:-:S03]  /*14e0*/  FFMA R23, R4, R23, RZ ;  /* 0x0000001704177223 */ /* 0x002fc600000000ff */
[----:B------:R-:W1:Y:S01]  /*14f0*/  LDS R4, [R0.X4+0x168] ;  /* 0x0001680000047984 */ /* 0x000e620000004800 */
[----:B------:R-:W-:-:S03]  /*1500*/  FFMA R24, R24, R9, R23 ;  /* 0x0000000918187223 */ /* 0x000fc60000000017 */
[----:B------:R-:W3:Y:S01]  /*1510*/  LDS R9, [R0.X4+0x2b4] ;  /* 0x0002b40000097984 */ /* 0x000ee20000004800 */
[----:B0-----:R-:W-:-:S03]  /*1520*/  FFMA R25, R5, R25, R24 ;  /* 0x0000001905197223 */ /* 0x001fc60000000018 */
[----:B------:R-:W0:Y:S01]  /*1530*/  LDS R5, [R0.X4+0x16c] ;  /* 0x00016c0000057984 */ /* 0x000e220000004800 */
[----:B------:R-:W-:-:S03]  /*1540*/  FFMA R18, R10, R18, R17 ;  /* 0x000000120a127223 */ /* 0x000fc60000000011 */
[----:B------:R-:W-:Y:S01]  /*1550*/  LDS R10, [R0.X4+0x170] ;  /* 0x00017000000a7984 */ /* 0x000fe20000004800 */
[----:B-1----:R-:W-:-:S03]  /*1560*/  FFMA R4, R28, R4, R11 ;  /* 0x000000041c047223 */ /* 0x002fc6000000000b */
[----:B------:R-:W1:Y:S04]  /*1570*/  S2R R16, SR_TID.Z ;  /* 0x0000000000107919 */ /* 0x000e680000002300 */
[----:B------:R-:W4:Y:S04]  /*1580*/  LDS R11, [R0.X4+0x3f4] ;  /* 0x0003f400000b7984 */ /* 0x000f280000004800 */
[----:B------:R-:W1:Y:S04]  /*1590*/  S2R R23, SR_TID.X ;  /* 0x0000000000177919 */ /* 0x000e680000002100 */
[----:B------:R-:W1:Y:S01]  /*15a0*/  S2R R15, SR_CTAID.Z ;  /* 0x00000000000f7919 */ /* 0x000e620000002700 */
[----:B------:R-:W-:Y:S01]  /*15b0*/  FFMA R14, R14, R26, R25 ;  /* 0x0000001a0e0e7223 */ /* 0x000fe20000000019 */
[----:B---3--:R-:W-:-:S02]  /*15c0*/  FFMA R19, R9, R19, R18 ;  /* 0x0000001309137223 */ /* 0x008fc40000000012 */
[----:B------:R-:W-:Y:S04]  /*15d0*/  LDS R18, [R0.X4+0x2d0] ;  /* 0x0002d00000127984 */ /* 0x000fe80000004800 */
[----:B------:R-:W-:Y:S04]  /*15e0*/  LDS R25, [R0.X4+0x414] ;  /* 0x0004140000197984 */ /* 0x000fe80000004800 */
[----:B------:R-:W-:Y:S04]  /*15f0*/  LDS R17, [R0.X4+0x4c] ;  /* 0x00004c0000117984 */ /* 0x000fe80000004800 */
[----:B------:R-:W-:Y:S01]  /*1600*/  LDS R9, [R0.X4+0x50] ;  /* 0x0000500000097984 */ /* 0x000fe20000004800 */
[----:B0-----:R-:W-:-:S03]  /*1610*/  FFMA R29, R5, R29, R4 ;  /* 0x0000001d051d7223 */ /* 0x001fc60000000004 */
[----:B------:R-:W0:Y:S01]  /*1620*/  LDS R5, [R0.X4+0x3f8] ;  /* 0x0003f80000057984 */ /* 0x000e220000004800 */
[----:B-1----:R-:W-:-:S03]  /*1630*/  IMAD R4, R16, 0xc4, R23 ;  /* 0x000000c410047824 */ /* 0x002fc600078e0217 */
[----:B------:R-:W1:Y:S01]  /*1640*/  LDS R23, [R0.X4+0x18c] ;  /* 0x00018c0000177984 */ /* 0x000e620000004800 */
[----:B------:R-:W-:-:S03]  /*1650*/  IMAD R4, R15, 0x3d4, R4 ;  /* 0x000003d40f047824 */ /* 0x000fc600078e0204 */
[----:B------:R-:W3:Y:S01]  /*1660*/  LDS R15, [R0.X4+0x190] ;  /* 0x00019000000f7984 */ /* 0x000ee20000004800 */
[----:B----4-:R-:W-:-:S03]  /*1670*/  FFMA R11, R11, R27, R14 ;  /* 0x0000001b0b0b7223 */ /* 0x010fc6000000000e */
[----:B------:R-:W4:Y:S01]  /*1680*/  LDS R16, [R0.X4+0x2d4] ;  /* 0x0002d40000107984 */ /* 0x000f220000004800 */
[----:B------:R-:W-:-:S03]  /*1690*/  FFMA R30, R10, R30, R29 ;  /* 0x0000001e0a1e7223 */ /* 0x000fc6000000001d */
[----:B------:R-:W2:Y:S04]  /*16a0*/  LDS R14, [R0.X4+0x194] ;  /* 0x00019400000e7984 */ /* 0x000ea80000004800 */
[----:B------:R-:W-:Y:S01]  /*16b0*/  LDS R10, [R0.X4+0x41c] ;  /* 0x00041c00000a7984 */ /* 0x000fe20000004800 */
[----:B0-----:R-:W-:-:S03]  /*16c0*/  FFMA R24, R32, R5, R11 ;  /* 0x0000000520187223 */ /* 0x001fc6000000000b */
[----:B------:R-:W0:Y:S04]  /*16d0*/  LDS R11, [R0.X4+0x418] ;  /* 0x00041800000b7984 */ /* 0x000e280000004800 */
[----:B------:R2:W0:Y:S04]  /*16e0*/  LDS R5, [R0.X4+0x2d8] ;  /* 0x0002d80000057984 */ /* 0x0004280000004800 */
[----:B------:R-:W0:Y:S01]  /*16f0*/  S2R R28, SR_TID.Y ;  /* 0x00000000001c7919 */ /* 0x000e220000002200 */
[----:B-1----:R-:W-:Y:S01]  /*1700*/  FFMA R23, R23, R31, R30 ;  /* 0x0000001f17177223 */ /* 0x002fe2000000001e */
[----:B------:R-:W-:Y:S01]  /*1710*/  FFMA R19, R20, R18, R19 ;  /* 0x0000001214137223 */ /* 0x000fe20000000013 */
[----:B------:R-:W-:Y:S01]  /*1720*/  FFMA R24, R25, R33, R24 ;  /* 0x0000002119187223 */ /* 0x000fe20000000018 */
[----:B------:R-:W-:Y:S01]  /*1730*/  FFMA R7, R17, R7, R6 ;  /* 0x0000000711077223 */ /* 0x000fe20000000006 */
[----:B---3--:R-:W-:Y:S01]  /*1740*/  FFMA R15, R12, R15, R23 ;  /* 0x0000000f0c0f7223 */ /* 0x008fe20000000017 */
[----:B----4-:R-:W-:-:S02]  /*1750*/  FFMA R16, R16, R21, R19 ;  /* 0x0000001510107223 */ /* 0x010fc40000000013 */
[----:B------:R-:W-:Y:S01]  /*1760*/  FFMA R7, R8, R9, R7 ;  /* 0x0000000908077223 */ /* 0x000fe20000000007 */
[----:B--2---:R-:W-:-:S03]  /*1770*/  FFMA R14, R14, R13, R15 ;  /* 0x0000000d0e0e7223 */ /* 0x004fc6000000000f */
[----:B------:R-:W-:Y:S01]  /*1780*/  FADD R2, R7, R2 ;  /* 0x0000000207027221 */ /* 0x000fe20000000000 */
[----:B-----5:R-:W-:-:S04]  /*1790*/  FADD R3, R14, R3 ;  /* 0x000000030e037221 */ /* 0x020fc80000000000 */
[----:B------:R-:W-:Y:S02]  /*17a0*/  FMNMX R2, R2, 6, PT ;  /* 0x40c0000002027809 */ /* 0x000fe40003800000 */
[----:B------:R-:W-:Y:S01]  /*17b0*/  FMNMX R0, R3, 6, PT ;  /* 0x40c0000003007809 */ /* 0x000fe20003800000 */
[----:B0-----:R-:W-:Y:S01]  /*17c0*/  FFMA R11, R11, R34, R24 ;  /* 0x000000220b0b7223 */ /* 0x001fe20000000018 */
[----:B------:R-:W-:-:S03]  /*17d0*/  FFMA R5, R5, R22, R16 ;  /* 0x0000001605057223 */ /* 0x000fc60000000010 */
[----:B------:R-:W-:Y:S01]  /*17e0*/  FFMA R10, R10, R35, R11 ;  /* 0x000000230a0a7223 */ /* 0x000fe2000000000b */
[----:B------:R-:W-:-:S03]  /*17f0*/  FADD R36, R5, R36 ;  /* 0x0000002405247221 */ /* 0x000fc60000000000 */
[----:B------:R-:W-:Y:S01]  /*1800*/  FADD R10, R10, R37 ;  /* 0x000000250a0a7221 */ /* 0x000fe20000000000 */
[----:B------:R-:W-:Y:S01]  /*1810*/  IMAD R4, R28, 0x7, R4 ;  /* 0x000000071c047824 */ /* 0x000fe200078e0204 */
[----:B------:R-:W-:Y:S02]  /*1820*/  MOV R28, 0x4 ;  /* 0x00000004001c7802 */ /* 0x000fe40000000f00 */
[----:B------:R-:W-:Y:S02]  /*1830*/  FMNMX R36, R36, 6, PT ;  /* 0x40c0000024247809 */ /* 0x000fe40003800000 */
[----:B------:R-:W-:Y:S01]  /*1840*/  FMNMX R10, R10, 6, PT ;  /* 0x40c000000a0a7809 */ /* 0x000fe20003800000 */
[----:B------:R-:W-:Y:S01]  /*1850*/  IMAD.WIDE R4, R4, R28, c[0x0][0x160] ;  /* 0x0000580004047625 */ /* 0x000fe200078e021c */
[----:B------:R-:W-:Y:S02]  /*1860*/  FMNMX R3, RZ, R2, !PT ;  /* 0x00000002ff037209 */ /* 0x000fe40007800000 */
[----:B------:R-:W-:-:S02]  /*1870*/  FMNMX R7, RZ, R0, !PT ;  /* 0x00000000ff077209 */ /* 0x000fc40007800000 */
[----:B------:R-:W-:Y:S02]  /*1880*/  FMNMX R9, RZ, R36, !PT ;  /* 0x00000024ff097209 */ /* 0x000fe40007800000 */
[----:B------:R-:W-:Y:S01]  /*1890*/  FMNMX R11, RZ, R10, !PT ;  /* 0x0000000aff0b7209 */ /* 0x000fe20007800000 */
[----:B------:R-:W-:Y:S04]  /*18a0*/  STG.E [R4.64], R3 ;  /* 0x0000000304007986 */ /* 0x000fe8000c101904 */
[----:B------:R-:W-:Y:S04]  /*18b0*/  STG.E [R4.64+0xc4], R7 ;  /* 0x0000c40704007986 */ /* 0x000fe8000c101904 */
[----:B------:R-:W-:Y:S04]  /*18c0*/  STG.E [R4.64+0x188], R9 ;  /* 0x0001880904007986 */ /* 0x000fe8000c101904 */
[----:B------:R-:W-:Y:S01]  /*18d0*/  STG.E [R4.64+0x24c], R11 ;  /* 0x00024c0b04007986 */ /* 0x000fe2000c101904 */
[----:B------:R-:W-:Y:S05]  /*18e0*/  EXIT ;  /* 0x000000000000794d */ /* 0x000fea0003800000 */
.L_x_159:
        /* <DEDUP_REMOVED lines=9> */
.L_x_257:


//--------------------- .text.tvmgen_default_fused_nn_conv2d_add_add_2_kernel --------------------------
	.section	.text.tvmgen_default_fused_nn_conv2d_add_add_2_kernel,"ax",@progbits
	.sectionflags	@"SHF_BARRIERS=1"
	.sectioninfo	@"SHI_REGISTERS=56"
	.align	128
        .global         tvmgen_default_fused_nn_conv2d_add_add_2_kernel
        .type           tvmgen_default_fused_nn_conv2d_add_add_2_kernel,@function
        .size           tvmgen_default_fused_nn_conv2d_add_add_2_kernel,(.L_x_258 - tvmgen_default_fused_nn_conv2d_add_add_2_kernel)
        .other          tvmgen_default_fused_nn_conv2d_add_add_2_kernel,@"STO_CUDA_ENTRY STV_DEFAULT"
tvmgen_default_fused_nn_conv2d_add_add_2_kernel:
.text.tvmgen_default_fused_nn_conv2d_add_add_2_kernel:
[----:B------:R-:W-:Y:S02]  /*0000*/  MOV R1, c[0x0][0x28] ;  /* 0x00000a0000017a02 */ /* 0x000fe40000000f00 */
[----:B------:R-:W0:Y:S01]  /*0010*/  S2R R0, SR_TID.X ;  /* 0x0000000000007919 */ /* 0x000e220000002100 */
[----:B------:R-:W-:Y:S01]  /*0020*/  MOV R17, 0x4 ;  /* 0x0000000400117802 */ /* 0x000fe20000000f00 */
[----:B------:R-:W-:Y:S01]  /*0030*/  CS2R R40, SRZ ;  /* 0x0000000000287805 */ /* 0x000fe2000001ff00 */
[----:B------:R-:W-:Y:S01]  /*0040*/  MOV R25, RZ ;  /* 0x000000ff00197202 */ /* 0x000fe20000000f00 */
[----:B------:R-:W1:Y:S01]  /*0050*/  S2R R2, SR_TID.Z ;  /* 0x0000000000027919 */ /* 0x000e620000002300 */
[----:B------:R-:W-:Y:S01]  /*0060*/  CS2R R52, SRZ ;  /* 0x0000000000347805 */ /* 0x000fe2000001ff00 */
[----:B------:R-:W-:Y:S01]  /*0070*/  MOV R26, RZ ;  /* 0x000000ff001a7202 */ /* 0x000fe20000000f00 */
[----:B------:R-:W-:Y:S01]  /*0080*/  CS2R R38, SRZ ;  /* 0x0000000000267805 */ /* 0x000fe2000001ff00 */
[----:B------:R-:W2:Y:S01]  /*0090*/  S2R R3, SR_CTAID.Y ;  /* 0x0000000000037919 */ /* 0x000ea20000002600 */
[----:B------:R-:W-:Y:S01]  /*00a0*/  MOV R47, RZ ;  /* 0x000000ff002f7202 */ /* 0x000fe20000000f00 */
[----:B------:R-:W-:Y:S01]  /*00b0*/  CS2R R36, SRZ ;  /* 0x0000000000247805 */ /* 0x000fe2000001ff00 */
[----:B------:R-:W-:Y:S01]  /*00c0*/  MOV R43, RZ ;  /* 0x000000ff002b7202 */ /* 0x000fe20000000f00 */
[----:B------:R-:W-:Y:S01]  /*00d0*/  ULDC.64 UR4, c[0x0][0x118] ;  /* 0x0000460000047ab9 */ /* 0x000fe20000000a00 */
[----:B------:R-:W-:-:S02]  /*00e0*/  MOV R49, RZ ;  /* 0x000000ff00317202 */ /* 0x000fc40000000f00 */
[----:B------:R-:W-:Y:S02]  /*00f0*/  MOV R51, RZ ;  /* 0x000000ff00337202 */ /* 0x000fe40000000f00 */
[----:B------:R-:W-:Y:S02]  /*0100*/  MOV R45, RZ ;  /* 0x000000ff002d7202 */ /* 0x000fe40000000f00 */
[----:B------:R-:W-:Y:S02]  /*0110*/  MOV R34, RZ ;  /* 0x000000ff00227202 */ /* 0x000fe40000000f00 */
[C---:B0-----:R-:W-:Y:S02]  /*0120*/  LEA R6, R0.reuse, R0, 0x2 ;  /* 0x0000000000067211 */ /* 0x041fe400078e10ff */
[----:B------:R-:W-:Y:S02]  /*0130*/  ISETP.GT.AND P0, PT, R0, 0x5, PT ;  /* 0x000000050000780c */ /* 0x000fe40003f04270 */
[----:B------:R-:W-:Y:S01]  /*0140*/  SHF.R.S32.HI R7, RZ, 0x3, R6 ;  /* 0x00000003ff077819 */ /* 0x000fe20000011406 */
[----:B-1----:R-:W-:Y:S01]  /*0150*/  IMAD R13, R2, 0x600, RZ ;  /* 0x00000600020d7824 */ /* 0x002fe200078e02ff */
[----:B------:R-:W-:-:S02]  /*0160*/  IADD3 R9, R6, 0x2, RZ ;  /* 0x0000000206097810 */ /* 0x000fc40007ffe0ff */
[----:B------:R-:W-:Y:S01]  /*0170*/  SHF.R.S32.HI R4, RZ, 0x1, R2 ;  /* 0x00000001ff047819 */ /* 0x000fe20000011402 */
[----:B------:R-:W-:Y:S01]  /*0180*/  IMAD R8, R7, 0x180, R13 ;  /* 0x0000018007087824 */ /* 0x000fe200078e020d */
[----:B------:R-:W-:Y:S02]  /*0190*/  LOP3.LUT R7, R6, 0x7, RZ, 0xc0, !PT ;  /* 0x0000000706077812 */ /* 0x000fe400078ec0ff */
[----:B------:R-:W-:Y:S02]  /*01a0*/  LOP3.LUT R5, R2, 0x1, RZ, 0xc0, !PT ;  /* 0x0000000102057812 */ /* 0x000fe400078ec0ff */
[----:B------:R-:W-:Y:S02]  /*01b0*/  IADD3 R11, R6, 0x4, RZ ;  /* 0x00000004060b7810 */ /* 0x000fe40007ffe0ff */
[----:B------:R-:W-:Y:S01]  /*01c0*/  IADD3 R14, R7, R8, RZ ;  /* 0x00000008070e7210 */ /* 0x000fe20007ffe0ff */
[----:B------:R-:W-:Y:S01]  /*01d0*/  IMAD R18, R4, 0xe, R5 ;  /* 0x0000000e04127824 */ /* 0x000fe200078e0205 */
[----:B------:R-:W-:-:S02]  /*01e0*/  SHF.R.S32.HI R7, RZ, 0x3, R9 ;  /* 0x00000003ff077819 */ /* 0x000fc40000011409 */
[----:B------:R-:W-:Y:S02]  /*01f0*/  LEA.HI.SX32 R10, R9, R2, 0x1b ;  /* 0x00000002090a7211 */ /* 0x000fe400078fdaff */
[C---:B------:R-:W-:Y:S01]  /*0200*/  IADD3 R8, R6.reuse, 0x3, RZ ;  /* 0x0000000306087810 */ /* 0x040fe20007ffe0ff */
[----:B------:R-:W-:Y:S01]  /*0210*/  IMAD R16, R7, 0x180, R13 ;  /* 0x0000018007107824 */ /* 0x000fe200078e020d */
[----:B------:R-:W-:Y:S02]  /*0220*/  SHF.R.S32.HI R12, RZ, 0x3, R11 ;  /* 0x00000003ff0c7819 */ /* 0x000fe4000001140b */
[----:B------:R-:W-:Y:S02]  /*0230*/  IADD3 R4, R6, 0x1, RZ ;  /* 0x0000000106047810 */ /* 0x000fe40007ffe0ff */
[----:B------:R-:W-:Y:S01]  /*0240*/  ISETP.GT.OR P1, PT, R10, 0xf, P0 ;  /* 0x0000000f0a00780c */ /* 0x000fe20000724670 */
[----:B------:R-:W-:Y:S01]  /*0250*/  IMAD R12, R12, 0x180, R13 ;  /* 0x000001800c0c7824 */ /* 0x000fe200078e020d */
[----:B------:R-:W-:-:S02]  /*0260*/  SHF.L.U32 R5, R0, 0x1, RZ ;  /* 0x0000000100057819 */ /* 0x000fc400000006ff */
[----:B------:R-:W-:Y:S02]  /*0270*/  LOP3.LUT R9, R9, 0x7, RZ, 0xc0, !PT ;  /* 0x0000000709097812 */ /* 0x000fe400078ec0ff */
[----:B------:R-:W-:Y:S02]  /*0280*/  SHF.R.S32.HI R10, RZ, 0x3, R8 ;  /* 0x00000003ff0a7819 */ /* 0x000fe40000011408 */
[----:B--2---:R-:W-:Y:S02]  /*0290*/  LEA R18, R3, R18, 0x1 ;  /* 0x0000001203127211 */ /* 0x004fe400078e08ff */
[----:B------:R-:W-:Y:S01]  /*02a0*/  SHF.R.S32.HI R6, RZ, 0x3, R4 ;  /* 0x00000003ff067819 */ /* 0x000fe20000011404 */
[----:B------:R-:W-:Y:S01]  /*02b0*/  IMAD R15, R10, 0x180, R13 ;  /* 0x000001800a0f7824 */ /* 0x000fe200078e020d */
[----:B------:R-:W-:Y:S02]  /*02c0*/  LOP3.LUT R11, R11, 0x7, RZ, 0xc0, !PT ;  /* 0x000000070b0b7812 */ /* 0x000fe400078ec0ff */
[----:B------:R-:W-:Y:S01]  /*02d0*/  IADD3 R16, R9, R16, RZ ;  /* 0x0000001009107210 */ /* 0x000fe20007ffe0ff */
[----:B------:R-:W-:Y:S01]  /*02e0*/  IMAD R9, R18, 0xe, R5 ;  /* 0x0000000e12097824 */ /* 0x000fe200078e0205 */
[----:B------:R-:W-:Y:S01]  /*02f0*/  LOP3.LUT R10, R8, 0x7, RZ, 0xc0, !PT ;  /* 0x00000007080a7812 */ /* 0x000fe200078ec0ff */
[----:B------:R-:W-:Y:S01]  /*0300*/  IMAD R13, R6, 0x180, R13 ;  /* 0x00000180060d7824 */ /* 0x000fe200078e020d */
[----:B------:R-:W-:Y:S01]  /*0310*/  IADD3 R11, R11, R12, RZ ;  /* 0x0000000c0b0b7210 */ /* 0x000fe20007ffe0ff */
[----:B------:R-:W-:Y:S01]  /*0320*/  IMAD.WIDE R8, R9, R17, c[0x0][0x168] ;  /* 0x00005a0009087625 */ /* 0x000fe200078e0211 */
[----:B------:R-:W-:-:S02]  /*0330*/  LOP3.LUT R4, R4, 0x7, RZ, 0xc0, !PT ;  /* 0x0000000704047812 */ /* 0x000fc400078ec0ff */
[----:B------:R-:W-:Y:S01]  /*0340*/  IADD3 R15, R10, R15, RZ ;  /* 0x0000000f0a0f7210 */ /* 0x000fe20007ffe0ff */
[----:B------:R-:W-:Y:S01]  /*0350*/  IMAD.WIDE R6, R14, R17, c[0x0][0x170] ;  /* 0x00005c000e067625 */ /* 0x000fe200078e0211 */
[----:B------:R-:W-:Y:S02]  /*0360*/  IADD3 R4, R4, R13, RZ ;  /* 0x0000000d04047210 */ /* 0x000fe40007ffe0ff */
[----:B------:R-:W-:Y:S01]  /*0370*/  IADD3 R28, P2, R8, 0x4, RZ ;  /* 0x00000004081c7810 */ /* 0x000fe20007f5e0ff */
[----:B------:R-:W-:Y:S01]  /*0380*/  IMAD.WIDE R10, R11, R17, c[0x0][0x170] ;  /* 0x00005c000b0a7625 */ /* 0x000fe200078e0211 */
[----:B------:R-:W-:Y:S02]  /*0390*/  MOV R30, R6 ;  /* 0x00000006001e7202 */ /* 0x000fe40000000f00 */
[----:B------:R-:W-:Y:S01]  /*03a0*/  IADD3.X R29, RZ, R9, RZ, P2, !PT ;  /* 0x00000009ff1d7210 */ /* 0x000fe200017fe4ff */
[----:B------:R-:W-:Y:S01]  /*03b0*/  IMAD.WIDE R32, R16, R17, c[0x0][0x170] ;  /* 0x00005c0010207625 */ /* 0x000fe200078e0211 */
[----:B------:R-:W-:-:S02]  /*03c0*/  MOV R6, R10 ;  /* 0x0000000a00067202 */ /* 0x000fc40000000f00 */
[----:B------:R-:W-:Y:S01]  /*03d0*/  MOV R31, R11 ;  /* 0x0000000b001f7202 */ /* 0x000fe20000000f00 */
[-C--:B------:R-:W-:Y:S01]  /*03e0*/  IMAD.WIDE R10, R4, R17.reuse, c[0x0][0x170] ;  /* 0x00005c00040a7625 */ /* 0x080fe200078e0211 */
[----:B------:R-:W-:Y:S02]  /*03f0*/  MOV R4, R32 ;  /* 0x0000002000047202 */ /* 0x000fe40000000f00 */
[----:B------:R-:W-:Y:S01]  /*0400*/  MOV R32, RZ ;  /* 0x000000ff00207202 */ /* 0x000fe20000000f00 */
[----:B------:R-:W-:-:S04]  /*0410*/  IMAD.WIDE R8, R15, R17, c[0x0][0x170] ;  /* 0x00005c000f087625 */ /* 0x000fc800078e0211 */
[----:B------:R-:W-:Y:S02]  /*0420*/  IMAD R5, R2, 0xe, R5 ;  /* 0x0000000e02057824 */ /* 0x000fe400078e0205 */
.L_x_160:
[----:B------:R-:W-:Y:S01]  /*0430*/  LEA R14, R0, R0, 0x2 ;  /* 0x00000000000e7211 */ /* 0x000fe200078e10ff */
[----:B------:R-:W2:Y:S03]  /*0440*/  LDG.E.CONSTANT R16, [R28.64+-0x4] ;  /* 0xfffffc041c107981 */ /* 0x000ea6000c1e9900 */
[C---:B------:R-:W-:Y:S01]  /*0450*/  IADD3 R13, R14.reuse, 0x3, RZ ;  /* 0x000000030e0d7810 */ /* 0x040fe20007ffe0ff */
[----:B------:R-:W2:Y:S01]  /*0460*/  LDG.E.CONSTANT R17, [R28.64] ;  /* 0x000000041c117981 */ /* 0x000ea2000c1e9900 */
[----:B------:R-:W-:Y:S02]  /*0470*/  IADD3 R15, R14, 0x4, RZ ;  /* 0x000000040e0f7810 */ /* 0x000fe40007ffe0ff */
[-C--:B------:R-:W-:Y:S01]  /*0480*/  LEA.HI.SX32 R12, R13, R2.reuse, 0x1b ;  /* 0x000000020d0c7211 */ /* 0x080fe200078fdaff */
[----:B------:R-:W3:Y:S01]  /*0490*/  LDG.E.CONSTANT R20, [R10.64] ;  /* 0x000000040a147981 */ /* 0x000ee2000c1e9900 */
[----:B------:R-:W-:-:S03]  /*04a0*/  LEA.HI.SX32 R13, R15, R2, 0x1b ;  /* 0x000000020f0d7211 */ /* 0x000fc600078fdaff */
[----:B------:R-:W-:Y:S01]  /*04b0*/  BAR.SYNC.DEFER_BLOCKING 0x0 ;  /* 0x0000000000007b1d */ /* 0x000fe20000010000 */
[----:B------:R-:W-:Y:S02]  /*04c0*/  ISETP.GT.OR P2, PT, R12, 0xf, P0 ;  /* 0x0000000f0c00780c */ /* 0x000fe40000744670 */
[----:B------:R-:W-:Y:S02]  /*04d0*/  ISETP.GT.OR P3, PT, R13, 0xf, P0 ;  /* 0x0000000f0d00780c */ /* 0x000fe40000764670 */
[----:B------:R-:W-:Y:S02]  /*04e0*/  MOV R12, R30 ;  /* 0x0000001e000c7202 */ /* 0x000fe40000000f00 */
[----:B------:R-:W-:-:S05]  /*04f0*/  MOV R13, R7 ;  /* 0x00000007000d7202 */ /* 0x000fca0000000f00 */
[----:B------:R0:W4:Y:S04]  /*0500*/  LDG.E.CONSTANT R18, [R12.64] ;  /* 0x000000040c127981 */ /* 0x000128000c1e9900 */
[----:B------:R-:W5:Y:S01]  /*0510*/  @!P2 LDG.E.CONSTANT R27, [R8.64] ;  /* 0x00000004081ba981 */ /* 0x000f62000c1e9900 */
[----:B0-----:R-:W-:Y:S02]  /*0520*/  @!P1 MOV R12, R4 ;  /* 0x00000004000c9202 */ /* 0x001fe40000000f00 */
[----:B------:R-:W-:-:S05]  /*0530*/  @!P1 MOV R13, R33 ;  /* 0x00000021000d9202 */ /* 0x000fca0000000f00 */
[----:B------:R0:W5:Y:S02]  /*0540*/  @!P1 LDG.E.CONSTANT R24, [R12.64] ;  /* 0x000000040c189981 */ /* 0x000164000c1e9900 */
[----:B0-----:R-:W-:Y:S02]  /*0550*/  @!P3 MOV R12, R6 ;  /* 0x00000006000cb202 */ /* 0x001fe40000000f00 */
[----:B------:R-:W-:-:S05]  /*0560*/  @!P3 MOV R13, R31 ;  /* 0x0000001f000db202 */ /* 0x000fca0000000f00 */
[----:B------:R-:W5:Y:S01]  /*0570*/  @!P3 LDG.E.CONSTANT R15, [R12.64] ;  /* 0x000000040c0fb981 */ /* 0x000f62000c1e9900 */
[----:B------:R-:W-:-:S04]  /*0580*/  SHF.L.U32 R35, R2, 0x5, RZ ;  /* 0x0000000502237819 */ /* 0x000fc800000006ff */
[----:B------:R-:W-:Y:S01]  /*0590*/  IADD3 R50, R14, R35, RZ ;  /* 0x000000230e327210 */ /* 0x000fe20007ffe0ff */
[C-C-:B------:R-:W-:Y:S02]  /*05a0*/  @!P2 IMAD R14, R0.reuse, 0x5, R35.reuse ;  /* 0x00000005000ea824 */ /* 0x140fe400078e0223 */
[----:B------:R-:W-:Y:S01]  /*05b0*/  @!P3 IMAD R22, R0, 0x5, R35 ;  /* 0x000000050016b824 */ /* 0x000fe200078e0223 */
[----:B--2---:R-:W-:Y:S04]  /*05c0*/  STS.64 [R5.X4], R16 ;  /* 0x0000001005007388 */ /* 0x004fe80000004a00 */
[----:B---3--:R-:W-:Y:S04]  /*05d0*/  STS [R50.X4+0x384], R20 ;  /* 0x0003841432007388 */ /* 0x008fe80000004800 */
[----:B----4-:R-:W-:Y:S04]  /*05e0*/  STS [R50.X4+0x380], R18 ;  /* 0x0003801232007388 */ /* 0x010fe80000004800 */
[----:B-----5:R-:W-:Y:S04]  /*05f0*/  @!P1 STS [R50.X4+0x388], R24 ;  /* 0x0003881832009388 */ /* 0x020fe80000004800 */
[----:B------:R-:W-:Y:S04]  /*0600*/  @!P2 STS [R14.X4+0x38c], R27 ;  /* 0x00038c1b0e00a388 */ /* 0x000fe80000004800 */
[----:B------:R-:W-:Y:S04]  /*0610*/  @!P3 STS [R22.X4+0x390], R15 ;  /* 0x0003900f1600b388 */ /* 0x000fe80000004800 */
[----:B------:R-:W-:Y:S06]  /*0620*/  BAR.SYNC.DEFER_BLOCKING 0x0 ;  /* 0x0000000000007b1d */ /* 0x000fec0000010000 */
[----:B------:R-:W-:Y:S04]  /*0630*/  LDS R48, [R0.X4] ;  /* 0x0000000000307984 */ /* 0x000fe80000004800 */
[----:B------:R-:W0:Y:S04]  /*0640*/  LDS.128 R12, [R35+0x380] ;  /* 0x00038000230c7984 */ /* 0x000e280000000c00 */
[----:B------:R-:W1:Y:S04]  /*0650*/  LDS R42, [R0.X4+0x1c] ;  /* 0x00001c00002a7984 */ /* 0x000e680000004800 */
[----:B------:R-:W2:Y:S04]  /*0660*/  LDS R44, [R0.X4+0x38] ;  /* 0x00003800002c7984 */ /* 0x000ea80000004800 */
[----:B------:R-:W3:Y:S04]  /*0670*/  LDS R46, [R0.X4+0x54] ;  /* 0x00005400002e7984 */ /* 0x000ee80000004800 */
[----:B------:R-:W4:Y:S04]  /*0680*/  LDS.128 R16, [R35+0x580] ;  /* 0x0005800023107984 */ /* 0x000f280000000c00 */
[----:B------:R-:W5:Y:S01]  /*0690*/  LDS.128 R20, [R35+0x780] ;  /* 0x0007800023147984 */ /* 0x000f620000000c00 */
[C---:B0-----:R-:W-:Y:S01]  /*06a0*/  FFMA R50, R12.reuse, R48, R41 ;  /* 0x000000300c327223 */ /* 0x041fe20000000029 */
[C---:B-1----:R-:W-:Y:S01]  /*06b0*/  FFMA R53, R12.reuse, R42, R53 ;  /* 0x0000002a0c357223 */ /* 0x042fe20000000035 */
[C---:B--2---:R-:W-:Y:S01]  /*06c0*/  FFMA R41, R12.reuse, R44, R25 ;  /* 0x0000002c0c297223 */ /* 0x044fe20000000019 */
[----:B---3--:R-:W-:-:S02]  /*06d0*/  FFMA R12, R12, R46, R26 ;  /* 0x0000002e0c0c7223 */ /* 0x008fc4000000001a */
[----:B------:R-:W0:Y:S01]  /*06e0*/  LDS.128 R24, [R35+0x980] ;  /* 0x0009800023187984 */ /* 0x000e220000000c00 */
[----:B----4-:R-:W-:Y:S01]  /*06f0*/  FFMA R39, R48, R16, R39 ;  /* 0x0000001030277223 */ /* 0x010fe20000000027 */
[C---:B------:R-:W-:Y:S01]  /*0700*/  FFMA R47, R16.reuse, R42, R47 ;  /* 0x0000002a102f7223 */ /* 0x040fe2000000002f */
[C---:B------:R-:W-:Y:S01]  /*0710*/  FFMA R52, R16.reuse, R44, R52 ;  /* 0x0000002c10347223 */ /* 0x040fe20000000034 */
[----:B------:R-:W-:Y:S01]  /*0720*/  FFMA R16, R16, R46, R36 ;  /* 0x0000002e10107223 */ /* 0x000fe20000000024 */
[----:B-----5:R-:W-:Y:S01]  /*0730*/  FFMA R36, R48, R20, R43 ;  /* 0x0000001430247223 */ /* 0x020fe2000000002b */
[C---:B------:R-:W-:Y:S01]  /*0740*/  FFMA R49, R20.reuse, R42, R49 ;  /* 0x0000002a14317223 */ /* 0x040fe20000000031 */
[C---:B------:R-:W-:Y:S01]  /*0750*/  FFMA R40, R20.reuse, R44, R40 ;  /* 0x0000002c14287223 */ /* 0x040fe20000000028 */
[----:B------:R-:W-:Y:S02]  /*0760*/  FFMA R20, R20, R46, R38 ;  /* 0x0000002e14147223 */ /* 0x000fe40000000026 */
[----:B------:R-:W1:Y:S01]  /*0770*/  LDS R38, [R0.X4+0xa8] ;  /* 0x0000a80000267984 */ /* 0x000e620000004800 */
[----:B0-----:R-:W-:Y:S01]  /*0780*/  FFMA R48, R48, R24, R37 ;  /* 0x0000001830307223 */ /* 0x001fe20000000025 */
[C---:B------:R-:W-:Y:S01]  /*0790*/  FFMA R42, R24.reuse, R42, R45 ;  /* 0x0000002a182a7223 */ /* 0x040fe2000000002d */
[C---:B------:R-:W-:Y:S01]  /*07a0*/  FFMA R44, R24.reuse, R44, R51 ;  /* 0x0000002c182c7223 */ /* 0x040fe20000000033 */
[----:B------:R-:W-:Y:S01]  /*07b0*/  FFMA R24, R24, R46, R34 ;  /* 0x0000002e18187223 */ /* 0x000fe20000000022 */
[----:B------:R-:W0:Y:S04]  /*07c0*/  LDS R51, [R0.X4+0x70] ;  /* 0x0000700000337984 */ /* 0x000e280000004800 */
[----:B------:R-:W2:Y:S04]  /*07d0*/  LDS R46, [R0.X4+0x8c] ;  /* 0x00008c00002e7984 */ /* 0x000ea80000004800 */
[----:B------:R-:W3:Y:S01]  /*07e0*/  LDS R37, [R0.X4+0xc4] ;  /* 0x0000c40000257984 */ /* 0x000ee20000004800 */
[C---:B-1----:R-:W-:Y:S01]  /*07f0*/  FFMA R41, R38.reuse, R13, R41 ;  /* 0x0000000d26297223 */ /* 0x042fe20000000029 */
[C---:B------:R-:W-:Y:S01]  /*0800*/  FFMA R52, R38.reuse, R17, R52 ;  /* 0x0000001126347223 */ /* 0x040fe20000000034 */
[C---:B------:R-:W-:Y:S01]  /*0810*/  FFMA R40, R38.reuse, R21, R40 ;  /* 0x0000001526287223 */ /* 0x040fe20000000028 */
[----:B------:R-:W-:-:S02]  /*0820*/  FFMA R44, R38, R25, R44 ;  /* 0x00000019262c7223 */ /* 0x000fc4000000002c */
[----:B------:R-:W1:Y:S01]  /*0830*/  LDS R38, [R0.X4+0xfc] ;  /* 0x0000fc0000267984 */ /* 0x000e620000004800 */
[----:B0-----:R-:W-:-:S03]  /*0840*/  FFMA R45, R51, R21, R36 ;  /* 0x00000015332d7223 */ /* 0x001fc60000000024 */
[----:B------:R-:W0:Y:S01]  /*0850*/  LDS R36, [R0.X4+0xe0] ;  /* 0x0000e00000247984 */ /* 0x000e220000004800 */
[C---:B--2---:R-:W-:Y:S01]  /*0860*/  FFMA R34, R46.reuse, R21, R49 ;  /* 0x000000152e227223 */ /* 0x044fe20000000031 */
[C---:B------:R-:W-:Y:S01]  /*0870*/  FFMA R53, R46.reuse, R13, R53 ;  /* 0x0000000d2e357223 */ /* 0x040fe20000000035 */
[C---:B------:R-:W-:Y:S01]  /*0880*/  FFMA R47, R46.reuse, R17, R47 ;  /* 0x000000112e2f7223 */ /* 0x040fe2000000002f */
[----:B------:R-:W-:Y:S02]  /*0890*/  FFMA R49, R46, R25, R42 ;  /* 0x000000192e317223 */ /* 0x000fe4000000002a */
[----:B------:R-:W2:Y:S01]  /*08a0*/  LDS R42, [R0.X4+0x118] ;  /* 0x00011800002a7984 */ /* 0x000ea20000004800 */
[C---:B------:R-:W-:Y:S01]  /*08b0*/  FFMA R43, R51.reuse, R13, R50 ;  /* 0x0000000d332b7223 */ /* 0x040fe20000000032 */
[C---:B------:R-:W-:Y:S02]  /*08c0*/  FFMA R39, R51.reuse, R17, R39 ;  /* 0x0000001133277223 */ /* 0x040fe40000000027 */
[----:B------:R-:W4:Y:S01]  /*08d0*/  LDS R46, [R0.X4+0x134] ;  /* 0x00013400002e7984 */ /* 0x000f220000004800 */
[----:B------:R-:W-:Y:S01]  /*08e0*/  FFMA R51, R51, R25, R48 ;  /* 0x0000001933337223 */ /* 0x000fe20000000030 */
[C---:B---3--:R-:W-:Y:S01]  /*08f0*/  FFMA R17, R37.reuse, R17, R16 ;  /* 0x0000001125117223 */ /* 0x048fe20000000010 */
[C---:B------:R-:W-:Y:S01]  /*0900*/  FFMA R25, R37.reuse, R25, R24 ;  /* 0x0000001925197223 */ /* 0x040fe20000000018 */
[----:B------:R-:W3:Y:S01]  /*0910*/  LDS R16, [R0.X4+0x188] ;  /* 0x0001880000107984 */ /* 0x000ee20000004800 */
[C---:B------:R-:W-:Y:S01]  /*0920*/  FFMA R13, R37.reuse, R13, R12 ;  /* 0x0000000d250d7223 */ /* 0x040fe2000000000c */
[----:B------:R-:W-:-:S02]  /*0930*/  FFMA R21, R37, R21, R20 ;  /* 0x0000001525157223 */ /* 0x000fc40000000014 */
[----:B------:R-:W5:Y:S04]  /*0940*/  LDS R24, [R0.X4+0x150] ;  /* 0x0001500000187984 */ /* 0x000f680000004800 */
[----:B------:R-:W5:Y:S04]  /*0950*/  LDS R20, [R0.X4+0x16c] ;  /* 0x00016c0000147984 */ /* 0x000f680000004800 */
[----:B------:R-:W5:Y:S01]  /*0960*/  LDS R12, [R0.X4+0x1a4] ;  /* 0x0001a400000c7984 */ /* 0x000f620000004800 */
[C---:B-1----:R-:W-:Y:S01]  /*0970*/  FFMA R53, R38.reuse, R14, R53 ;  /* 0x0000000e26357223 */ /* 0x042fe20000000035 */
[C---:B------:R-:W-:Y:S01]  /*0980*/  FFMA R47, R38.reuse, R18, R47 ;  /* 0x00000012262f7223 */ /* 0x040fe2000000002f */
[----:B------:R-:W-:Y:S01]  /*0990*/  FFMA R34, R38, R22, R34 ;  /* 0x0000001626227223 */ /* 0x000fe20000000022 */
[C---:B0-----:R-:W-:Y:S01]  /*09a0*/  FFMA R48, R36.reuse, R18, R39 ;  /* 0x0000001224307223 */ /* 0x041fe20000000027 */
[C---:B------:R-:W-:Y:S01]  /*09b0*/  FFMA R43, R36.reuse, R14, R43 ;  /* 0x0000000e242b7223 */ /* 0x040fe2000000002b */
[----:B------:R-:W-:Y:S01]  /*09c0*/  FFMA R50, R36, R22, R45 ;  /* 0x0000001624327223 */ /* 0x000fe2000000002d */
[-C--:B------:R-:W-:Y:S01]  /*09d0*/  FFMA R39, R38, R26.reuse, R49 ;  /* 0x0000001a26277223 */ /* 0x080fe20000000031 */
[----:B------:R-:W-:Y:S01]  /*09e0*/  FFMA R36, R36, R26, R51 ;  /* 0x0000001a24247223 */ /* 0x000fe20000000033 */
[----:B------:R-:W-:Y:S01]  /*09f0*/  LDS R45, [R0.X4+0x214] ;  /* 0x00021400002d7984 */ /* 0x000fe20000004800 */
[C---:B--2---:R-:W-:Y:S01]  /*0a00*/  FFMA R41, R42.reuse, R14, R41 ;  /* 0x0000000e2a297223 */ /* 0x044fe20000000029 */
[C---:B------:R-:W-:Y:S01]  /*0a10*/  FFMA R52, R42.reuse, R18, R52 ;  /* 0x000000122a347223 */ /* 0x040fe20000000034 */
[C---:B------:R-:W-:Y:S01]  /*0a20*/  FFMA R38, R42.reuse, R22, R40 ;  /* 0x000000162a267223 */ /* 0x040fe20000000028 */
[----:B------:R-:W-:Y:S01]  /*0a30*/  FFMA R44, R42, R26, R44 ;  /* 0x0000001a2a2c7223 */ /* 0x000fe2000000002c */
[C---:B----4-:R-:W-:Y:S01]  /*0a40*/  FFMA R13, R46.reuse, R14, R13 ;  /* 0x0000000e2e0d7223 */ /* 0x050fe2000000000d */
[C---:B------:R-:W-:Y:S01]  /*0a50*/  FFMA R14, R46.reuse, R26, R25 ;  /* 0x0000001a2e0e7223 */ /* 0x040fe20000000019 */
[C---:B------:R-:W-:Y:S01]  /*0a60*/  FFMA R18, R46.reuse, R18, R17 ;  /* 0x000000122e127223 */ /* 0x040fe20000000011 */
[----:B------:R-:W-:Y:S01]  /*0a70*/  FFMA R22, R46, R22, R21 ;  /* 0x000000162e167223 */ /* 0x000fe20000000015 */
[C---:B---3--:R-:W-:Y:S01]  /*0a80*/  FFMA R40, R16.reuse, R15, R41 ;  /* 0x0000000f10287223 */ /* 0x048fe20000000029 */
[C---:B------:R-:W-:Y:S01]  /*0a90*/  FFMA R41, R16.reuse, R27, R44 ;  /* 0x0000001b10297223 */ /* 0x040fe2000000002c */
[----:B------:R-:W-:Y:S01]  /*0aa0*/  FFMA R51, R16, R23, R38 ;  /* 0x0000001710337223 */ /* 0x000fe20000000026 */
[C---:B-----5:R-:W-:Y:S01]  /*0ab0*/  FFMA R42, R24.reuse, R15, R43 ;  /* 0x0000000f182a7223 */ /* 0x060fe2000000002b */
[C---:B------:R-:W-:Y:S01]  /*0ac0*/  FFMA R25, R24.reuse, R23, R50 ;  /* 0x0000001718197223 */ /* 0x040fe20000000032 */
[C---:B------:R-:W-:Y:S01]  /*0ad0*/  FFMA R37, R24.reuse, R27, R36 ;  /* 0x0000001b18257223 */ /* 0x040fe20000000024 */
[----:B------:R-:W-:Y:S01]  /*0ae0*/  FFMA R26, R24, R19, R48 ;  /* 0x00000013181a7223 */ /* 0x000fe20000000030 */
[C---:B------:R-:W-:Y:S01]  /*0af0*/  FFMA R36, R20.reuse, R15, R53 ;  /* 0x0000000f14247223 */ /* 0x040fe20000000035 */
[C---:B------:R-:W-:Y:S01]  /*0b00*/  FFMA R49, R20.reuse, R23, R34 ;  /* 0x0000001714317223 */ /* 0x040fe20000000022 */
[----:B------:R-:W-:Y:S01]  /*0b10*/  FFMA R24, R20, R19, R47 ;  /* 0x0000001314187223 */ /* 0x000fe2000000002f */
[----:B------:R-:W-:Y:S01]  /*0b20*/  LDS R34, [R0.X4+0x1c0] ;  /* 0x0001c00000227984 */ /* 0x000fe20000004800 */
[C---:B------:R-:W-:Y:S01]  /*0b30*/  FFMA R46, R12.reuse, R15, R13 ;  /* 0x0000000f0c2e7223 */ /* 0x040fe2000000000d */
[C---:B------:R-:W-:Y:S01]  /*0b40*/  FFMA R44, R12.reuse, R19, R18 ;  /* 0x000000130c2c7223 */ /* 0x040fe20000000012 */
[C---:B------:R-:W-:Y:S01]  /*0b50*/  FFMA R50, R12.reuse, R23, R22 ;  /* 0x000000170c327223 */ /* 0x040fe20000000016 */
[----:B------:R-:W-:Y:S01]  /*0b60*/  FFMA R43, R12, R27, R14 ;  /* 0x0000001b0c2b7223 */ /* 0x000fe2000000000e */
[----:B------:R-:W-:Y:S01]  /*0b70*/  LDS R53, [R0.X4+0x1dc] ;  /* 0x0001dc0000357984 */ /* 0x000fe20000004800 */
[----:B------:R-:W-:Y:S01]  /*0b80*/  FFMA R47, R16, R19, R52 ;  /* 0x00000013102f7223 */ /* 0x000fe20000000034 */
[----:B------:R-:W-:-:S02]  /*0b90*/  FFMA R39, R20, R27, R39 ;  /* 0x0000001b14277223 */ /* 0x000fc40000000027 */
[----:B------:R-:W0:Y:S04]  /*0ba0*/  LDS.128 R12, [R35+0x390] ;  /* 0x00039000230c7984 */ /* 0x000e280000000c00 */
[----:B------:R-:W1:Y:S04]  /*0bb0*/  LDS R38, [R0.X4+0x1f8] ;  /* 0x0001f80000267984 */ /* 0x000e680000004800 */
[----:B------:R-:W2:Y:S04]  /*0bc0*/  LDS.128 R16, [R35+0x590] ;  /* 0x0005900023107984 */ /* 0x000ea80000000c00 */
[----:B------:R-:W3:Y:S01]  /*0bd0*/  LDS.128 R20, [R35+0x790] ;  /* 0x0007900023147984 */ /* 0x000ee20000000c00 */
[C---:B0-----:R-:W-:Y:S01]  /*0be0*/  FFMA R42, R12.reuse, R34, R42 ;  /* 0x000000220c2a7223 */ /* 0x041fe2000000002a */
[C---:B------:R-:W-:Y:S01]  /*0bf0*/  FFMA R36, R12.reuse, R53, R36 ;  /* 0x000000350c247223 */ /* 0x040fe20000000024 */
[C---:B-1----:R-:W-:Y:S01]  /*0c00*/  FFMA R40, R12.reuse, R38, R40 ;  /* 0x000000260c287223 */ /* 0x042fe20000000028 */
[----:B------:R-:W-:Y:S01]  /*0c10*/  FFMA R12, R12, R45, R46 ;  /* 0x0000002d0c0c7223 */ /* 0x000fe2000000002e */
[----:B--2---:R-:W-:Y:S01]  /*0c20*/  FFMA R46, R34, R16, R26 ;  /* 0x00000010222e7223 */ /* 0x004fe2000000001a */
[C---:B------:R-:W-:Y:S01]  /*0c30*/  FFMA R48, R16.reuse, R53, R24 ;  /* 0x0000003510307223 */ /* 0x040fe20000000018 */
[C---:B------:R-:W-:Y:S01]  /*0c40*/  FFMA R52, R16.reuse, R38, R47 ;  /* 0x0000002610347223 */ /* 0x040fe2000000002f */
[----:B------:R-:W-:Y:S01]  /*0c50*/  FFMA R44, R16, R45, R44 ;  /* 0x0000002d102c7223 */ /* 0x000fe2000000002c */
[----:B---3--:R-:W-:Y:S01]  /*0c60*/  FFMA R16, R34, R20, R25 ;  /* 0x0000001422107223 */ /* 0x008fe20000000019 */
[C---:B------:R-:W-:Y:S01]  /*0c70*/  FFMA R49, R20.reuse, R53, R49 ;  /* 0x0000003514317223 */ /* 0x040fe20000000031 */
[----:B------:R-:W0:Y:S01]  /*0c80*/  LDS.128 R24, [R35+0x990] ;  /* 0x0009900023187984 */ /* 0x000e220000000c00 */
[C---:B------:R-:W-:Y:S01]  /*0c90*/  FFMA R51, R20.reuse, R38, R51 ;  /* 0x0000002614337223 */ /* 0x040fe20000000033 */
[----:B------:R-:W-:-:S02]  /*0ca0*/  FFMA R50, R20, R45, R50 ;  /* 0x0000002d14327223 */ /* 0x000fc40000000032 */
[----:B------:R-:W1:Y:S01]  /*0cb0*/  LDS R47, [R0.X4+0x230] ;  /* 0x00023000002f7984 */ /* 0x000e620000004800 */
[----:B0-----:R-:W-:Y:S01]  /*0cc0*/  FFMA R34, R34, R24, R37 ;  /* 0x0000001822227223 */ /* 0x001fe20000000025 */
[C---:B------:R-:W-:Y:S02]  /*0cd0*/  FFMA R20, R24.reuse, R53, R39 ;  /* 0x0000003518147223 */ /* 0x040fe40000000027 */
[----:B------:R-:W0:Y:S01]  /*0ce0*/  LDS R37, [R0.X4+0x24c] ;  /* 0x00024c0000257984 */ /* 0x000e220000004800 */
[C---:B------:R-:W-:Y:S01]  /*0cf0*/  FFMA R38, R24.reuse, R38, R41 ;  /* 0x0000002618267223 */ /* 0x040fe20000000029 */
[----:B------:R-:W-:Y:S02]  /*0d00*/  FFMA R43, R24, R45, R43 ;  /* 0x0000002d182b7223 */ /* 0x000fe4000000002b */
[----:B------:R-:W2:Y:S04]  /*0d10*/  LDS R24, [R0.X4+0x268] ;  /* 0x0002680000187984 */ /* 0x000ea80000004800 */
[----:B------:R-:W3:Y:S01]  /*0d20*/  LDS R39, [R0.X4+0x284] ;  /* 0x0002840000277984 */ /* 0x000ee20000004800 */
[C---:B-1----:R-:W-:Y:S01]  /*0d30*/  FFMA R41, R47.reuse, R13, R42 ;  /* 0x0000000d2f297223 */ /* 0x042fe2000000002a */
[C---:B------:R-:W-:Y:S01]  /*0d40*/  FFMA R45, R47.reuse, R17, R46 ;  /* 0x000000112f2d7223 */ /* 0x040fe2000000002e */
[C---:B------:R-:W-:Y:S01]  /*0d50*/  FFMA R35, R47.reuse, R21, R16 ;  /* 0x000000152f237223 */ /* 0x040fe20000000010 */
[----:B------:R-:W-:Y:S01]  /*0d60*/  FFMA R47, R47, R25, R34 ;  /* 0x000000192f2f7223 */ /* 0x000fe20000000022 */
[----:B------:R-:W1:Y:S04]  /*0d70*/  LDS R16, [R0.X4+0x2a0] ;  /* 0x0002a00000107984 */ /* 0x000e680000004800 */
[----:B------:R-:W4:Y:S04]  /*0d80*/  LDS R34, [R0.X4+0x2d8] ;  /* 0x0002d80000227984 */ /* 0x000f280000004800 */
[----:B------:R-:W-:Y:S01]  /*0d90*/  LDS R42, [R0.X4+0x32c] ;  /* 0x00032c00002a7984 */ /* 0x000fe20000004800 */
[C---:B0-----:R-:W-:Y:S01]  /*0da0*/  FFMA R53, R37.reuse, R13, R36 ;  /* 0x0000000d25357223 */ /* 0x041fe20000000024 */
[C---:B------:R-:W-:Y:S01]  /*0db0*/  FFMA R48, R37.reuse, R17, R48 ;  /* 0x0000001125307223 */ /* 0x040fe20000000030 */
[C---:B------:R-:W-:Y:S01]  /*0dc0*/  FFMA R49, R37.reuse, R21, R49 ;  /* 0x0000001525317223 */ /* 0x040fe20000000031 */
[----:B------:R-:W-:Y:S01]  /*0dd0*/  FFMA R37, R37, R25, R20 ;  /* 0x0000001925257223 */ /* 0x000fe20000000014 */
[CC--:B--2---:R-:W-:Y:S01]  /*0de0*/  FFMA R40, R24.reuse, R13.reuse, R40 ;  /* 0x0000000d18287223 */ /* 0x0c4fe20000000028 */
[----:B------:R-:W0:Y:S01]  /*0df0*/  LDS R20, [R0.X4+0x2bc] ;  /* 0x0002bc0000147984 */ /* 0x000e220000004800 */
[----:B---3--:R-:W-:Y:S01]  /*0e00*/  FFMA R13, R39, R13, R12 ;  /* 0x0000000d270d7223 */ /* 0x008fe2000000000c */
[----:B------:R-:W-:-:S02]  /*0e10*/  FFMA R52, R24, R17, R52 ;  /* 0x0000001118347223 */ /* 0x000fc40000000034 */
[----:B------:R-:W2:Y:S01]  /*0e20*/  LDS R12, [R0.X4+0x2f4] ;  /* 0x0002f400000c7984 */ /* 0x000ea20000004800 */
[C---:B------:R-:W-:Y:S01]  /*0e30*/  FFMA R51, R24.reuse, R21, R51 ;  /* 0x0000001518337223 */ /* 0x040fe20000000033 */
[----:B------:R-:W-:Y:S01]  /*0e40*/  FFMA R38, R24, R25, R38 ;  /* 0x0000001918267223 */ /* 0x000fe20000000026 */
[----:B------:R-:W-:Y:S01]  /*0e50*/  FFMA R17, R39, R17, R44 ;  /* 0x0000001127117223 */ /* 0x000fe2000000002c */
[----:B------:R-:W3:Y:S04]  /*0e60*/  LDS R36, [R0.X4+0x348] ;  /* 0x0003480000247984 */ /* 0x000ee80000004800 */
[----:B------:R-:W5:Y:S04]  /*0e70*/  LDS R44, [R0.X4+0x310] ;  /* 0x00031000002c7984 */ /* 0x000f680000004800 */
[----:B------:R-:W5:Y:S01]  /*0e80*/  LDS R24, [R0.X4+0x364] ;  /* 0x0003640000187984 */ /* 0x000f620000004800 */
[----:B------:R-:W-:-:S02]  /*0e90*/  IADD3 R28, P2, R28, 0x1880, RZ ;  /* 0x000018801c1c7810 */ /* 0x000fc40007f5e0ff */
[----:B------:R-:W-:Y:S02]  /*0ea0*/  IADD3 R32, R32, 0x1, RZ ;  /* 0x0000000120207810 */ /* 0x000fe40007ffe0ff */
[----:B------:R-:W-:Y:S02]  /*0eb0*/  IADD3.X R29, RZ, R29, RZ, P2, !PT ;  /* 0x0000001dff1d7210 */ /* 0x000fe400017fe4ff */
[----:B------:R-:W-:Y:S01]  /*0ec0*/  ISETP.NE.AND P2, PT, R32, 0x30, PT ;  /* 0x000000302000780c */ /* 0x000fe20003f45270 */
[C---:B------:R-:W-:Y:S01]  /*0ed0*/  FFMA R21, R39.reuse, R21, R50 ;  /* 0x0000001527157223 */ /* 0x040fe20000000032 */
[----:B------:R-:W-:Y:S01]  /*0ee0*/  IADD3 R30, P5, R30, 0x20, RZ ;  /* 0x000000201e1e7810 */ /* 0x000fe20007fbe0ff */
[----:B------:R-:W-:Y:S01]  /*0ef0*/  FFMA R43, R39, R25, R43 ;  /* 0x00000019272b7223 */ /* 0x000fe2000000002b */
[----:B-1----:R-:W-:Y:S01]  /*0f00*/  FFMA R46, R16, R18, R45 ;  /* 0x00000012102e7223 */ /* 0x002fe2000000002d */
[C---:B----4-:R-:W-:Y:S01]  /*0f10*/  FFMA R25, R34.reuse, R14, R40 ;  /* 0x0000000e22197223 */ /* 0x050fe20000000028 */
[----:B------:R-:W-:Y:S01]  /*0f20*/  FFMA R52, R34, R18, R52 ;  /* 0x0000001222347223 */ /* 0x000fe20000000034 */
[C---:B------:R-:W-:Y:S01]  /*0f30*/  FFMA R41, R16.reuse, R14, R41 ;  /* 0x0000000e10297223 */ /* 0x040fe20000000029 */
[-C--:B------:R-:W-:Y:S01]  /*0f40*/  FFMA R50, R16, R22.reuse, R35 ;  /* 0x0000001610327223 */ /* 0x080fe20000000023 */
[C---:B------:R-:W-:Y:S01]  /*0f50*/  FFMA R40, R34.reuse, R22, R51 ;  /* 0x0000001622287223 */ /* 0x040fe20000000033 */
[-C--:B------:R-:W-:Y:S01]  /*0f60*/  FFMA R38, R34, R26.reuse, R38 ;  /* 0x0000001a22267223 */ /* 0x080fe20000000026 */
[----:B------:R-:W-:Y:S01]  /*0f70*/  IADD3.X R7, RZ, R7, RZ, P5, !PT ;  /* 0x00000007ff077210 */ /* 0x000fe20002ffe4ff */
[----:B------:R-:W-:Y:S01]  /*0f80*/  FFMA R16, R16, R26, R47 ;  /* 0x0000001a10107223 */ /* 0x000fe2000000002f */
[----:B------:R-:W-:Y:S01]  /*0f90*/  IADD3 R4, P4, R4, 0x20, RZ ;  /* 0x0000002004047810 */ /* 0x000fe20007f9e0ff */
[C---:B0-----:R-:W-:Y:S01]  /*0fa0*/  FFMA R48, R20.reuse, R18, R48 ;  /* 0x0000001214307223 */ /* 0x041fe20000000030 */
[C---:B------:R-:W-:Y:S01]  /*0fb0*/  FFMA R53, R20.reuse, R14, R53 ;  /* 0x0000000e14357223 */ /* 0x040fe20000000035 */
[C---:B------:R-:W-:Y:S01]  /*0fc0*/  FFMA R49, R20.reuse, R22, R49 ;  /* 0x0000001614317223 */ /* 0x040fe20000000031 */
[----:B------:R-:W-:Y:S01]  /*0fd0*/  FFMA R20, R20, R26, R37 ;  /* 0x0000001a14147223 */ /* 0x000fe20000000025 */
[----:B------:R-:W-:Y:S01]  /*0fe0*/  IADD3 R10, P3, R10, 0x20, RZ ;  /* 0x000000200a0a7810 */ /* 0x000fe20007f7e0ff */
[C---:B--2---:R-:W-:Y:S01]  /*0ff0*/  FFMA R13, R12.reuse, R14, R13 ;  /* 0x0000000e0c0d7223 */ /* 0x044fe2000000000d */
[C---:B------:R-:W-:Y:S01]  /*1000*/  FFMA R18, R12.reuse, R18, R17 ;  /* 0x000000120c127223 */ /* 0x040fe20000000011 */
[C---:B------:R-:W-:Y:S01]  /*1010*/  FFMA R21, R12.reuse, R22, R21 ;  /* 0x000000160c157223 */ /* 0x040fe20000000015 */
[----:B------:R-:W-:Y:S01]  /*1020*/  FFMA R12, R12, R26, R43 ;  /* 0x0000001a0c0c7223 */ /* 0x000fe2000000002b */
[----:B------:R-:W-:-:S02]  /*1030*/  IADD3 R6, P5, R6, 0x20, RZ ;  /* 0x0000002006067810 */ /* 0x000fc40007fbe0ff */
[----:B------:R-:W-:Y:S01]  /*1040*/  IADD3 R8, P6, R8, 0x20, RZ ;  /* 0x0000002008087810 */ /* 0x000fe20007fde0ff */
[C---:B---3--:R-:W-:Y:S01]  /*1050*/  FFMA R25, R36.reuse, R15, R25 ;  /* 0x0000000f24197223 */ /* 0x048fe20000000019 */
[C---:B------:R-:W-:Y:S01]  /*1060*/  FFMA R52, R36.reuse, R19, R52 ;  /* 0x0000001324347223 */ /* 0x040fe20000000034 */
        /* <DEDUP_REMOVED lines=14> */
[----:B------:R-:W-:-:S02]  /*1150*/  IADD3.X R33, RZ, R33, RZ, P4, !PT ;  /* 0x00000021ff217210 */ /* 0x000fc400027fe4ff */
[----:B------:R-:W-:Y:S02]  /*1160*/  IADD3.X R11, RZ, R11, RZ, P3, !PT ;  /* 0x0000000bff0b7210 */ /* 0x000fe40001ffe4ff */
[----:B------:R-:W-:Y:S02]  /*1170*/  IADD3.X R31, RZ, R31, RZ, P5, !PT ;  /* 0x0000001fff1f7210 */ /* 0x000fe40002ffe4ff */
[----:B------:R-:W-:Y:S01]  /*1180*/  IADD3.X R9, RZ, R9, RZ, P6, !PT ;  /* 0x00000009ff097210 */ /* 0x000fe200037fe4ff */
[----:B------:R-:W-:Y:S05]  /*1190*/  @P2 BRA `(.L_x_160) ;  /* 0xfffff29000002947 */ /* 0x000fea000383ffff */
[----:B------:R-:W-:Y:S01]  /*11a0*/  MOV R5, 0x4 ;  /* 0x0000000400057802 */ /* 0x000fe20000000f00 */
[----:B------:R-:W-:-:S04]  /*11b0*/  IMAD R3, R3, 0x1c, R0 ;  /* 0x0000001c03037824 */ /* 0x000fc800078e0200 */
[----:B------:R-:W-:-:S04]  /*11c0*/  IMAD.WIDE R6, R2, R5, c[0x0][0x178] ;  /* 0x00005e0002067625 */ /* 0x000fc800078e0205 */
[----:B------:R-:W-:Y:S01]  /*11d0*/  IMAD R24, R2, 0xc4, R3 ;  /* 0x000000c402187824 */ /* 0x000fe200078e0203 */
[----:B------:R0:W2:Y:S03]  /*11e0*/  LDG.E.CONSTANT R28, [R6.64] ;  /* 0x00000004061c7981 */ /* 0x0000a6000c1e9900 */
[CC--:B------:R-:W-:Y:S01]  /*11f0*/  IMAD.WIDE R2, R24.reuse, R5.reuse, c[0x0][0x180] ;  /* 0x0000600018027625 */ /* 0x0c0fe200078e0205 */
[----:B------:R0:W3:Y:S04]  /*1200*/  LDG.E.CONSTANT R29, [R6.64+0x40] ;  /* 0x00004004061d7981 */ /* 0x0000e8000c1e9900 */
[----:B------:R0:W4:Y:S04]  /*1210*/  LDG.E.CONSTANT R18, [R6.64+0xc0] ;  /* 0x0000c00406127981 */ /* 0x000128000c1e9900 */
        /* <DEDUP_REMOVED lines=16> */
[----:B------:R1:W5:Y:S02]  /*1320*/  LDG.E.CONSTANT R17, [R2.64+0x9354] ;  /* 0x0093540402117981 */ /* 0x000364000c1e9900 */
[----:B-1----:R-:W-:Y:S01]  /*1330*/  IMAD.WIDE R2, R24, R5, c[0x0][0x160] ;  /* 0x0000580018027625 */ /* 0x002fe200078e0205 */
        /* <DEDUP_REMOVED lines=49> */
.L_x_161:
        /* <DEDUP_REMOVED lines=11> */
.L_x_258:


//--------------------- .text.tvmgen_default_fused_nn_conv2d_add_clip_6_kernel --------------------------
	.section	.text.tvmgen_default_fused_nn_conv2d_add_clip_6_kernel,"ax",@progbits
	.sectionflags	@"SHF_BARRIERS=1"
	.sectioninfo	@"SHI_REGISTERS=46"
	.align	128
        .global         tvmgen_default_fused_nn_conv2d_add_clip_6_kernel
        .type           tvmgen_default_fused_nn_conv2d_add_clip_6_kernel,@function
        .size           tvmgen_default_fused_nn_conv2d_add_clip_6_kernel,(.L_x_259 - tvmgen_default_fused_nn_conv2d_add_clip_6_kernel)
        .other          tvmgen_default_fused_nn_conv2d_add_clip_6_kernel,@"STO_CUDA_ENTRY STV_DEFAULT"
tvmgen_default_fused_nn_conv2d_add_clip_6_kernel:
.text.tvmgen_default_fused_nn_conv2d_add_clip_6_kernel:
[----:B------:R-:W-:Y:S02]  /*0000*/  MOV R1, c[0x0][0x28] ;  /* 0x00000a0000017a02 */ /* 0x000fe40000000f00 */
[----:B------:R-:W0:Y:S01]  /*0010*/  S2R R3, SR_CTAID.Y ;  /* 0x0000000000037919 */ /* 0x000e220000002600 */
[----:B------:R-:W-:Y:S01]  /*0020*/  MOV R4, 0x4 ;  /* 0x0000000400047802 */ /* 0x000fe20000000f00 */
[----:B------:R-:W-:Y:S02]  /*0030*/  ULDC.64 UR4, c[0x0][0x118] ;  /* 0x0000460000047ab9 */ /* 0x000fe40000000a00 */
[----:B------:R-:W1:Y:S04]  /*0040*/  S2R R0, SR_TID.X ;  /* 0x0000000000007919 */ /* 0x000e680000002100 */
[----:B------:R-:W1:Y:S04]  /*0050*/  S2R R5, SR_TID.Y ;  /* 0x0000000000057919 */ /* 0x000e680000002200 */
[----:B------:R-:W2:Y:S01]  /*0060*/  S2R R30, SR_CTAID.Z ;  /* 0x00000000001e7919 */ /* 0x000ea20000002700 */
[----:B0-----:R-:W-:Y:S01]  /*0070*/  ISETP.GE.AND P3, PT, R3, 0x1, PT ;  /* 0x000000010300780c */ /* 0x001fe20003f66270 */
[C---:B-1----:R-:W-:Y:S01]  /*0080*/  IMAD R7, R5.reuse, 0xe, R0 ;  /* 0x0000000e05077824 */ /* 0x042fe200078e0200 */
[----:B------:R-:W-:Y:S01]  /*0090*/  ISETP.GT.AND P0, PT, R5, RZ, PT ;  /* 0x000000ff0500720c */ /* 0x000fe20003f04270 */
[----:B--2---:R-:W-:-:S03]  /*00a0*/  IMAD.WIDE R8, R30, R4, c[0x0][0x178] ;  /* 0x00005e001e087625 */ /* 0x004fc600078e0204 */
[----:B------:R-:W-:-:S07]  /*00b0*/  ISETP.GE.AND P1, PT, R7, 0x1, PT ;  /* 0x000000010700780c */ /* 0x000fce0003f26270 */
[----:B------:R-:W0:Y:S01]  /*00c0*/  @P3 S2R R17, SR_CTAID.Z ;  /* 0x0000000000113919 */ /* 0x000e220000002700 */
[C---:B------:R-:W-:Y:S01]  /*00d0*/  @P3 IMAD R2, R3.reuse, 0xe0, R0 ;  /* 0x000000e003023824 */ /* 0x040fe200078e0200 */
[----:B------:R-:W-:Y:S02]  /*00e0*/  ISETP.LT.OR P1, PT, R3, 0x1, !P1 ;  /* 0x000000010300780c */ /* 0x000fe40004f21670 */
[----:B------:R1:W5:Y:S01]  /*00f0*/  LDG.E.CONSTANT R6, [R8.64] ;  /* 0x0000000408067981 */ /* 0x000362000c1e9900 */
[C---:B------:R-:W-:Y:S02]  /*0100*/  ISETP.GT.OR P2, PT, R7.reuse, 0x4, P0 ;  /* 0x000000040700780c */ /* 0x040fe40000744670 */
[C---:B------:R-:W-:Y:S02]  /*0110*/  IADD3 R15, R7.reuse, 0xc4, RZ ;  /* 0x000000c4070f7810 */ /* 0x040fe40007ffe0ff */
[----:B------:R-:W-:Y:S02]  /*0120*/  MOV R14, RZ ;  /* 0x000000ff000e7202 */ /* 0x000fe40000000f00 */
[----:B------:R-:W-:-:S02]  /*0130*/  IADD3 R13, R7, 0x8c, RZ ;  /* 0x0000008c070d7810 */ /* 0x000fc40007ffe0ff */
[----:B------:R-:W-:Y:S01]  /*0140*/  MOV R12, RZ ;  /* 0x000000ff000c7202 */ /* 0x000fe20000000f00 */
[----:B------:R-:W-:Y:S01]  /*0150*/  IMAD.MOV.U32 R10, RZ, RZ, RZ ;  /* 0x000000ffff0a7224 */ /* 0x000fe200078e00ff */
[----:B------:R-:W-:Y:S01]  /*0160*/  IADD3 R11, R7, 0x54, RZ ;  /* 0x00000054070b7810 */ /* 0x000fe20007ffe0ff */
[----:B------:R-:W2:Y:S01]  /*0170*/  @!P1 S2R R21, SR_CTAID.Z ;  /* 0x0000000000159919 */ /* 0x000ea20000002700 */
[----:B------:R-:W-:Y:S01]  /*0180*/  @P3 IADD3 R2, R2, -0x1d, RZ ;  /* 0xffffffe302023810 */ /* 0x000fe20007ffe0ff */
[----:B------:R-:W-:Y:S01]  /*0190*/  IMAD.HI R24, R15, -0x7047dc11, R14 ;  /* 0x8fb823ef0f187827 */ /* 0x000fe200078e020e */
[C---:B-1----:R-:W-:Y:S02]  /*01a0*/  IADD3 R9, R7.reuse, 0x37, RZ ;  /* 0x0000003707097810 */ /* 0x042fe40007ffe0ff */
[C---:B------:R-:W-:Y:S01]  /*01b0*/  IADD3 R15, R7.reuse, 0x36, RZ ;  /* 0x00000036070f7810 */ /* 0x040fe20007ffe0ff */
[----:B------:R-:W-:Y:S01]  /*01c0*/  IMAD.MOV.U32 R8, RZ, RZ, RZ ;  /* 0x000000ffff087224 */ /* 0x000fe200078e00ff */
[----:B------:R-:W-:Y:S01]  /*01d0*/  ISETP.GT.OR P0, PT, R7, 0x8, P0 ;  /* 0x000000080700780c */ /* 0x000fe20000704670 */
[----:B0-----:R-:W-:-:S02]  /*01e0*/  @P3 IMAD R18, R17, 0xc40, R2 ;  /* 0x00000c4011123824 */ /* 0x001fc400078e0202 */
[----:B------:R-:W-:Y:S01]  /*01f0*/  IMAD.HI R22, R13, -0x7047dc11, R12 ;  /* 0x8fb823ef0d167827 */ /* 0x000fe200078e020c */
[----:B------:R-:W-:Y:S02]  /*0200*/  @!P2 IADD3 R13, R7, 0x118, RZ ;  /* 0x00000118070da810 */ /* 0x000fe40007ffe0ff */
[----:B------:R-:W-:Y:S01]  /*0210*/  @!P2 MOV R12, RZ ;  /* 0x000000ff000ca202 */ /* 0x000fe20000000f00 */
[----:B------:R-:W-:Y:S02]  /*0220*/  @!P1 IMAD R2, R3, 0xe0, R0 ;  /* 0x000000e003029824 */ /* 0x000fe400078e0200 */
[----:B------:R-:W-:Y:S01]  /*0230*/  IMAD.HI R20, R9, -0x7047dc11, R8 ;  /* 0x8fb823ef09147827 */ /* 0x000fe200078e0208 */
[----:B------:R-:W-:Y:S02]  /*0240*/  IADD3 R17, R7, 0x35, RZ ;  /* 0x0000003507117810 */ /* 0x000fe40007ffe0ff */
[----:B------:R-:W-:Y:S01]  /*0250*/  MOV R16, RZ ;  /* 0x000000ff00107202 */ /* 0x000fe20000000f00 */
[----:B------:R-:W-:Y:S01]  /*0260*/  IMAD.HI R14, R15, -0x7047dc11, R14 ;  /* 0x8fb823ef0f0e7827 */ /* 0x000fe200078e020e */
[----:B------:R-:W-:-:S03]  /*0270*/  @!P1 IADD3 R2, R2, -0x39, RZ ;  /* 0xffffffc702029810 */ /* 0x000fc60007ffe0ff */
[----:B------:R-:W-:Y:S01]  /*0280*/  IMAD.HI R19, R11, -0x7047dc11, R10 ;  /* 0x8fb823ef0b137827 */ /* 0x000fe200078e020a */
[----:B------:R-:W-:-:S03]  /*0290*/  IADD3 R11, R7, 0xfc, RZ ;  /* 0x000000fc070b7810 */ /* 0x000fc60007ffe0ff */
[----:B------:R-:W-:Y:S01]  /*02a0*/  @!P2 IMAD.HI R28, R13, -0x7047dc11, R12 ;  /* 0x8fb823ef0d1ca827 */ /* 0x000fe200078e020c */
[----:B------:R-:W-:Y:S02]  /*02b0*/  SHF.R.U32.HI R13, RZ, 0x1f, R20 ;  /* 0x0000001fff0d7819 */ /* 0x000fe40000011614 */
[----:B------:R-:W-:Y:S01]  /*02c0*/  SHF.R.U32.HI R23, RZ, 0x1f, R14 ;  /* 0x0000001fff177819 */ /* 0x000fe2000001160e */
[----:B------:R-:W-:Y:S01]  /*02d0*/  IMAD.HI R16, R17, -0x7047dc11, R16 ;  /* 0x8fb823ef11107827 */ /* 0x000fe200078e0210 */
[----:B------:R-:W-:-:S03]  /*02e0*/  SHF.R.U32.HI R8, RZ, 0x1f, R19 ;  /* 0x0000001fff087819 */ /* 0x000fc60000011613 */
[----:B--2---:R-:W-:Y:S01]  /*02f0*/  @!P1 IMAD R2, R21, 0xc40, R2 ;  /* 0x00000c4015029824 */ /* 0x004fe200078e0202 */
[----:B------:R-:W-:Y:S01]  /*0300*/  LEA.HI.SX32 R21, R20, R13, 0x1b ;  /* 0x0000000d14157211 */ /* 0x000fe200078fdaff */
[----:B------:R-:W-:Y:S01]  /*0310*/  IMAD.HI R26, R11, -0x7047dc11, R10 ;  /* 0x8fb823ef0b1a7827 */ /* 0x000fe200078e020a */
[----:B------:R-:W-:Y:S02]  /*0320*/  SHF.R.U32.HI R13, RZ, 0x1f, R22 ;  /* 0x0000001fff0d7819 */ /* 0x000fe40000011616 */
[----:B------:R-:W-:Y:S01]  /*0330*/  LEA.HI.SX32 R25, R14, R23, 0x1b ;  /* 0x000000170e197211 */ /* 0x000fe200078fdaff */
[C---:B------:R-:W-:Y:S01]  /*0340*/  @!P0 IMAD R11, R30.reuse, 0x9, R7 ;  /* 0x000000091e0b8824 */ /* 0x040fe200078e0207 */
[----:B------:R-:W-:Y:S01]  /*0350*/  LEA.HI.SX32 R19, R19, R8, 0x1b ;  /* 0x0000000813137211 */ /* 0x000fe200078fdaff */
[----:B------:R-:W-:Y:S01]  /*0360*/  IMAD R8, R30, 0xe, R3 ;  /* 0x0000000e1e087824 */ /* 0x000fe200078e0203 */
[----:B------:R-:W-:Y:S01]  /*0370*/  SHF.R.U32.HI R23, RZ, 0x1f, R16 ;  /* 0x0000001fff177819 */ /* 0x000fe20000011610 */
[----:B------:R-:W-:Y:S01]  /*0380*/  @!P0 IMAD.WIDE R10, R11, R4, c[0x0][0x170] ;  /* 0x00005c000b0a8625 */ /* 0x000fe200078e0204 */
[----:B------:R-:W-:-:S02]  /*0390*/  SHF.R.U32.HI R27, RZ, 0x1f, R24 ;  /* 0x0000001fff1b7819 */ /* 0x000fc40000011618 */
[----:B------:R-:W-:Y:S01]  /*03a0*/  LEA.HI.SX32 R22, R22, R13, 0x1b ;  /* 0x0000000d16167211 */ /* 0x000fe200078fdaff */
[----:B------:R-:W-:Y:S01]  /*03b0*/  @P3 IMAD R12, R5, 0xe, R18 ;  /* 0x0000000e050c3824 */ /* 0x000fe200078e0212 */
[----:B------:R-:W-:Y:S01]  /*03c0*/  @P3 MOV R13, 0x4 ;  /* 0x00000004000d3802 */ /* 0x000fe20000000f00 */
[----:B------:R-:W-:Y:S01]  /*03d0*/  IMAD R32, R8, 0xe0, RZ ;  /* 0x000000e008207824 */ /* 0x000fe200078e02ff */
[----:B------:R-:W-:Y:S01]  /*03e0*/  LEA.HI.SX32 R29, R16, R23, 0x1b ;  /* 0x00000017101d7211 */ /* 0x000fe200078fdaff */
[----:B------:R0:W5:Y:S01]  /*03f0*/  @!P0 LDG.E.CONSTANT R10, [R10.64] ;  /* 0x000000040a0a8981 */ /* 0x000162000c1e9900 */
[----:B------:R-:W-:Y:S01]  /*0400*/  LEA.HI.SX32 R27, R24, R27, 0x1b ;  /* 0x0000001b181b7211 */ /* 0x000fe200078fdaff */
[----:B------:R-:W-:Y:S02]  /*0410*/  IMAD.MOV.U32 R24, RZ, RZ, RZ ;  /* 0x000000ffff187224 */ /* 0x000fe400078e00ff */
[----:B------:R-:W-:-:S04]  /*0420*/  @P3 IMAD.WIDE R12, R12, R13, c[0x0][0x168] ;  /* 0x00005a000c0c3625 */ /* 0x000fc800078e020d */
[----:B------:R-:W-:Y:S01]  /*0430*/  IMAD R9, R21, -0x39, R9 ;  /* 0xffffffc715097824 */ /* 0x000fe200078e0209 */
[----:B------:R1:W5:Y:S01]  /*0440*/  @P3 LDG.E.CONSTANT R24, [R12.64] ;  /* 0x000000040c183981 */ /* 0x000362000c1e9900 */
[----:B------:R-:W-:Y:S01]  /*0450*/  IMAD R25, R25, -0x39, R15 ;  /* 0xffffffc719197824 */ /* 0x000fe200078e020f */
[----:B0-----:R-:W-:Y:S01]  /*0460*/  IADD3 R11, R7, R32, RZ ;  /* 0x00000020070b7210 */ /* 0x001fe20007ffe0ff */
[----:B------:R-:W-:Y:S01]  /*0470*/  IMAD R29, R29, -0x39, R17 ;  /* 0xffffffc71d1d7824 */ /* 0x000fe200078e0211 */
[----:B------:R-:W-:Y:S02]  /*0480*/  ISETP.GE.AND P3, PT, R9, 0x1, PT ;  /* 0x000000010900780c */ /* 0x000fe40003f66270 */
[----:B------:R-:W-:Y:S02]  /*0490*/  IADD3 R14, R11, -0x1e, RZ ;  /* 0xffffffe20b0e7810 */ /* 0x000fe40007ffe0ff */
[----:B------:R-:W-:Y:S02]  /*04a0*/  ISETP.GE.AND P4, PT, R25, 0x1, PT ;  /* 0x000000011900780c */ /* 0x000fe40003f86270 */
[----:B------:R-:W-:-:S02]  /*04b0*/  ISETP.GE.AND P5, PT, R29, 0x1, PT ;  /* 0x000000011d00780c */ /* 0x000fc40003fa6270 */
[----:B------:R-:W-:Y:S01]  /*04c0*/  SHF.R.U32.HI R31, RZ, 0x1f, R26 ;  /* 0x0000001fff1f7819 */ /* 0x000fe2000001161a */
[----:B------:R-:W-:Y:S01]  /*04d0*/  IMAD R19, R19, 0x38, R14 ;  /* 0x0000003813137824 */ /* 0x000fe200078e020e */
[C---:B------:R-:W-:Y:S02]  /*04e0*/  IADD3 R14, R11.reuse, -0x21, RZ ;  /* 0xffffffdf0b0e7810 */ /* 0x040fe40007ffe0ff */
[----:B------:R-:W-:Y:S01]  /*04f0*/  LEA.HI.SX32 R31, R26, R31, 0x1b ;  /* 0x0000001f1a1f7211 */ /* 0x000fe200078fdaff */
[----:B------:R-:W-:Y:S01]  /*0500*/  @!P1 IMAD.MOV.U32 R17, RZ, RZ, 0x4 ;  /* 0x00000004ff119424 */ /* 0x000fe200078e00ff */
[----:B------:R-:W-:Y:S01]  /*0510*/  IADD3 R16, R11, -0x20, RZ ;  /* 0xffffffe00b107810 */ /* 0x000fe20007ffe0ff */
[----:B------:R-:W-:Y:S01]  /*0520*/  @!P1 IMAD R2, R5, 0xe, R2 ;  /* 0x0000000e05029824 */ /* 0x000fe200078e0202 */
[----:B------:R-:W-:Y:S01]  /*0530*/  @!P2 SHF.R.U32.HI R15, RZ, 0x1f, R28 ;  /* 0x0000001fff0fa819 */ /* 0x000fe2000001161c */
[----:B------:R-:W-:Y:S02]  /*0540*/  IMAD R31, R31, 0x38, R14 ;  /* 0x000000381f1f7824 */ /* 0x000fe400078e020e */
[----:B------:R-:W-:Y:S01]  /*0550*/  IMAD R27, R27, 0x38, R16 ;  /* 0x000000381b1b7824 */ /* 0x000fe200078e0210 */
[----:B------:R-:W-:Y:S01]  /*0560*/  @!P2 LEA.HI.SX32 R28, R28, R15, 0x1b ;  /* 0x0000000f1c1ca211 */ /* 0x000fe200078fdaff */
[----:B-1----:R-:W-:Y:S01]  /*0570*/  @!P1 IMAD.WIDE R12, R2, R17, c[0x0][0x168] ;  /* 0x00005a00020c9625 */ /* 0x002fe200078e0211 */
[----:B------:R-:W-:-:S02]  /*0580*/  @P3 IADD3 R17, R7, 0x70, RZ ;  /* 0x0000007007113810 */ /* 0x000fc40007ffe0ff */
[----:B------:R-:W-:Y:S01]  /*0590*/  @P5 IADD3 R21, R7, 0xe0, RZ ;  /* 0x000000e007155810 */ /* 0x000fe20007ffe0ff */
[----:B------:R-:W-:Y:S01]  /*05a0*/  IMAD.WIDE R14, R19, R4, c[0x0][0x168] ;  /* 0x00005a00130e7625 */ /* 0x000fe200078e0204 */
[----:B------:R-:W-:Y:S02]  /*05b0*/  @P4 IADD3 R19, R7, 0xa8, RZ ;  /* 0x000000a807134810 */ /* 0x000fe40007ffe0ff */
[----:B------:R-:W-:Y:S01]  /*05c0*/  @P3 MOV R16, RZ ;  /* 0x000000ff00103202 */ /* 0x000fe20000000f00 */
[----:B------:R-:W-:Y:S01]  /*05d0*/  @P4 IMAD.MOV.U32 R18, RZ, RZ, RZ ;  /* 0x000000ffff124224 */ /* 0x000fe200078e00ff */
[----:B------:R-:W-:Y:S01]  /*05e0*/  @P5 MOV R20, RZ ;  /* 0x000000ff00145202 */ /* 0x000fe20000000f00 */
[----:B------:R0:W5:Y:S01]  /*05f0*/  LDG.E.CONSTANT R30, [R14.64] ;  /* 0x000000040e1e7981 */ /* 0x000162000c1e9900 */
[----:B------:R-:W-:Y:S02]  /*0600*/  IADD3 R23, R11, -0x1f, RZ ;  /* 0xffffffe10b177810 */ /* 0x000fe40007ffe0ff */
[----:B------:R-:W-:Y:S01]  /*0610*/  MOV R26, RZ ;  /* 0x000000ff001a7202 */ /* 0x000fe20000000f00 */
[----:B------:R-:W-:Y:S01]  /*0620*/  @P3 IMAD.HI R2, R17, -0x7047dc11, R16 ;  /* 0x8fb823ef11023827 */ /* 0x000fe200078e0210 */
[----:B------:R-:W-:-:S03]  /*0630*/  @!P2 IADD3 R11, R11, -0x5, RZ ;  /* 0xfffffffb0b0ba810 */ /* 0x000fc60007ffe0ff */
[----:B------:R-:W-:Y:S01]  /*0640*/  @P4 IMAD.HI R19, R19, -0x7047dc11, R18 ;  /* 0x8fb823ef13134827 */ /* 0x000fe200078e0212 */
[----:B------:R1:W5:Y:S03]  /*0650*/  @!P1 LDG.E.CONSTANT R26, [R12.64] ;  /* 0x000000040c1a9981 */ /* 0x000366000c1e9900 */
[----:B------:R-:W-:Y:S01]  /*0660*/  @P5 IMAD.HI R20, R21, -0x7047dc11, R20 ;  /* 0x8fb823ef15145827 */ /* 0x000fe200078e0214 */
[----:B------:R-:W-:Y:S02]  /*0670*/  @P3 IADD3 R18, R32, -0x39, R9 ;  /* 0xffffffc720123810 */ /* 0x000fe40007ffe009 */
[----:B------:R-:W-:Y:S01]  /*0680*/  @P3 SHF.R.U32.HI R9, RZ, 0x1f, R2 ;  /* 0x0000001fff093819 */ /* 0x000fe20000011602 */
[----:B------:R-:W-:Y:S01]  /*0690*/  @!P2 IMAD R33, R28, 0x38, R11 ;  /* 0x000000381c21a824 */ /* 0x000fe200078e020b */
[----:B------:R-:W-:Y:S02]  /*06a0*/  @P5 SHF.R.U32.HI R11, RZ, 0x1f, R20 ;  /* 0x0000001fff0b5819 */ /* 0x000fe40000011614 */
[----:B-1----:R-:W-:Y:S01]  /*06b0*/  @P4 SHF.R.U32.HI R12, RZ, 0x1f, R19 ;  /* 0x0000001fff0c4819 */ /* 0x002fe20000011613 */
[----:B------:R-:W-:Y:S01]  /*06c0*/  IMAD R23, R22, 0x38, R23 ;  /* 0x0000003816177824 */ /* 0x000fe200078e0217 */
[----:B------:R-:W-:-:S02]  /*06d0*/  @P4 IADD3 R25, R32, -0x39, R25 ;  /* 0xffffffc720194810 */ /* 0x000fc40007ffe019 */
[----:B------:R-:W-:Y:S02]  /*06e0*/  @P5 IADD3 R22, R32, -0x39, R29 ;  /* 0xffffffc720165810 */ /* 0x000fe40007ffe01d */
[----:B------:R-:W-:Y:S02]  /*06f0*/  @P3 LEA.HI.SX32 R9, R2, R9, 0x1b ;  /* 0x0000000902093211 */ /* 0x000fe400078fdaff */
[----:B------:R-:W-:Y:S02]  /*0700*/  @P4 LEA.HI.SX32 R12, R19, R12, 0x1b ;  /* 0x0000000c130c4211 */ /* 0x000fe400078fdaff */
[----:B------:R-:W-:Y:S01]  /*0710*/  @P5 LEA.HI.SX32 R11, R20, R11, 0x1b ;  /* 0x0000000b140b5211 */ /* 0x000fe200078fdaff */
[----:B0-----:R-:W-:-:S04]  /*0720*/  IMAD.WIDE R14, R23, R4, c[0x0][0x168] ;  /* 0x00005a00170e7625 */ /* 0x001fc800078e0204 */
[-C--:B------:R-:W-:Y:S01]  /*0730*/  IMAD.WIDE R16, R27, R4.reuse, c[0x0][0x168] ;  /* 0x00005a001b107625 */ /* 0x080fe200078e0204 */
[----:B------:R0:W5:Y:S03]  /*0740*/  LDG.E.CONSTANT R32, [R14.64] ;  /* 0x000000040e207981 */ /* 0x000166000c1e9900 */
[----:B------:R-:W-:Y:S01]  /*0750*/  @P3 IMAD R9, R9, 0x38, R18 ;  /* 0x0000003809093824 */ /* 0x000fe200078e0212 */
[----:B------:R1:W5:Y:S01]  /*0760*/  LDG.E.CONSTANT R38, [R16.64] ;  /* 0x0000000410267981 */ /* 0x000362000c1e9900 */
[----:B------:R-:W-:Y:S02]  /*0770*/  @P4 IMAD R25, R12, 0x38, R25 ;  /* 0x000000380c194824 */ /* 0x000fe400078e0219 */
[----:B------:R-:W-:Y:S01]  /*0780*/  @P5 IMAD R11, R11, 0x38, R22 ;  /* 0x000000380b0b5824 */ /* 0x000fe200078e0216 */
[----:B------:R-:W-:Y:S01]  /*0790*/  MOV R28, RZ ;  /* 0x000000ff001c7202 */ /* 0x000fe20000000f00 */
[----:B------:R-:W-:Y:S01]  /*07a0*/  IMAD.MOV.U32 R34, RZ, RZ, RZ ;  /* 0x000000ffff227224 */ /* 0x000fe200078e00ff */
[----:B------:R-:W-:Y:S01]  /*07b0*/  MOV R36, RZ ;  /* 0x000000ff00247202 */ /* 0x000fe20000000f00 */
[----:B------:R-:W-:-:S04]  /*07c0*/  IMAD.WIDE R18, R31, R4, c[0x0][0x168] ;  /* 0x00005a001f127625 */ /* 0x000fc800078e0204 */
[-C--:B------:R-:W-:Y:S02]  /*07d0*/  @!P2 IMAD.WIDE R20, R33, R4.reuse, c[0x0][0x168] ;  /* 0x00005a002114a625 */ /* 0x080fe400078e0204 */
[----:B------:R2:W5:Y:S02]  /*07e0*/  LDG.E.CONSTANT R18, [R18.64] ;  /* 0x0000000412127981 */ /* 0x000564000c1e9900 */
[-C--:B------:R-:W-:Y:S02]  /*07f0*/  @P3 IMAD.WIDE R12, R9, R4.reuse, c[0x0][0x168] ;  /* 0x00005a00090c3625 */ /* 0x080fe400078e0204 */
[----:B------:R2:W5:Y:S02]  /*0800*/  @!P2 LDG.E.CONSTANT R20, [R20.64] ;  /* 0x000000041414a981 */ /* 0x000564000c1e9900 */
[-C--:B0-----:R-:W-:Y:S02]  /*0810*/  @P4 IMAD.WIDE R14, R25, R4.reuse, c[0x0][0x168] ;  /* 0x00005a00190e4625 */ /* 0x081fe400078e0204 */
[----:B------:R2:W5:Y:S02]  /*0820*/  @P3 LDG.E.CONSTANT R28, [R12.64] ;  /* 0x000000040c1c3981 */ /* 0x000564000c1e9900 */
[----:B-1----:R-:W-:-:S02]  /*0830*/  @P5 IMAD.WIDE R16, R11, R4, c[0x0][0x168] ;  /* 0x00005a000b105625 */ /* 0x002fc400078e0204 */
[----:B------:R2:W5:Y:S04]  /*0840*/  @P4 LDG.E.CONSTANT R36, [R14.64] ;  /* 0x000000040e244981 */ /* 0x000568000c1e9900 */
[----:B------:R2:W5:Y:S01]  /*0850*/  @P5 LDG.E.CONSTANT R34, [R16.64] ;  /* 0x0000000410225981 */ /* 0x000562000c1e9900 */
[----:B------:R-:W-:Y:S02]  /*0860*/  IADD3 R23, R7, 0x38, RZ ;  /* 0x0000003807177810 */ /* 0x000fe40007ffe0ff */
[----:B------:R-:W-:-:S05]  /*0870*/  MOV R22, RZ ;  /* 0x000000ff00167202 */ /* 0x000fca0000000f00 */
[----:B------:R-:W-:-:S05]  /*0880*/  IMAD.HI R2, R23, -0x7047dc11, R22 ;  /* 0x8fb823ef17027827 */ /* 0x000fca00078e0216 */
[----:B------:R-:W-:-:S04]  /*0890*/  SHF.R.U32.HI R9, RZ, 0x1f, R2 ;  /* 0x0000001fff097819 */ /* 0x000fc80000011602 */
[----:B------:R-:W-:-:S04]  /*08a0*/  LEA.HI.SX32 R9, R2, R9, 0x1b ;  /* 0x0000000902097211 */ /* 0x000fc800078fdaff */
[----:B------:R-:W-:-:S04]  /*08b0*/  LEA R2, R3, R9, 0x2 ;  /* 0x0000000903027211 */ /* 0x000fc800078e10ff */
[----:B------:R-:W-:Y:S01]  /*08c0*/  ISETP.GE.AND P1, PT, R2, 0x1, PT ;  /* 0x000000010200780c */ /* 0x000fe20003f26270 */
[----:B------:R-:W-:Y:S01]  /*08d0*/  BSSY B0, `(.L_x_162) ;  /* 0x000000e000007945 */ /* 0x000fe20003800000 */
[----:B------:R-:W-:-:S11]  /*08e0*/  MOV R2, RZ ;  /* 0x000000ff00027202 */ /* 0x000fd60000000f00 */
[----:B------:R-:W-:Y:S05]  /*08f0*/  @!P1 BRA `(.L_x_163) ;  /* 0x000000b000009947 */ /* 0x000fea0003800000 */
[----:B--2---:R-:W-:-:S05]  /*0900*/  IMAD R22, R9, -0x39, R23 ;  /* 0xffffffc709167824 */ /* 0x004fca00078e0217 */
[----:B------:R-:W-:-:S13]  /*0910*/  ISETP.GE.AND P1, PT, R22, 0x1, PT ;  /* 0x000000011600780c */ /* 0x000fda0003f26270 */
[----:B------:R-:W-:Y:S05]  /*0920*/  @!P1 BRA `(.L_x_163) ;  /* 0x0000008000009947 */ /* 0x000fea0003800000 */
[----:B------:R-:W0:Y:S02]  /*0930*/  S2R R2, SR_CTAID.Z ;  /* 0x0000000000027919 */ /* 0x000e240000002700 */
[----:B0-----:R-:W-:-:S04]  /*0940*/  IMAD R3, R2, 0xe, R3 ;  /* 0x0000000e02037824 */ /* 0x001fc800078e0203 */
[----:B------:R-:W-:-:S05]  /*0950*/  IMAD R3, R3, 0xe0, RZ ;  /* 0x000000e003037824 */ /* 0x000fca00078e02ff */
[----:B------:R-:W-:Y:S01]  /*0960*/  IADD3 R22, R3, -0x39, R22 ;  /* 0xffffffc703167810 */ /* 0x000fe20007ffe016 */
[----:B------:R-:W-:-:S04]  /*0970*/  IMAD.MOV.U32 R3, RZ, RZ, 0x4 ;  /* 0x00000004ff037424 */ /* 0x000fc800078e00ff */
[----:B------:R-:W-:-:S04]  /*0980*/  IMAD R2, R9, 0x38, R22 ;  /* 0x0000003809027824 */ /* 0x000fc800078e0216 */
[----:B------:R-:W-:-:S06]  /*0990*/  IMAD.WIDE R2, R2, R3, c[0x0][0x168] ;  /* 0x00005a0002027625 */ /* 0x000fcc00078e0203 */
[----:B------:R0:W5:Y:S02]  /*09a0*/  LDG.E.CONSTANT R2, [R2.64] ;  /* 0x0000000402027981 */ /* 0x000164000c1e9900 */
.L_x_163:
[----:B--2---:R-:W-:Y:S05]  /*09b0*/  BSYNC B0 ;  /* 0x0000000000007941 */ /* 0x004fea0003800000 */
.L_x_162:
[----:B-----5:R-:W-:Y:S01]  /*09c0*/  STS [R7.X4+0xe0], R2 ;  /* 0x0000e00207007388 */ /* 0x020fe20000004800 */
[----:B------:R-:W-:-:S03]  /*09d0*/  SHF.L.U32 R12, R0, 0x2, RZ ;  /* 0x00000002000c7819 */ /* 0x000fc600000006ff */
[----:B------:R-:W-:Y:S02]  /*09e0*/  STS [R7.X4+0x70], R24 ;  /* 0x0000701807007388 */ /* 0x000fe40000004800 */
[----:B------:R-:W-:Y:S01]  /*09f0*/  IMAD R9, R5, 0x72, R12 ;  /* 0x0000007205097824 */ /* 0x000fe200078e020c */
[----:B------:R-:W-:Y:S01]  /*0a00*/  LEA R5, R8, R5, 0x1 ;  /* 0x0000000508057211 */ /* 0x000fe200078e08ff */
[----:B------:R-:W-:Y:S04]  /*0a10*/  STS [R7.X4], R26 ;  /* 0x0000001a07007388 */ /* 0x000fe80000004800 */
[----:B------:R-:W-:Y:S01]  /*0a20*/  STS [R7.X4+0x1c0], R28 ;  /* 0x0001c01c07007388 */ /* 0x000fe20000004800 */
[----:B------:R-:W-:-:S03]  /*0a30*/  IMAD R5, R5, 0xe, R0 ;  /* 0x0000000e05057824 */ /* 0x000fc600078e0200 */
[----:B------:R-:W-:Y:S02]  /*0a40*/  STS [R7.X4+0x150], R30 ;  /* 0x0001501e07007388 */ /* 0x000fe40000004800 */
[----:B------:R-:W-:Y:S02]  /*0a50*/  SHF.L.U32 R5, R5, 0x1, RZ ;  /* 0x0000000105057819 */ /* 0x000fe400000006ff */
[----:B------:R-:W-:Y:S03]  /*0a60*/  STS [R7.X4+0x230], R32 ;  /* 0x0002302007007388 */ /* 0x000fe60000004800 */
[----:B------:R-:W-:Y:S01]  /*0a70*/  IMAD.WIDE R4, R5, R4, c[0x0][0x160] ;  /* 0x0000580005047625 */ /* 0x000fe200078e0204 */
        /* <DEDUP_REMOVED lines=8> */
[----:B------:R-:W1:Y:S04]  /*0b00*/  LDS.64 R16, [R9.X4] ;  /* 0x0000000009107984 */ /* 0x000e680000004a00 */
[----:B0-----:R-:W0:Y:S04]  /*0b10*/  LDS.64 R2, [R9.X4+0x8] ;  /* 0x0000080009027984 */ /* 0x001e280000004a00 */
[----:B------:R-:W2:Y:S04]  /*0b20*/  LDS R27, [R9.X4+0x10] ;  /* 0x00001000091b7984 */ /* 0x000ea80000004800 */
[----:B------:R-:W-:Y:S04]  /*0b30*/  LDS R11, [R9.X4+0xe4] ;  /* 0x0000e400090b7984 */ /* 0x000fe80000004800 */
[----:B------:R-:W3:Y:S04]  /*0b40*/  LDS.128 R12, [0x480] ;  /* 0x00048000ff0c7984 */ /* 0x000ee80000000c00 */
[----:B------:R-:W4:Y:S04]  /*0b50*/  LDS.64 R18, [R9.X4+0xe8] ;  /* 0x0000e80009127984 */ /* 0x000f280000004a00 */
[----:B------:R-:W4:Y:S04]  /*0b60*/  LDS.64 R28, [R9.X4+0xf0] ;  /* 0x0000f000091c7984 */ /* 0x000f280000004a00 */
[----:B------:R-:W4:Y:S04]  /*0b70*/  LDS.64 R22, [R9.X4+0x1c8] ;  /* 0x0001c80009167984 */ /* 0x000f280000004a00 */
[----:B------:R-:W4:Y:S04]  /*0b80*/  LDS.64 R24, [R9.X4+0x1d0] ;  /* 0x0001d00009187984 */ /* 0x000f280000004a00 */
[----:B------:R-:W4:Y:S04]  /*0b90*/  LDS.64 R20, [0x490] ;  /* 0x00049000ff147984 */ /* 0x000f280000000a00 */
[----:B------:R-:W4:Y:S01]  /*0ba0*/  LDS R31, [R9.X4+0x1d8] ;  /* 0x0001d800091f7984 */ /* 0x000f220000004800 */
[C---:B-1----:R-:W-:Y:S01]  /*0bb0*/  FFMA R7, R41.reuse, R16, RZ ;  /* 0x0000001029077223 */ /* 0x042fe200000000ff */
[----:B0-----:R-:W-:-:S03]  /*0bc0*/  FFMA R10, R41, R2, RZ ;  /* 0x00000002290a7223 */ /* 0x001fc600000000ff */
[C---:B------:R-:W-:Y:S01]  /*0bd0*/  FFMA R7, R42.reuse, R17, R7 ;  /* 0x000000112a077223 */ /* 0x040fe20000000007 */
[----:B------:R-:W-:-:S03]  /*0be0*/  FFMA R10, R42, R3, R10 ;  /* 0x000000032a0a7223 */ /* 0x000fc6000000000a */
[-C--:B------:R-:W-:Y:S01]  /*0bf0*/  FFMA R7, R2, R43.reuse, R7 ;  /* 0x0000002b02077223 */ /* 0x080fe20000000007 */
[----:B--2---:R-:W-:-:S03]  /*0c00*/  FFMA R10, R27, R43, R10 ;  /* 0x0000002b1b0a7223 */ /* 0x004fc6000000000a */
[C---:B---3--:R-:W-:Y:S01]  /*0c10*/  FFMA R7, R12.reuse, R11, R7 ;  /* 0x0000000b0c077223 */ /* 0x048fe20000000007 */
[----:B----4-:R-:W-:-:S03]  /*0c20*/  FFMA R3, R12, R19, R10 ;  /* 0x000000130c037223 */ /* 0x010fc6000000000a */
[-C--:B------:R-:W-:Y:S01]  /*0c30*/  FFMA R7, R18, R13.reuse, R7 ;  /* 0x0000000d12077223 */ /* 0x080fe20000000007 */
[----:B------:R-:W-:-:S03]  /*0c40*/  FFMA R28, R28, R13, R3 ;  /* 0x0000000d1c1c7223 */ /* 0x000fc60000000003 */
[C---:B------:R-:W-:Y:S01]  /*0c50*/  FFMA R7, R14.reuse, R19, R7 ;  /* 0x000000130e077223 */ /* 0x040fe20000000007 */
[----:B------:R-:W-:-:S03]  /*0c60*/  FFMA R29, R14, R29, R28 ;  /* 0x0000001d0e1d7223 */ /* 0x000fc6000000001c */
[-C--:B------:R-:W-:Y:S01]  /*0c70*/  FFMA R7, R22, R15.reuse, R7 ;  /* 0x0000000f16077223 */ /* 0x080fe20000000007 */
[----:B------:R-:W-:-:S03]  /*0c80*/  FFMA R2, R24, R15, R29 ;  /* 0x0000000f18027223 */ /* 0x000fc6000000001d */
[C---:B------:R-:W-:Y:S01]  /*0c90*/  FFMA R7, R20.reuse, R23, R7 ;  /* 0x0000001714077223 */ /* 0x040fe20000000007 */
[----:B------:R-:W-:-:S03]  /*0ca0*/  FFMA R2, R20, R25, R2 ;  /* 0x0000001914027223 */ /* 0x000fc60000000002 */
[-C--:B------:R-:W-:Y:S01]  /*0cb0*/  FFMA R7, R24, R21.reuse, R7 ;  /* 0x0000001518077223 */ /* 0x080fe20000000007 */
[----:B------:R-:W-:-:S03]  /*0cc0*/  FFMA R31, R31, R21, R2 ;  /* 0x000000151f1f7223 */ /* 0x000fc60000000002 */
[--C-:B------:R-:W-:Y:S01]  /*0cd0*/  FADD R7, R7, R6.reuse ;  /* 0x0000000607077221 */ /* 0x100fe20000000000 */
        /* <DEDUP_REMOVED lines=8> */
.L_x_164:
        /* <DEDUP_REMOVED lines=10> */
.L_x_259:


//--------------------- .text.tvmgen_default_fused_nn_conv2d_add_clip_4_kernel --------------------------
	.section	.text.tvmgen_default_fused_nn_conv2d_add_clip_4_kernel,"ax",@progbits
	.sectionflags	@"SHF_BARRIERS=1"
	.sectioninfo	@"SHI_REGISTERS=64"
	.align	128
        .global         tvmgen_default_fused_nn_conv2d_add_clip_4_kernel
        .type           tvmgen_default_fused_nn_conv2d_add_clip_4_kernel,@function
        .size           tvmgen_default_fused_nn_conv2d_add_clip_4_kernel,(.L_x_260 - tvmgen_default_fused_nn_conv2d_add_clip_4_kernel)
        .other          tvmgen_default_fused_nn_conv2d_add_clip_4_kernel,@"STO_CUDA_ENTRY STV_DEFAULT"
tvmgen_default_fused_nn_conv2d_add_clip_4_kernel:
.text.tvmgen_default_fused_nn_conv2d_add_clip_4_kernel:
[----:B------:R-:W-:Y:S02]  /*0000*/  MOV R1, c[0x0][0x28] ;  /* 0x00000a0000017a02 */ /* 0x000fe40000000f00 */
[----:B------:R-:W0:Y:S01]  /*0010*/  S2R R32, SR_TID.X ;  /* 0x0000000000207919 */ /* 0x000e220000002100 */
[----:B------:R-:W-:Y:S01]  /*0020*/  MOV R4, RZ ;  /* 0x000000ff00047202 */ /* 0x000fe20000000f00 */
[----:B------:R-:W-:Y:S01]  /*0030*/  CS2R R50, SRZ ;  /* 0x0000000000327805 */ /* 0x000fe2000001ff00 */
[----:B------:R-:W-:Y:S01]  /*0040*/  MOV R16, RZ ;  /* 0x000000ff00107202 */ /* 0x000fe20000000f00 */
[----:B------:R-:W1:Y:S01]  /*0050*/  S2R R33, SR_CTAID.Z ;  /* 0x0000000000217919 */ /* 0x000e620000002700 */
[----:B------:R-:W-:Y:S01]  /*0060*/  MOV R6, RZ ;  /* 0x000000ff00067202 */ /* 0x000fe20000000f00 */
[----:B------:R-:W-:Y:S01]  /*0070*/  CS2R R20, SRZ ;  /* 0x0000000000147805 */ /* 0x000fe2000001ff00 */
[----:B------:R-:W-:Y:S01]  /*0080*/  MOV R2, RZ ;  /* 0x000000ff00027202 */ /* 0x000fe20000000f00 */
[----:B------:R-:W2:Y:S01]  /*0090*/  S2R R35, SR_TID.Z ;  /* 0x0000000000237919 */ /* 0x000ea20000002300 */
[----:B------:R-:W-:Y:S01]  /*00a0*/  MOV R8, RZ ;  /* 0x000000ff00087202 */ /* 0x000fe20000000f00 */
[----:B------:R-:W-:Y:S01]  /*00b0*/  CS2R R24, SRZ ;  /* 0x0000000000187805 */ /* 0x000fe2000001ff00 */
[----:B------:R-:W-:Y:S01]  /*00c0*/  MOV R42, 0x4 ;  /* 0x00000004002a7802 */ /* 0x000fe20000000f00 */
[----:B------:R-:W3:Y:S01]  /*00d0*/  S2R R37, SR_CTAID.Y ;  /* 0x0000000000257919 */ /* 0x000ee20000002600 */
[----:B------:R-:W-:Y:S01]  /*00e0*/  MOV R48, RZ ;  /* 0x000000ff00307202 */ /* 0x000fe20000000f00 */
[----:B------:R-:W-:Y:S01]  /*00f0*/  CS2R R28, SRZ ;  /* 0x00000000001c7805 */ /* 0x000fe2000001ff00 */
[----:B------:R-:W-:Y:S01]  /*0100*/  MOV R54, RZ ;  /* 0x000000ff00367202 */ /* 0x000fe20000000f00 */
[----:B------:R-:W4:Y:S01]  /*0110*/  S2R R34, SR_CTAID.X ;  /* 0x0000000000227919 */ /* 0x000f220000002500 */
[----:B------:R-:W-:Y:S01]  /*0120*/  CS2R R52, SRZ ;  /* 0x0000000000347805 */ /* 0x000fe2000001ff00 */
[----:B------:R-:W-:Y:S01]  /*0130*/  CS2R R22, SRZ ;  /* 0x0000000000167805 */ /* 0x000fe2000001ff00 */
[----:B------:R-:W-:Y:S01]  /*0140*/  CS2R R26, SRZ ;  /* 0x00000000001a7805 */ /* 0x000fe2000001ff00 */
[----:B------:R-:W-:Y:S01]  /*0150*/  CS2R R30, SRZ ;  /* 0x00000000001e7805 */ /* 0x000fe2000001ff00 */
[----:B------:R-:W-:Y:S01]  /*0160*/  ULDC.64 UR4, c[0x0][0x118] ;  /* 0x0000460000047ab9 */ /* 0x000fe20000000a00 */
[C---:B0-----:R-:W-:Y:S01]  /*0170*/  SHF.L.U32 R17, R32.reuse, 0x2, RZ ;  /* 0x0000000220117819 */ /* 0x041fe200000006ff */
[C---:B------:R-:W-:Y:S01]  /*0180*/  IMAD.HI R0, R32.reuse, 0x2aaaaaab, RZ ;  /* 0x2aaaaaab20007827 */ /* 0x040fe200078e02ff */
[----:B------:R-:W-:-:S02]  /*0190*/  SHF.L.U32 R9, R32, 0x1, RZ ;  /* 0x0000000120097819 */ /* 0x000fc400000006ff */
[C---:B------:R-:W-:Y:S01]  /*01a0*/  IADD3 R5, R17.reuse, 0x2, RZ ;  /* 0x0000000211057810 */ /* 0x040fe20007ffe0ff */
[C---:B------:R-:W-:Y:S01]  /*01b0*/  IMAD.HI R12, R17.reuse, -0x6db6db6d, R16 ;  /* 0x92492493110c7827 */ /* 0x040fe200078e0210 */
[----:B------:R-:W-:Y:S02]  /*01c0*/  SHF.R.S32.HI R3, RZ, 0x1, R0 ;  /* 0x00000001ff037819 */ /* 0x000fe40000011400 */
[----:B------:R-:W-:Y:S01]  /*01d0*/  IADD3 R7, R17, 0x3, RZ ;  /* 0x0000000311077810 */ /* 0x000fe20007ffe0ff */
[----:B------:R-:W-:Y:S01]  /*01e0*/  IMAD.HI R14, R5, -0x6db6db6d, R4 ;  /* 0x92492493050e7827 */ /* 0x000fe200078e0204 */
[----:B------:R-:W-:Y:S02]  /*01f0*/  LEA.HI R0, R0, R3, RZ, 0x1 ;  /* 0x0000000300007211 */ /* 0x000fe400078f08ff */
[----:B------:R-:W-:Y:S01]  /*0200*/  IADD3 R3, R17, 0x1, RZ ;  /* 0x0000000111037810 */ /* 0x000fe20007ffe0ff */
[----:B------:R-:W-:Y:S01]  /*0210*/  IMAD.HI R4, R32, 0x55555556, RZ ;  /* 0x5555555620047827 */ /* 0x000fe200078e02ff */
[----:B------:R-:W-:-:S02]  /*0220*/  SHF.R.U32.HI R15, RZ, 0x1f, R14 ;  /* 0x0000001fff0f7819 */ /* 0x000fc4000001160e */
[----:B------:R-:W-:Y:S01]  /*0230*/  SHF.R.U32.HI R13, RZ, 0x1f, R12 ;  /* 0x0000001fff0d7819 */ /* 0x000fe2000001160c */
[----:B------:R-:W-:Y:S01]  /*0240*/  IMAD.HI R16, R7, -0x6db6db6d, R6 ;  /* 0x9249249307107827 */ /* 0x000fe200078e0206 */
[----:B------:R-:W-:Y:S02]  /*0250*/  LEA.HI R11, R4, R4, RZ, 0x1 ;  /* 0x00000004040b7211 */ /* 0x000fe400078f08ff */
[----:B------:R-:W-:Y:S01]  /*0260*/  LEA.HI.SX32 R4, R14, R15, 0x1d ;  /* 0x0000000f0e047211 */ /* 0x000fe200078feaff */
[----:B------:R-:W-:Y:S01]  /*0270*/  IMAD.HI R6, R3, -0x6db6db6d, R2 ;  /* 0x9249249303067827 */ /* 0x000fe200078e0202 */
[----:B------:R-:W-:Y:S02]  /*0280*/  SHF.R.U32.HI R19, RZ, 0x1f, R16 ;  /* 0x0000001fff137819 */ /* 0x000fe40000011610 */
[----:B------:R-:W-:Y:S01]  /*0290*/  LEA.HI.SX32 R13, R12, R13, 0x1d ;  /* 0x0000000d0c0d7211 */ /* 0x000fe200078feaff */
[----:B------:R-:W-:Y:S01]  /*02a0*/  IMAD R2, R11, -0x3, R32 ;  /* 0xfffffffd0b027824 */ /* 0x000fe200078e0220 */
[----:B------:R-:W-:Y:S01]  /*02b0*/  SHF.R.U32.HI R15, RZ, 0x1f, R6 ;  /* 0x0000001fff0f7819 */ /* 0x000fe20000011606 */
[----:B------:R-:W-:Y:S01]  /*02c0*/  IMAD.HI R10, R9, -0x6db6db6d, R8 ;  /* 0x92492493090a7827 */ /* 0x000fe200078e0208 */
[----:B------:R-:W-:-:S02]  /*02d0*/  LEA.HI.SX32 R19, R16, R19, 0x1d ;  /* 0x0000001310137211 */ /* 0x000fc400078feaff */
[----:B------:R-:W-:Y:S01]  /*02e0*/  LEA.HI.SX32 R15, R6, R15, 0x1d ;  /* 0x0000000f060f7211 */ /* 0x000fe200078feaff */
[----:B-1----:R-:W-:Y:S01]  /*02f0*/  IMAD R2, R33, 0x240, R2 ;  /* 0x0000024021027824 */ /* 0x002fe200078e0202 */
[----:B--2---:R-:W-:Y:S01]  /*0300*/  IADD3 R0, R0, R35, RZ ;  /* 0x0000002300007210 */ /* 0x004fe20007ffe0ff */
[----:B------:R-:W-:Y:S01]  /*0310*/  IMAD R19, R19, -0xe, R7 ;  /* 0xfffffff213137824 */ /* 0x000fe200078e0207 */
[----:B------:R-:W-:Y:S01]  /*0320*/  IADD3 R9, -R9, R3, RZ ;  /* 0x0000000309097210 */ /* 0x000fe20007ffe1ff */
[----:B------:R-:W-:Y:S01]  /*0330*/  IMAD R2, R35, 0x60, R2 ;  /* 0x0000006023027824 */ /* 0x000fe200078e0202 */
[----:B------:R-:W-:Y:S01]  /*0340*/  ISETP.GE.AND P0, PT, R0, 0x6, PT ;  /* 0x000000060000780c */ /* 0x000fe20003f06270 */
[----:B------:R-:W-:Y:S01]  /*0350*/  IMAD R13, R13, -0xe, R17 ;  /* 0xfffffff20d0d7824 */ /* 0x000fe200078e0211 */
[----:B------:R-:W-:Y:S01]  /*0360*/  SHF.R.S32.HI R0, RZ, 0x1, R35 ;  /* 0x00000001ff007819 */ /* 0x000fe20000011423 */
[----:B------:R-:W-:Y:S01]  /*0370*/  IMAD R38, R11, 0x18, R2 ;  /* 0x000000180b267824 */ /* 0x000fe200078e0202 */
[----:B------:R-:W-:Y:S01]  /*0380*/  LOP3.LUT R2, R35, 0x1, RZ, 0xc0, !PT ;  /* 0x0000000123027812 */ /* 0x000fe200078ec0ff */
[----:B------:R-:W-:Y:S01]  /*0390*/  IMAD R15, R15, -0xe, R3 ;  /* 0xfffffff20f0f7824 */ /* 0x000fe200078e0203 */
[----:B------:R-:W-:Y:S01]  /*03a0*/  MOV R16, 0xc ;  /* 0x0000000c00107802 */ /* 0x000fe20000000f00 */
[----:B------:R-:W-:Y:S01]  /*03b0*/  IMAD R11, R4, -0xe, R5 ;  /* 0xfffffff2040b7824 */ /* 0x000fe200078e0205 */
[----:B------:R-:W-:Y:S01]  /*03c0*/  ISETP.LT.AND P0, PT, R32, 0xc, !P0 ;  /* 0x0000000c2000780c */ /* 0x000fe20004701270 */
[----:B------:R-:W-:Y:S01]  /*03d0*/  IMAD.HI R8, R9, -0x6db6db6d, R8 ;  /* 0x9249249309087827 */ /* 0x000fe200078e0208 */
[----:B------:R-:W-:-:S03]  /*03e0*/  SHF.R.U32.HI R9, RZ, 0x1f, R10 ;  /* 0x0000001fff097819 */ /* 0x000fc6000001160a */
[C---:B------:R-:W-:Y:S01]  /*03f0*/  IMAD R13, R2.reuse, 0xe0, R13 ;  /* 0x000000e0020d7824 */ /* 0x040fe200078e020d */
[----:B------:R-:W-:Y:S01]  /*0400*/  SHF.R.U32.HI R5, RZ, 0x1f, R8 ;  /* 0x0000001fff057819 */ /* 0x000fe20000011608 */
[----:B------:R-:W-:Y:S01]  /*0410*/  IMAD R19, R2, 0xe0, R19 ;  /* 0x000000e002137824 */ /* 0x000fe200078e0213 */
[----:B------:R-:W-:Y:S01]  /*0420*/  LEA.HI.SX32 R9, R10, R9, 0x1e ;  /* 0x000000090a097211 */ /* 0x000fe200078ff2ff */
[----:B------:R-:W-:Y:S01]  /*0430*/  IMAD R15, R2, 0xe0, R15 ;  /* 0x000000e0020f7824 */ /* 0x000fe200078e020f */
[----:B------:R-:W-:Y:S01]  /*0440*/  LEA.HI.SX32 R5, R8, R5, 0x1e ;  /* 0x0000000508057211 */ /* 0x000fe200078ff2ff */
[----:B------:R-:W-:Y:S02]  /*0450*/  IMAD R11, R2, 0xe0, R11 ;  /* 0x000000e0020b7824 */ /* 0x000fe400078e020b */
[----:B---3--:R-:W-:Y:S02]  /*0460*/  IMAD R37, R37, 0x1c0, RZ ;  /* 0x000001c025257824 */ /* 0x008fe400078e02ff */
[----:B------:R-:W-:-:S02]  /*0470*/  IMAD R6, R0, 0xc40, R13 ;  /* 0x00000c4000067824 */ /* 0x000fc400078e020d */
[C---:B------:R-:W-:Y:S01]  /*0480*/  IMAD R4, R0.reuse, 0xc40, R15 ;  /* 0x00000c4000047824 */ /* 0x040fe200078e020f */
[----:B------:R-:W-:Y:S01]  /*0490*/  CS2R R12, SRZ ;  /* 0x00000000000c7805 */ /* 0x000fe2000001ff00 */
[C---:B------:R-:W-:Y:S01]  /*04a0*/  IMAD R2, R0.reuse, 0xc40, R19 ;  /* 0x00000c4000027824 */ /* 0x040fe200078e0213 */
[C---:B------:R-:W-:Y:S01]  /*04b0*/  IADD3 R6, R37.reuse, R6, RZ ;  /* 0x0000000625067210 */ /* 0x040fe20007ffe0ff */
[----:B------:R-:W-:Y:S01]  /*04c0*/  IMAD R0, R0, 0xc40, R11 ;  /* 0x00000c4000007824 */ /* 0x000fe200078e020b */
[C---:B------:R-:W-:Y:S01]  /*04d0*/  IADD3 R4, R37.reuse, R4, RZ ;  /* 0x0000000425047210 */ /* 0x040fe20007ffe0ff */
[----:B------:R-:W-:Y:S01]  /*04e0*/  IMAD.WIDE R38, R38, R42, c[0x0][0x170] ;  /* 0x00005c0026267625 */ /* 0x000fe200078e022a */
[C---:B------:R-:W-:Y:S01]  /*04f0*/  IADD3 R2, R37.reuse, R2, RZ ;  /* 0x0000000225027210 */ /* 0x040fe20007ffe0ff */
[----:B------:R-:W-:Y:S01]  /*0500*/  CS2R R10, SRZ ;  /* 0x00000000000a7805 */ /* 0x000fe2000001ff00 */
[----:B------:R-:W-:Y:S01]  /*0510*/  IADD3 R0, R37, R0, RZ ;  /* 0x0000000025007210 */ /* 0x000fe20007ffe0ff */
[----:B------:R-:W-:Y:S01]  /*0520*/  IMAD R7, R9, 0x38, R6 ;  /* 0x0000003809077824 */ /* 0x000fe200078e0206 */
[----:B------:R-:W-:Y:S01]  /*0530*/  CS2R R14, SRZ ;  /* 0x00000000000e7805 */ /* 0x000fe2000001ff00 */
[----:B------:R-:W-:-:S02]  /*0540*/  IMAD R3, R5, 0x38, R2 ;  /* 0x0000003805037824 */ /* 0x000fc400078e0202 */
[----:B------:R-:W-:Y:S01]  /*0550*/  IMAD R5, R5, 0x38, R0 ;  /* 0x0000003805057824 */ /* 0x000fe200078e0200 */
[----:B------:R-:W-:Y:S01]  /*0560*/  MOV R0, RZ ;  /* 0x000000ff00007202 */ /* 0x000fe20000000f00 */
[----:B------:R-:W-:Y:S02]  /*0570*/  IMAD R9, R9, 0x38, R4 ;  /* 0x0000003809097824 */ /* 0x000fe400078e0204 */
[C---:B----4-:R-:W-:Y:S02]  /*0580*/  IMAD R7, R34.reuse, 0xe, R7 ;  /* 0x0000000e22077824 */ /* 0x050fe400078e0207 */
[C---:B------:R-:W-:Y:S02]  /*0590*/  IMAD R3, R34.reuse, 0xe, R3 ;  /* 0x0000000e22037824 */ /* 0x040fe400078e0203 */
[C---:B------:R-:W-:Y:S02]  /*05a0*/  IMAD R5, R34.reuse, 0xe, R5 ;  /* 0x0000000e22057824 */ /* 0x040fe400078e0205 */
[----:B------:R-:W-:-:S02]  /*05b0*/  IMAD R9, R34, 0xe, R9 ;  /* 0x0000000e22097824 */ /* 0x000fc400078e0209 */
[-C--:B------:R-:W-:Y:S02]  /*05c0*/  IMAD.WIDE R44, R7, R42.reuse, c[0x0][0x168] ;  /* 0x00005a00072c7625 */ /* 0x080fe400078e022a */
[----:B------:R-:W-:Y:S02]  /*05d0*/  CS2R R6, SRZ ;  /* 0x0000000000067805 */ /* 0x000fe4000001ff00 */
[-C--:B------:R-:W-:Y:S02]  /*05e0*/  IMAD.WIDE R46, R3, R42.reuse, c[0x0][0x168] ;  /* 0x00005a00032e7625 */ /* 0x080fe400078e022a */
[----:B------:R-:W-:Y:S02]  /*05f0*/  CS2R R2, SRZ ;  /* 0x0000000000027805 */ /* 0x000fe4000001ff00 */
[----:B------:R-:W-:Y:S02]  /*0600*/  IMAD.WIDE R40, R5, R42, c[0x0][0x168] ;  /* 0x00005a0005287625 */ /* 0x000fe400078e022a */
[----:B------:R-:W-:-:S02]  /*0610*/  CS2R R4, SRZ ;  /* 0x0000000000047805 */ /* 0x000fc4000001ff00 */
[----:B------:R-:W-:Y:S02]  /*0620*/  IMAD.WIDE R42, R9, R42, c[0x0][0x168] ;  /* 0x00005a00092a7625 */ /* 0x000fe400078e022a */
[----:B------:R-:W-:Y:S02]  /*0630*/  CS2R R8, SRZ ;  /* 0x0000000000087805 */ /* 0x000fe4000001ff00 */
[C---:B------:R-:W-:Y:S02]  /*0640*/  IMAD R49, R35.reuse, R16, 0x540 ;  /* 0x0000054023317424 */ /* 0x040fe400078e0210 */
[----:B------:R-:W-:Y:S02]  /*0650*/  IMAD R36, R35, 0x38, R17 ;  /* 0x0000003823247824 */ /* 0x000fe400078e0211 */
.L_x_165:
[----:B------:R0:W2:Y:S04]  /*0660*/  LDG.E.CONSTANT R16, [R44.64] ;  /* 0x000000042c107981 */ /* 0x0000a8000c1e9900 */
[----:B------:R1:W2:Y:S04]  /*0670*/  LDG.E.CONSTANT R17, [R42.64] ;  /* 0x000000042a117981 */ /* 0x0002a8000c1e9900 */
[----:B------:R3:W2:Y:S04]  /*0680*/  LDG.E.CONSTANT R18, [R40.64] ;  /* 0x0000000428127981 */ /* 0x0006a8000c1e9900 */
[----:B------:R4:W2:Y:S04]  /*0690*/  LDG.E.CONSTANT R19, [R46.64] ;  /* 0x000000042e137981 */ /* 0x0008a8000c1e9900 */
[----:B------:R5:W2:Y:S01]  /*06a0*/  @P0 LDG.E.CONSTANT R55, [R38.64] ;  /* 0x0000000426370981 */ /* 0x000aa2000c1e9900 */
[----:B------:R-:W-:Y:S01]  /*06b0*/  @P0 IMAD R56, R35, 0xc, R32 ;  /* 0x0000000c23380824 */ /* 0x000fe200078e0220 */
[----:B------:R-:W-:-:S02]  /*06c0*/  IADD3 R48, R48, 0x1, RZ ;  /* 0x0000000130307810 */ /* 0x000fc40007ffe0ff */
[----:B------:R-:W-:Y:S01]  /*06d0*/  BAR.SYNC.DEFER_BLOCKING 0x0 ;  /* 0x0000000000007b1d */ /* 0x000fe20000010000 */
[----:B---3--:R-:W-:Y:S02]  /*06e0*/  IADD3 R40, P3, R40, 0x9300, RZ ;  /* 0x0000930028287810 */ /* 0x008fe40007f7e0ff */
[----:B------:R-:W-:Y:S02]  /*06f0*/  ISETP.NE.AND P1, PT, R48, 0x8, PT ;  /* 0x000000083000780c */ /* 0x000fe40003f25270 */
[----:B----4-:R-:W-:Y:S02]  /*0700*/  IADD3 R46, P2, R46, 0x9300, RZ ;  /* 0x000093002e2e7810 */ /* 0x010fe40007f5e0ff */
[----:B-1----:R-:W-:Y:S02]  /*0710*/  IADD3 R42, P4, R42, 0x9300, RZ ;  /* 0x000093002a2a7810 */ /* 0x002fe40007f9e0ff */
[----:B0-----:R-:W-:Y:S02]  /*0720*/  IADD3 R44, P5, R44, 0x9300, RZ ;  /* 0x000093002c2c7810 */ /* 0x001fe40007fbe0ff */
[----:B-----5:R-:W-:-:S02]  /*0730*/  IADD3 R38, P6, R38, 0xc, RZ ;  /* 0x0000000c26267810 */ /* 0x020fc40007fde0ff */
[----:B------:R-:W-:Y:S02]  /*0740*/  IADD3.X R47, RZ, R47, RZ, P2, !PT ;  /* 0x0000002fff2f7210 */ /* 0x000fe400017fe4ff */
[----:B------:R-:W-:Y:S02]  /*0750*/  IADD3.X R41, RZ, R41, RZ, P3, !PT ;  /* 0x00000029ff297210 */ /* 0x000fe40001ffe4ff */
[----:B------:R-:W-:Y:S02]  /*0760*/  IADD3.X R43, RZ, R43, RZ, P4, !PT ;  /* 0x0000002bff2b7210 */ /* 0x000fe400027fe4ff */
[----:B------:R-:W-:Y:S02]  /*0770*/  IADD3.X R45, RZ, R45, RZ, P5, !PT ;  /* 0x0000002dff2d7210 */ /* 0x000fe40002ffe4ff */
[----:B------:R-:W-:Y:S01]  /*0780*/  IADD3.X R39, RZ, R39, RZ, P6, !PT ;  /* 0x00000027ff277210 */ /* 0x000fe200037fe4ff */
[----:B--2---:R-:W-:Y:S04]  /*0790*/  STS.128 [R36.X4], R16 ;  /* 0x0000001024007388 */ /* 0x004fe80000004c00 */
[----:B------:R-:W-:Y:S04]  /*07a0*/  @P0 STS [R56.X4+0x540], R55 ;  /* 0x0005403738000388 */ /* 0x000fe80000004800 */
[----:B------:R-:W-:Y:S06]  /*07b0*/  BAR.SYNC.DEFER_BLOCKING 0x0 ;  /* 0x0000000000007b1d */ /* 0x000fec0000010000 */
[----:B------:R-:W-:Y:S04]  /*07c0*/  LDS R16, [R32.X4] ;  /* 0x0000000020107984 */ /* 0x000fe80000004800 */
[----:B------:R-:W0:Y:S04]  /*07d0*/  LDS R58, [R49] ;  /* 0x00000000313a7984 */ /* 0x000e280000000800 */
[----:B------:R-:W1:Y:S04]  /*07e0*/  LDS R59, [R49+0x48] ;  /* 0x00004800313b7984 */ /* 0x000e680000000800 */
[----:B------:R-:W2:Y:S04]  /*07f0*/  LDS R56, [R49+0x90] ;  /* 0x0000900031387984 */ /* 0x000ea80000000800 */
[----:B------:R-:W3:Y:S04]  /*0800*/  LDS R57, [R49+0xd8] ;  /* 0x0000d80031397984 */ /* 0x000ee80000000800 */
[----:B------:R-:W4:Y:S04]  /*0810*/  LDS R55, [R32.X4+0xa8] ;  /* 0x0000a80020377984 */ /* 0x000f280000004800 */
[----:B------:R-:W5:Y:S04]  /*0820*/  LDS R61, [R32.X4+0x38] ;  /* 0x00003800203d7984 */ /* 0x000f680000004800 */
[----:B------:R-:W5:Y:S04]  /*0830*/  LDS R60, [R32.X4+0x70] ;  /* 0x00007000203c7984 */ /* 0x000f680000004800 */
[----:B------:R-:W5:Y:S04]  /*0840*/  LDS R19, [R32.X4+0xe0] ;  /* 0x0000e00020137984 */ /* 0x000f680000004800 */
[----:B------:R-:W5:Y:S04]  /*0850*/  LDS R18, [R32.X4+0x118] ;  /* 0x0001180020127984 */ /* 0x000f680000004800 */
[----:B------:R-:W5:Y:S01]  /*0860*/  LDS R17, [R32.X4+0x150] ;  /* 0x0001500020117984 */ /* 0x000f620000004800 */
[C---:B0-----:R-:W-:Y:S01]  /*0870*/  FFMA R31, R16.reuse, R58, R31 ;  /* 0x0000003a101f7223 */ /* 0x041fe2000000001f */
[C---:B-1----:R-:W-:Y:S01]  /*0880*/  FFMA R30, R16.reuse, R59, R30 ;  /* 0x0000003b101e7223 */ /* 0x042fe2000000001e */
[C---:B--2---:R-:W-:Y:S01]  /*0890*/  FFMA R29, R16.reuse, R56, R29 ;  /* 0x00000038101d7223 */ /* 0x044fe2000000001d */
[----:B---3--:R-:W-:-:S02]  /*08a0*/  FFMA R28, R16, R57, R28 ;  /* 0x00000039101c7223 */ /* 0x008fc4000000001c */
[----:B------:R-:W0:Y:S01]  /*08b0*/  LDS R16, [R32.X4+0x188] ;  /* 0x0001880020107984 */ /* 0x000e220000004800 */
[-C--:B----4-:R-:W-:Y:S01]  /*08c0*/  FFMA R15, R58, R55.reuse, R15 ;  /* 0x000000373a0f7223 */ /* 0x090fe2000000000f */
[-C--:B------:R-:W-:Y:S01]  /*08d0*/  FFMA R14, R59, R55.reuse, R14 ;  /* 0x000000373b0e7223 */ /* 0x080fe2000000000e */
[-C--:B------:R-:W-:Y:S01]  /*08e0*/  FFMA R13, R56, R55.reuse, R13 ;  /* 0x00000037380d7223 */ /* 0x080fe2000000000d */
[C---:B------:R-:W-:Y:S01]  /*08f0*/  FFMA R12, R57.reuse, R55, R12 ;  /* 0x00000037390c7223 */ /* 0x040fe2000000000c */
[-C--:B-----5:R-:W-:Y:S01]  /*0900*/  FFMA R27, R58, R61.reuse, R27 ;  /* 0x0000003d3a1b7223 */ /* 0x0a0fe2000000001b */
[-C--:B------:R-:W-:Y:S01]  /*0910*/  FFMA R25, R56, R61.reuse, R25 ;  /* 0x0000003d38197223 */ /* 0x080fe20000000019 */
[-C--:B------:R-:W-:Y:S01]  /*0920*/  FFMA R24, R57, R61.reuse, R24 ;  /* 0x0000003d39187223 */ /* 0x080fe20000000018 */
[----:B------:R-:W-:Y:S01]  /*0930*/  FFMA R26, R59, R61, R26 ;  /* 0x0000003d3b1a7223 */ /* 0x000fe2000000001a */
[-C--:B------:R-:W-:Y:S01]  /*0940*/  FFMA R23, R58, R60.reuse, R23 ;  /* 0x0000003c3a177223 */ /* 0x080fe20000000017 */
[-C--:B------:R-:W-:Y:S01]  /*0950*/  FFMA R21, R56, R60.reuse, R21 ;  /* 0x0000003c38157223 */ /* 0x080fe20000000015 */
[-C--:B------:R-:W-:Y:S01]  /*0960*/  FFMA R20, R57, R60.reuse, R20 ;  /* 0x0000003c39147223 */ /* 0x080fe20000000014 */
[C---:B------:R-:W-:Y:S01]  /*0970*/  FFMA R22, R59.reuse, R60, R22 ;  /* 0x0000003c3b167223 */ /* 0x040fe20000000016 */
        /* <DEDUP_REMOVED lines=12> */
[----:B------:R-:W-:Y:S04]  /*0a40*/  LDS R18, [R49+0x4] ;  /* 0x0000040031127984 */ /* 0x000fe80000000800 */
[----:B------:R-:W-:Y:S04]  /*0a50*/  LDS R19, [R49+0x4c] ;  /* 0x00004c0031137984 */ /* 0x000fe80000000800 */
[----:B------:R-:W-:Y:S04]  /*0a60*/  LDS R0, [R49+0x94] ;  /* 0x0000940031007984 */ /* 0x000fe80000000800 */
[----:B------:R-:W-:Y:S01]  /*0a70*/  LDS R17, [R49+0xdc] ;  /* 0x0000dc0031117984 */ /* 0x000fe20000000800 */
[-C--:B0-----:R-:W-:Y:S01]  /*0a80*/  FFMA R51, R58, R16.reuse, R51 ;  /* 0x000000103a337223 */ /* 0x081fe20000000033 */
[-C--:B------:R-:W-:Y:S01]  /*0a90*/  FFMA R52, R59, R16.reuse, R52 ;  /* 0x000000103b347223 */ /* 0x080fe20000000034 */
[-C--:B------:R-:W-:Y:S01]  /*0aa0*/  FFMA R53, R56, R16.reuse, R53 ;  /* 0x0000001038357223 */ /* 0x080fe20000000035 */
[----:B------:R-:W-:Y:S01]  /*0ab0*/  FFMA R16, R57, R16, R54 ;  /* 0x0000001039107223 */ /* 0x000fe20000000036 */
[----:B------:R-:W0:Y:S04]  /*0ac0*/  LDS R58, [R32.X4+0x1c0] ;  /* 0x0001c000203a7984 */ /* 0x000e280000004800 */
[----:B------:R-:W1:Y:S04]  /*0ad0*/  LDS R57, [R32.X4+0x1f8] ;  /* 0x0001f80020397984 */ /* 0x000e680000004800 */
[----:B------:R-:W2:Y:S04]  /*0ae0*/  LDS R56, [R32.X4+0x230] ;  /* 0x0002300020387984 */ /* 0x000ea80000004800 */
[----:B------:R-:W3:Y:S01]  /*0af0*/  LDS R54, [R32.X4+0x268] ;  /* 0x0002680020367984 */ /* 0x000ee20000004800 */
[C---:B0-----:R-:W-:Y:S01]  /*0b00*/  FFMA R31, R58.reuse, R18, R31 ;  /* 0x000000123a1f7223 */ /* 0x041fe2000000001f */
[C---:B------:R-:W-:Y:S01]  /*0b10*/  FFMA R30, R58.reuse, R19, R30 ;  /* 0x000000133a1e7223 */ /* 0x040fe2000000001e */
[C---:B------:R-:W-:Y:S01]  /*0b20*/  FFMA R29, R58.reuse, R0, R29 ;  /* 0x000000003a1d7223 */ /* 0x040fe2000000001d */
[----:B------:R-:W-:Y:S01]  /*0b30*/  FFMA R28, R58, R17, R28 ;  /* 0x000000113a1c7223 */ /* 0x000fe2000000001c */
[-C--:B-1----:R-:W-:Y:S01]  /*0b40*/  FFMA R27, R18, R57.reuse, R27 ;  /* 0x00000039121b7223 */ /* 0x082fe2000000001b */
[-C--:B------:R-:W-:Y:S01]  /*0b50*/  FFMA R26, R19, R57.reuse, R26 ;  /* 0x00000039131a7223 */ /* 0x080fe2000000001a */
[-C--:B------:R-:W-:Y:S01]  /*0b60*/  FFMA R25, R0, R57.reuse, R25 ;  /* 0x0000003900197223 */ /* 0x080fe20000000019 */
[----:B------:R-:W-:Y:S01]  /*0b70*/  FFMA R24, R17, R57, R24 ;  /* 0x0000003911187223 */ /* 0x000fe20000000018 */
[-C--:B--2---:R-:W-:Y:S01]  /*0b80*/  FFMA R23, R18, R56.reuse, R23 ;  /* 0x0000003812177223 */ /* 0x084fe20000000017 */
[-C--:B------:R-:W-:Y:S01]  /*0b90*/  FFMA R22, R19, R56.reuse, R22 ;  /* 0x0000003813167223 */ /* 0x080fe20000000016 */
[-C--:B------:R-:W-:Y:S01]  /*0ba0*/  FFMA R21, R0, R56.reuse, R21 ;  /* 0x0000003800157223 */ /* 0x080fe20000000015 */
[----:B------:R-:W-:Y:S01]  /*0bb0*/  FFMA R20, R17, R56, R20 ;  /* 0x0000003811147223 */ /* 0x000fe20000000014 */
[-C--:B---3--:R-:W-:Y:S01]  /*0bc0*/  FFMA R15, R18, R54.reuse, R15 ;  /* 0x00000036120f7223 */ /* 0x088fe2000000000f */
[-C--:B------:R-:W-:Y:S01]  /*0bd0*/  FFMA R14, R19, R54.reuse, R14 ;  /* 0x00000036130e7223 */ /* 0x080fe2000000000e */
[-C--:B------:R-:W-:Y:S01]  /*0be0*/  FFMA R13, R0, R54.reuse, R13 ;  /* 0x00000036000d7223 */ /* 0x080fe2000000000d */
[----:B------:R-:W-:Y:S01]  /*0bf0*/  FFMA R12, R17, R54, R12 ;  /* 0x00000036110c7223 */ /* 0x000fe2000000000c */
[----:B------:R-:W0:Y:S04]  /*0c00*/  LDS R58, [R32.X4+0x2a0] ;  /* 0x0002a000203a7984 */ /* 0x000e280000004800 */
[----:B------:R-:W1:Y:S04]  /*0c10*/  LDS R57, [R32.X4+0x2d8] ;  /* 0x0002d80020397984 */ /* 0x000e680000004800 */
[----:B------:R-:W2:Y:S04]  /*0c20*/  LDS R56, [R32.X4+0x310] ;  /* 0x0003100020387984 */ /* 0x000ea80000004800 */
[----:B------:R-:W3:Y:S01]  /*0c30*/  LDS R54, [R32.X4+0x348] ;  /* 0x0003480020367984 */ /* 0x000ee20000004800 */
[-C--:B0-----:R-:W-:Y:S01]  /*0c40*/  FFMA R11, R18, R58.reuse, R11 ;  /* 0x0000003a120b7223 */ /* 0x081fe2000000000b */
[-C--:B------:R-:W-:Y:S01]  /*0c50*/  FFMA R10, R19, R58.reuse, R10 ;  /* 0x0000003a130a7223 */ /* 0x080fe2000000000a */
[-C--:B------:R-:W-:Y:S01]  /*0c60*/  FFMA R9, R0, R58.reuse, R9 ;  /* 0x0000003a00097223 */ /* 0x080fe20000000009 */
        /* <DEDUP_REMOVED lines=13> */
[----:B------:R-:W-:Y:S04]  /*0d40*/  LDS R58, [R32.X4+0x380] ;  /* 0x00038000203a7984 */ /* 0x000fe80000004800 */
[----:B------:R-:W0:Y:S04]  /*0d50*/  LDS R54, [R49+0x8] ;  /* 0x0000080031367984 */ /* 0x000e280000000800 */
[----:B------:R-:W1:Y:S04]  /*0d60*/  LDS R19, [R49+0x50] ;  /* 0x0000500031137984 */ /* 0x000e680000000800 */
[----:B------:R-:W2:Y:S04]  /*0d70*/  LDS R18, [R49+0x98] ;  /* 0x0000980031127984 */ /* 0x000ea80000000800 */
[----:B------:R-:W3:Y:S04]  /*0d80*/  LDS R17, [R49+0xe0] ;  /* 0x0000e00031117984 */ /* 0x000ee80000000800 */
[----:B------:R-:W4:Y:S04]  /*0d90*/  LDS R57, [R32.X4+0x3b8] ;  /* 0x0003b80020397984 */ /* 0x000f280000004800 */
        /* <DEDUP_REMOVED lines=19> */
[----:B------:R-:W1:Y:S04]  /*0ed0*/  LDS R57, [R32.X4+0x4d0] ;  /* 0x0004d00020397984 */ /* 0x000e680000004800 */
[----:B------:R-:W2:Y:S04]  /*0ee0*/  LDS R0, [R32.X4+0x498] ;  /* 0x0004980020007984 */ /* 0x000ea80000004800 */
[----:B------:R-:W3:Y:S01]  /*0ef0*/  LDS R56, [R32.X4+0x508] ;  /* 0x0005080020387984 */ /* 0x000ee20000004800 */
[-C--:B0-----:R-:W-:Y:S01]  /*0f00*/  FFMA R11, R54, R58.reuse, R11 ;  /* 0x0000003a360b7223 */ /* 0x081fe2000000000b */
[-C--:B------:R-:W-:Y:S01]  /*0f10*/  FFMA R10, R19, R58.reuse, R10 ;  /* 0x0000003a130a7223 */ /* 0x080fe2000000000a */
[-C--:B------:R-:W-:Y:S01]  /*0f20*/  FFMA R9, R18, R58.reuse, R9 ;  /* 0x0000003a12097223 */ /* 0x080fe20000000009 */
[----:B------:R-:W-:Y:S01]  /*0f30*/  FFMA R8, R17, R58, R8 ;  /* 0x0000003a11087223 */ /* 0x000fe20000000008 */
[CC--:B-1----:R-:W-:Y:S01]  /*0f40*/  FFMA R3, R54.reuse, R57.reuse, R3 ;  /* 0x0000003936037223 */ /* 0x0c2fe20000000003 */
[-C--:B------:R-:W-:Y:S01]  /*0f50*/  FFMA R2, R19, R57.reuse, R2 ;  /* 0x0000003913027223 */ /* 0x080fe20000000002 */
[-C--:B------:R-:W-:Y:S01]  /*0f60*/  FFMA R50, R17, R57.reuse, R50 ;  /* 0x0000003911327223 */ /* 0x080fe20000000032 */
[-C--:B--2---:R-:W-:Y:S01]  /*0f70*/  FFMA R7, R54, R0.reuse, R7 ;  /* 0x0000000036077223 */ /* 0x084fe20000000007 */
[-C--:B------:R-:W-:Y:S01]  /*0f80*/  FFMA R6, R19, R0.reuse, R6 ;  /* 0x0000000013067223 */ /* 0x080fe20000000006 */
[-C--:B------:R-:W-:Y:S01]  /*0f90*/  FFMA R5, R18, R0.reuse, R5 ;  /* 0x0000000012057223 */ /* 0x080fe20000000005 */
[----:B------:R-:W-:Y:S01]  /*0fa0*/  FFMA R4, R17, R0, R4 ;  /* 0x0000000011047223 */ /* 0x000fe20000000004 */
[-C--:B---3--:R-:W-:Y:S01]  /*0fb0*/  FFMA R51, R54, R56.reuse, R51 ;  /* 0x0000003836337223 */ /* 0x088fe20000000033 */
[C---:B------:R-:W-:Y:S01]  /*0fc0*/  FFMA R0, R18.reuse, R57, R55 ;  /* 0x0000003912007223 */ /* 0x040fe20000000037 */
[-C--:B------:R-:W-:Y:S01]  /*0fd0*/  FFMA R52, R19, R56.reuse, R52 ;  /* 0x0000003813347223 */ /* 0x080fe20000000034 */
[-C--:B------:R-:W-:Y:S01]  /*0fe0*/  FFMA R53, R18, R56.reuse, R53 ;  /* 0x0000003812357223 */ /* 0x080fe20000000035 */
[----:B------:R-:W-:Y:S01]  /*0ff0*/  FFMA R54, R17, R56, R16 ;  /* 0x0000003811367223 */ /* 0x000fe20000000010 */
[----:B------:R-:W-:Y:S05]  /*1000*/  @P1 BRA `(.L_x_165) ;  /* 0xfffff65000001947 */ /* 0x000fea000383ffff */
[----:B------:R-:W-:Y:S01]  /*1010*/  MOV R19, 0x4 ;  /* 0x0000000400137802 */ /* 0x000fe20000000f00 */
[----:B------:R-:W-:-:S04]  /*1020*/  IMAD R16, R33, 0x18, R35 ;  /* 0x0000001821107824 */ /* 0x000fc800078e0223 */
[----:B------:R-:W-:-:S05]  /*1030*/  IMAD.WIDE R16, R16, R19, c[0x0][0x178] ;  /* 0x00005e0010107625 */ /* 0x000fca00078e0213 */
[----:B------:R-:W2:Y:S04]  /*1040*/  LDG.E.CONSTANT R41, [R16.64+0x18] ;  /* 0x0000180410297981 */ /* 0x000ea8000c1e9900 */
[----:B------:R-:W3:Y:S04]  /*1050*/  LDG.E.CONSTANT R38, [R16.64+0x30] ;  /* 0x0000300410267981 */ /* 0x000ee8000c1e9900 */
[----:B------:R-:W4:Y:S04]  /*1060*/  LDG.E.CONSTANT R39, [R16.64+0x48] ;  /* 0x0000480410277981 */ /* 0x000f28000c1e9900 */
[----:B------:R0:W5:Y:S01]  /*1070*/  LDG.E.CONSTANT R36, [R16.64] ;  /* 0x0000000410247981 */ /* 0x000162000c1e9900 */
[----:B------:R-:W-:-:S02]  /*1080*/  IMAD R32, R35, 0xc40, R32 ;  /* 0x00000c4023207824 */ /* 0x000fc400078e0220 */
[----:B------:R-:W-:Y:S02]  /*1090*/  IMAD R37, R34, 0xe, R37 ;  /* 0x0000000e22257824 */ /* 0x000fe400078e0225 */
[----:B------:R-:W-:-:S05]  /*10a0*/  IMAD R32, R33, 0x12600, R32 ;  /* 0x0001260021207824 */ /* 0x000fca00078e0220 */
[----:B------:R-:W-:-:S05]  /*10b0*/  IADD3 R18, R32, R37, RZ ;  /* 0x0000002520127210 */ /* 0x000fca0007ffe0ff */
        /* <DEDUP_REMOVED lines=9> */
[--C-:B----4-:R-:W-:Y:S01]  /*1150*/  FADD R28, R28, R39.reuse ;  /* 0x000000271c1c7221 */ /* 0x110fe20000000000 */
[----:B------:R-:W-:Y:S01]  /*1160*/  FMNMX R5, R5, 6, PT ;  /* 0x40c0000005057809 */ /* 0x000fe20003800000 */
[--C-:B------:R-:W-:Y:S01]  /*1170*/  FADD R29, R29, R38.reuse ;  /* 0x000000261d1d7221 */ /* 0x100fe20000000000 */
[----:B0-----:R-:W-:Y:S01]  /*1180*/  FMNMX R17, RZ, R30, !PT ;  /* 0x0000001eff117209 */ /* 0x001fe20007800000 */
[--C-:B------:R-:W-:Y:S01]  /*1190*/  FADD R21, R21, R38.reuse ;  /* 0x0000002615157221 */ /* 0x100fe20000000000 */
[----:B------:R-:W-:Y:S01]  /*11a0*/  FMNMX R5, RZ, R5, !PT ;  /* 0x00000005ff057209 */ /* 0x000fe20007800000 */
[--C-:B------:R-:W-:Y:S01]  /*11b0*/  FADD R13, R13, R38.reuse ;  /* 0x000000260d0d7221 */ /* 0x100fe20000000000 */
[--C-:B------:R-:W-:Y:S01]  /*11c0*/  FADD R9, R9, R38.reuse ;  /* 0x0000002609097221 */ /* 0x100fe20000000000 */
[----:B------:R-:W-:Y:S01]  /*11d0*/  FMNMX R25, R25, 6, PT ;  /* 0x40c0000019197809 */ /* 0x000fe20003800000 */
[--C-:B------:R-:W-:Y:S01]  /*11e0*/  FADD R0, R0, R38.reuse ;  /* 0x0000002600007221 */ /* 0x100fe20000000000 */
[----:B------:R-:W-:Y:S01]  /*11f0*/  FMNMX R28, R28, 6, PT ;  /* 0x40c000001c1c7809 */ /* 0x000fe20003800000 */
[----:B------:R-:W-:Y:S01]  /*1200*/  FADD R38, R53, R38 ;  /* 0x0000002635267221 */ /* 0x000fe20000000000 */
[----:B------:R-:W-:Y:S01]  /*1210*/  FADD R50, R50, R39 ;  /* 0x0000002732327221 */ /* 0x000fe20000000000 */
[----:B------:R0:W-:Y:S01]  /*1220*/  STG.E [R18.64+0x12600], R17 ;  /* 0x0126001112007986 */ /* 0x0001e2000c101904 */
[----:B------:R-:W-:Y:S01]  /*1230*/  FMNMX R25, RZ, R25, !PT ;  /* 0x00000019ff197209 */ /* 0x000fe20007800000 */
[--C-:B------:R-:W-:Y:S01]  /*1240*/  FADD R14, R14, R41.reuse ;  /* 0x000000290e0e7221 */ /* 0x100fe20000000000 */
[--C-:B------:R-:W-:Y:S01]  /*1250*/  FADD R10, R10, R41.reuse ;  /* 0x000000290a0a7221 */ /* 0x100fe20000000000 */
[----:B------:R1:W-:Y:S01]  /*1260*/  STG.E [R18.64+0x25060], R5 ;  /* 0x0250600512007986 */ /* 0x0003e2000c101904 */
        /* <DEDUP_REMOVED lines=8> */
[----:B0-----:R-:W-:Y:S01]  /*12f0*/  FMNMX R17, RZ, R2, !PT ;  /* 0x00000002ff117209 */ /* 0x001fe20007800000 */
[--C-:B------:R-:W-:Y:S01]  /*1300*/  FADD R8, R8, R39.reuse ;  /* 0x0000002708087221 */ /* 0x100fe20000000000 */
[----:B------:R-:W-:Y:S01]  /*1310*/  FMNMX R0, R0, 6, PT ;  /* 0x40c0000000007809 */ /* 0x000fe20003800000 */
[----:B------:R-:W-:Y:S01]  /*1320*/  FADD R4, R4, R39 ;  /* 0x0000002704047221 */ /* 0x000fe20000000000 */
[----:B-1----:R-:W-:Y:S01]  /*1330*/  FMNMX R5, RZ, R28, !PT ;  /* 0x0000001cff057209 */ /* 0x002fe20007800000 */
[--C-:B-----5:R-:W-:Y:S01]  /*1340*/  FADD R31, R31, R36.reuse ;  /* 0x000000241f1f7221 */ /* 0x120fe20000000000 */
        /* <DEDUP_REMOVED lines=8> */
[----:B------:R-:W-:Y:S01]  /*13d0*/  FADD R41, R52, R41 ;  /* 0x0000002934297221 */ /* 0x000fe20000000000 */
[----:B------:R-:W-:Y:S01]  /*13e0*/  FADD R39, R54, R39 ;  /* 0x0000002736277221 */ /* 0x000fe20000000000 */
[----:B------:R-:W-:Y:S01]  /*13f0*/  FADD R36, R51, R36 ;  /* 0x0000002433247221 */ /* 0x000fe20000000000 */
[----:B------:R0:W-:Y:S01]  /*1400*/  STG.E [R18.64+0x12b40], R17 ;  /* 0x012b401112007986 */ /* 0x0001e2000c101904 */
[----:B------:R-:W-:-:S02]  /*1410*/  FMNMX R33, RZ, R26, !PT ;  /* 0x0000001aff217209 */ /* 0x000fc40007800000 */
[----:B------:R-:W-:Y:S01]  /*1420*/  FMNMX R21, RZ, R21, !PT ;  /* 0x00000015ff157209 */ /* 0x000fe20007800000 */
[----:B------:R1:W-:Y:S01]  /*1430*/  STG.E [R18.64+0x24ce0], R25 ;  /* 0x024ce01912007986 */ /* 0x0003e2000c101904 */
[----:B------:R-:W-:Y:S02]  /*1440*/  FMNMX R13, RZ, R13, !PT ;  /* 0x0000000dff0d7209 */ /* 0x000fe40007800000 */
[----:B------:R-:W-:Y:S01]  /*1450*/  FMNMX R9, RZ, R9, !PT ;  /* 0x00000009ff097209 */ /* 0x000fe20007800000 */
[----:B------:R2:W-:Y:S01]  /*1460*/  STG.E [R18.64+0x37200], R5 ;  /* 0x0372000512007986 */ /* 0x0005e2000c101904 */
[----:B------:R-:W-:Y:S02]  /*1470*/  FMNMX R22, R22, 6, PT ;  /* 0x40c0000016167809 */ /* 0x000fe40003800000 */
[----:B------:R-:W-:Y:S01]  /*1480*/  FMNMX R14, R14, 6, PT ;  /* 0x40c000000e0e7809 */ /* 0x000fe20003800000 */
[----:B------:R3:W-:Y:S01]  /*1490*/  STG.E [R18.64+0x126e0], R33 ;  /* 0x0126e02112007986 */ /* 0x0007e2000c101904 */
[----:B0-----:R-:W-:-:S02]  /*14a0*/  FMNMX R17, RZ, R0, !PT ;  /* 0x00000000ff117209 */ /* 0x001fc40007800000 */
[----:B------:R-:W-:Y:S01]  /*14b0*/  FMNMX R10, R10, 6, PT ;  /* 0x40c000000a0a7809 */ /* 0x000fe20003800000 */
[----:B------:R-:W-:Y:S01]  /*14c0*/  STG.E [R18.64+0x24dc0], R21 ;  /* 0x024dc01512007986 */ /* 0x000fe2000c101904 */
[----:B-1----:R-:W-:Y:S02]  /*14d0*/  FMNMX R25, RZ, R38, !PT ;  /* 0x00000026ff197209 */ /* 0x002fe40007800000 */
[----:B------:R-:W-:Y:S01]  /*14e0*/  FMNMX R6, R6, 6, PT ;  /* 0x40c0000006067809 */ /* 0x000fe20003800000 */
[----:B------:R-:W-:Y:S01]  /*14f0*/  STG.E [R18.64+0x24ea0], R13 ;  /* 0x024ea00d12007986 */ /* 0x000fe2000c101904 */
[----:B--2---:R-:W-:Y:S02]  /*1500*/  FMNMX R5, RZ, R50, !PT ;  /* 0x00000032ff057209 */ /* 0x004fe40007800000 */
[----:B------:R-:W-:Y:S01]  /*1510*/  FMNMX R16, R41, 6, PT ;  /* 0x40c0000029107809 */ /* 0x000fe20003800000 */
[----:B------:R0:W-:Y:S01]  /*1520*/  STG.E [R18.64+0x24f80], R9 ;  /* 0x024f800912007986 */ /* 0x0001e2000c101904 */
[----:B------:R-:W-:-:S02]  /*1530*/  FMNMX R29, R29, 6, PT ;  /* 0x40c000001d1d7809 */ /* 0x000fc40003800000 */
[----:B------:R-:W-:Y:S01]  /*1540*/  FMNMX R24, R24, 6, PT ;  /* 0x40c0000018187809 */ /* 0x000fe20003800000 */
[----:B------:R1:W-:Y:S01]  /*1550*/  STG.E [R18.64+0x25140], R17 ;  /* 0x0251401112007986 */ /* 0x0003e2000c101904 */
[----:B------:R-:W-:Y:S02]  /*1560*/  FMNMX R20, R20, 6, PT ;  /* 0x40c0000014147809 */ /* 0x000fe40003800000 */
[----:B------:R-:W-:Y:S01]  /*1570*/  FMNMX R12, R12, 6, PT ;  /* 0x40c000000c0c7809 */ /* 0x000fe20003800000 */
[----:B------:R2:W-:Y:S01]  /*1580*/  STG.E [R18.64+0x25220], R25 ;  /* 0x0252201912007986 */ /* 0x0005e2000c101904 */
[----:B------:R-:W-:Y:S02]  /*1590*/  FMNMX R8, R8, 6, PT ;  /* 0x40c0000008087809 */ /* 0x000fe40003800000 */
[----:B------:R-:W-:Y:S01]  /*15a0*/  FMNMX R4, R4, 6, PT ;  /* 0x40c0000004047809 */ /* 0x000fe20003800000 */
[----:B------:R4:W-:Y:S01]  /*15b0*/  STG.E [R18.64+0x37740], R5 ;  /* 0x0377400512007986 */ /* 0x0009e2000c101904 */
        /* <DEDUP_REMOVED lines=12> */
[----:B------:R-:W-:Y:S01]  /*1680*/  STG.E [R18.64+0x127c0], R35 ;  /* 0x0127c02312007986 */ /* 0x000fe2000c101904 */
[----:B------:R-:W-:-:S02]  /*1690*/  FMNMX R43, RZ, R6, !PT ;  /* 0x00000006ff2b7209 */ /* 0x000fc40007800000 */
[----:B---3--:R-:W-:Y:S01]  /*16a0*/  FMNMX R33, RZ, R16, !PT ;  /* 0x00000010ff217209 */ /* 0x008fe20007800000 */
[----:B------:R-:W-:Y:S01]  /*16b0*/  STG.E [R18.64+0x128a0], R37 ;  /* 0x0128a02512007986 */ /* 0x000fe2000c101904 */
[----:B------:R-:W-:Y:S02]  /*16c0*/  FMNMX R29, RZ, R29, !PT ;  /* 0x0000001dff1d7209 */ /* 0x000fe40007800000 */
[----:B0-----:R-:W-:Y:S01]  /*16d0*/  FMNMX R9, RZ, R24, !PT ;  /* 0x00000018ff097209 */ /* 0x001fe20007800000 */
[----:B------:R-:W-:Y:S01]  /*16e0*/  STG.E [R18.64+0x12980], R41 ;  /* 0x0129802912007986 */ /* 0x000fe2000c101904 */
[----:B------:R-:W-:Y:S02]  /*16f0*/  FMNMX R13, RZ, R20, !PT ;  /* 0x00000014ff0d7209 */ /* 0x000fe40007800000 */
[----:B-1----:R-:W-:Y:S01]  /*1700*/  FMNMX R17, RZ, R12, !PT ;  /* 0x0000000cff117209 */ /* 0x002fe20007800000 */
[----:B------:R-:W-:Y:S01]  /*1710*/  STG.E [R18.64+0x12a60], R43 ;  /* 0x012a602b12007986 */ /* 0x000fe2000c101904 */
[----:B------:R-:W-:-:S02]  /*1720*/  FMNMX R21, RZ, R8, !PT ;  /* 0x00000008ff157209 */ /* 0x000fc40007800000 */
[----:B--2---:R-:W-:Y:S01]  /*1730*/  FMNMX R25, RZ, R4, !PT ;  /* 0x00000004ff197209 */ /* 0x004fe20007800000 */
        /* <DEDUP_REMOVED lines=13> */
[----:B----4-:R-:W-:-:S03]  /*1810*/  FMNMX R5, RZ, R36, !PT ;  /* 0x00000024ff057209 */ /* 0x010fc60007800000 */
[----:B------:R-:W-:Y:S04]  /*1820*/  STG.E [R18.64+0x37580], R21 ;  /* 0x0375801512007986 */ /* 0x000fe8000c101904 */
[----:B------:R-:W-:Y:S04]  /*1830*/  STG.E [R18.64+0x37660], R25 ;  /* 0x0376601912007986 */ /* 0x000fe8000c101904 */
[----:B------:R-:W-:Y:S04]  /*1840*/  STG.E [R18.64+0x37820], R39 ;  /* 0x0378202712007986 */ /* 0x000fe8000c101904 */
[----:B------:R-:W-:Y:S04]  /*1850*/  STG.E [R18.64], R31 ;  /* 0x0000001f12007986 */ /* 0x000fe8000c101904 */
        /* <DEDUP_REMOVED lines=8> */
.L_x_166:
        /* <DEDUP_REMOVED lines=10> */
.L_x_260:


//--------------------- .text.tvmgen_default_fused_nn_conv2d_add_5_kernel --------------------------
	.section	.text.tvmgen_default_fused_nn_conv2d_add_5_kernel,"ax",@progbits
	.sectionflags	@"SHF_BARRIERS=1"
	.sectioninfo	@"SHI_REGISTERS=39"
	.align	128
        .global         tvmgen_default_fused_nn_conv2d_add_5_kernel
        .type           tvmgen_default_fused_nn_conv2d_add_5_kernel,@function
        .size           tvmgen_default_fused_nn_conv2d_add_5_kernel,(.L_x_261 - tvmgen_default_fused_nn_conv2d_add_5_kernel)
        .other          tvmgen_default_fused_nn_conv2d_add_5_kernel,@"STO_CUDA_ENTRY STV_DEFAULT"
tvmgen_default_fused_nn_conv2d_add_5_kernel:
.text.tvmgen_default_fused_nn_conv2d_add_5_kernel:
[----:B------:R-:W-:Y:S02]  /*0000*/  MOV R1, c[0x0][0x28] ;  /* 0x00000a0000017a02 */ /* 0x000fe40000000f00 */
[----:B------:R-:W0:Y:S01]  /*0010*/  S2R R0, SR_TID.Z ;  /* 0x0000000000007919 */ /* 0x000e220000002300 */
[----:B------:R-:W-:Y:S01]  /*0020*/  CS2R R18, SRZ ;  /* 0x0000000000127805 */ /* 0x000fe2000001ff00 */
[----:B------:R-:W-:Y:S01]  /*0030*/  MOV R21, RZ ;  /* 0x000000ff00157202 */ /* 0x000fe20000000f00 */
[----:B------:R-:W-:Y:S01]  /*0040*/  ULDC.64 UR4, c[0x0][0x118] ;  /* 0x0000460000047ab9 */ /* 0x000fe20000000a00 */
[----:B------:R-:W0:Y:S01]  /*0050*/  S2R R15, SR_TID.Y ;  /* 0x00000000000f7919 */ /* 0x000e220000002200 */
[----:B------:R-:W-:Y:S02]  /*0060*/  MOV R23, RZ ;  /* 0x000000ff00177202 */ /* 0x000fe40000000f00 */
[----:B------:R-:W-:Y:S01]  /*0070*/  MOV R25, RZ ;  /* 0x000000ff00197202 */ /* 0x000fe20000000f00 */
[----:B------:R-:W1:Y:S01]  /*0080*/  S2R R14, SR_CTAID.Z ;  /* 0x00000000000e7919 */ /* 0x000e620000002700 */
[----:B------:R-:W-:Y:S02]  /*0090*/  MOV R27, RZ ;  /* 0x000000ff001b7202 */ /* 0x000fe40000000f00 */
[----:B------:R-:W-:-:S02]  /*00a0*/  MOV R29, RZ ;  /* 0x000000ff001d7202 */ /* 0x000fc40000000f00 */
[----:B------:R-:W-:Y:S01]  /*00b0*/  MOV R33, RZ ;  /* 0x000000ff00217202 */ /* 0x000fe20000000f00 */
[--C-:B0-----:R-:W-:Y:S02]  /*00c0*/  IMAD R5, R0, 0x5, R15.reuse ;  /* 0x0000000500057824 */ /* 0x101fe400078e020f */
[----:B------:R-:W-:Y:S02]  /*00d0*/  IMAD R20, R15, 0x1c, RZ ;  /* 0x0000001c0f147824 */ /* 0x000fe400078e02ff */
[----:B-1----:R-:W-:Y:S01]  /*00e0*/  IMAD R9, R14, 0x2d00, R15 ;  /* 0x00002d000e097824 */ /* 0x002fe200078e020f */
[C---:B------:R-:W-:Y:S01]  /*00f0*/  SHF.L.U32 R16, R5.reuse, 0x1, RZ ;  /* 0x0000000105107819 */ /* 0x040fe200000006ff */
[C---:B------:R-:W-:Y:S01]  /*0100*/  IMAD R17, R0.reuse, 0x23b, R5 ;  /* 0x0000023b00117824 */ /* 0x040fe200078e0205 */
[----:B------:R-:W-:Y:S01]  /*0110*/  ISETP.GE.AND P0, PT, R5, 0x62, PT ;  /* 0x000000620500780c */ /* 0x000fe20003f06270 */
[----:B------:R-:W-:Y:S01]  /*0120*/  IMAD R9, R0, 0x240, R9 ;  /* 0x0000024000097824 */ /* 0x000fe200078e0209 */
[C---:B------:R-:W-:Y:S01]  /*0130*/  IADD3 R4, R16.reuse, 0x1, RZ ;  /* 0x0000000110047810 */ /* 0x040fe20007ffe0ff */
[----:B------:R-:W-:Y:S01]  /*0140*/  IMAD.HI R2, R16, 0x5397829d, RZ ;  /* 0x5397829d10027827 */ /* 0x000fe200078e02ff */
[----:B------:R-:W-:-:S03]  /*0150*/  ISETP.LT.AND P0, PT, R15, 0x5, !P0 ;  /* 0x000000050f00780c */ /* 0x000fc60004701270 */
[----:B------:R-:W-:Y:S01]  /*0160*/  IMAD.HI R6, R4, 0x5397829d, RZ ;  /* 0x5397829d04067827 */ /* 0x000fe200078e02ff */
[----:B------:R-:W-:-:S03]  /*0170*/  SHF.R.U32.HI R3, RZ, 0x1f, R2 ;  /* 0x0000001fff037819 */ /* 0x000fc60000011602 */
[----:B------:R-:W-:Y:S01]  /*0180*/  IMAD R17, R0, -0x23c, R17 ;  /* 0xfffffdc400117824 */ /* 0x000fe200078e0211 */
[----:B------:R-:W-:Y:S02]  /*0190*/  SHF.R.U32.HI R7, RZ, 0x1f, R6 ;  /* 0x0000001fff077819 */ /* 0x000fe40000011606 */
[----:B------:R-:W-:Y:S02]  /*01a0*/  LEA.HI.SX32 R3, R2, R3, 0x1a ;  /* 0x0000000302037211 */ /* 0x000fe400078fd2ff */
[----:B------:R-:W-:Y:S02]  /*01b0*/  LEA.HI.SX32 R7, R6, R7, 0x1a ;  /* 0x0000000706077211 */ /* 0x000fe400078fd2ff */
[----:B------:R-:W-:Y:S01]  /*01c0*/  MOV R6, 0x4 ;  /* 0x0000000400067802 */ /* 0x000fe20000000f00 */
[----:B------:R-:W-:Y:S02]  /*01d0*/  IMAD R3, R3, -0xc4, R16 ;  /* 0xffffff3c03037824 */ /* 0x000fe400078e0210 */
[----:B------:R-:W-:Y:S01]  /*01e0*/  IMAD R2, R7, -0xc4, R4 ;  /* 0xffffff3c07027824 */ /* 0x000fe200078e0204 */
[----:B------:R-:W-:Y:S01]  /*01f0*/  LEA.HI.SX32 R4, R15, R0, 0x1e ;  /* 0x000000000f047211 */ /* 0x000fe200078ff2ff */
[----:B------:R-:W-:-:S03]  /*0200*/  IMAD.WIDE R10, R3, R6, c[0x0][0x168] ;  /* 0x00005a00030a7625 */ /* 0x000fc600078e0206 */
[----:B------:R-:W-:Y:S01]  /*0210*/  ISETP.GE.AND P1, PT, R4, 0x14, PT ;  /* 0x000000140400780c */ /* 0x000fe20003f26270 */
[----:B------:R-:W-:-:S03]  /*0220*/  IMAD.WIDE R8, R9, R6, c[0x0][0x170] ;  /* 0x00005c0009087625 */ /* 0x000fc600078e0206 */
[----:B------:R-:W-:Y:S01]  /*0230*/  ISETP.LT.AND P1, PT, R15, 0x4, !P1 ;  /* 0x000000040f00780c */ /* 0x000fe20004f21270 */
[----:B------:R-:W-:-:S04]  /*0240*/  IMAD.WIDE R2, R2, R6, c[0x0][0x168] ;  /* 0x00005a0002027625 */ /* 0x000fc800078e0206 */
.L_x_167:
[----:B------:R0:W2:Y:S04]  /*0250*/  @P0 LDG.E.CONSTANT R12, [R10.64] ;  /* 0x000000040a0c0981 */ /* 0x0000a8000c1e9900 */
[----:B------:R1:W2:Y:S04]  /*0260*/  @P0 LDG.E.CONSTANT R13, [R2.64] ;  /* 0x00000004020d0981 */ /* 0x0002a8000c1e9900 */
[----:B------:R3:W4:Y:S01]  /*0270*/  @P1 LDG.E.CONSTANT R26, [R8.64] ;  /* 0x00000004081a1981 */ /* 0x000722000c1e9900 */
[----:B------:R-:W-:-:S03]  /*0280*/  IADD3 R18, R18, 0x1, RZ ;  /* 0x0000000112127810 */ /* 0x000fc60007ffe0ff */
[----:B------:R-:W-:Y:S01]  /*0290*/  BAR.SYNC.DEFER_BLOCKING 0x0 ;  /* 0x0000000000007b1d */ /* 0x000fe20000010000 */
[----:B------:R-:W-:Y:S02]  /*02a0*/  ISETP.NE.AND P2, PT, R18, 0x90, PT ;  /* 0x000000901200780c */ /* 0x000fe40003f45270 */
[----:B-1----:R-:W-:Y:S02]  /*02b0*/  IADD3 R2, P4, R2, 0x310, RZ ;  /* 0x0000031002027810 */ /* 0x002fe40007f9e0ff */
[----:B0-----:R-:W-:Y:S02]  /*02c0*/  IADD3 R10, P5, R10, 0x310, RZ ;  /* 0x000003100a0a7810 */ /* 0x001fe40007fbe0ff */
[----:B---3--:R-:W-:Y:S02]  /*02d0*/  IADD3 R8, P3, R8, 0x10, RZ ;  /* 0x0000001008087810 */ /* 0x008fe40007f7e0ff */
[----:B------:R-:W-:Y:S02]  /*02e0*/  IADD3.X R3, RZ, R3, RZ, P4, !PT ;  /* 0x00000003ff037210 */ /* 0x000fe400027fe4ff */
[----:B------:R-:W-:-:S02]  /*02f0*/  IADD3.X R11, RZ, R11, RZ, P5, !PT ;  /* 0x0000000bff0b7210 */ /* 0x000fc40002ffe4ff */
[----:B------:R-:W-:Y:S01]  /*0300*/  IADD3.X R9, RZ, R9, RZ, P3, !PT ;  /* 0x00000009ff097210 */ /* 0x000fe20001ffe4ff */
[----:B--2---:R-:W-:Y:S04]  /*0310*/  @P0 STS.64 [R16.X4], R12 ;  /* 0x0000000c10000388 */ /* 0x004fe80000004a00 */
[----:B----4-:R-:W-:Y:S04]  /*0320*/  @P1 STS [R17.X4+0x310], R26 ;  /* 0x0003101a11001388 */ /* 0x010fe80000004800 */
[----:B------:R-:W-:Y:S06]  /*0330*/  BAR.SYNC.DEFER_BLOCKING 0x0 ;  /* 0x0000000000007b1d */ /* 0x000fec0000010000 */
[----:B------:R-:W-:Y:S04]  /*0340*/  LDS.128 R4, [R0.X16+0x310] ;  /* 0x0003100000047984 */ /* 0x000fe8000000cc00 */
[----:B------:R-:W0:Y:S04]  /*0350*/  LDS R24, [R20+0x4] ;  /* 0x0000040014187984 */ /* 0x000e280000000800 */
[----:B------:R-:W1:Y:S04]  /*0360*/  LDS R28, [R20+0x8] ;  /* 0x00000800141c7984 */ /* 0x000e680000000800 */
[----:B------:R-:W2:Y:S04]  /*0370*/  LDS R30, [R20+0xc] ;  /* 0x00000c00141e7984 */ /* 0x000ea80000000800 */
[----:B------:R-:W3:Y:S04]  /*0380*/  LDS R22, [R20] ;  /* 0x0000000014167984 */ /* 0x000ee80000000800 */
[----:B------:R-:W4:Y:S04]  /*0390*/  LDS R31, [R20+0x10] ;  /* 0x00001000141f7984 */ /* 0x000f280000000800 */
[----:B------:R-:W5:Y:S04]  /*03a0*/  LDS R34, [R20+0x18] ;  /* 0x0000180014227984 */ /* 0x000f680000000800 */
[----:B------:R-:W5:Y:S04]  /*03b0*/  LDS R36, [R20+0x14] ;  /* 0x0000140014247984 */ /* 0x000f680000000800 */
[----:B------:R-:W5:Y:S04]  /*03c0*/  LDS R13, [R20+0xd0] ;  /* 0x0000d000140d7984 */ /* 0x000f680000000800 */
[----:B------:R-:W5:Y:S01]  /*03d0*/  LDS R32, [R20+0xd4] ;  /* 0x0000d40014207984 */ /* 0x000f620000000800 */
[----:B0-----:R-:W-:-:S03]  /*03e0*/  FFMA R24, R4, R24, R29 ;  /* 0x0000001804187223 */ /* 0x001fc6000000001d */
[----:B------:R-:W0:Y:S01]  /*03f0*/  LDS R29, [R20+0xc4] ;  /* 0x0000c400141d7984 */ /* 0x000e220000000800 */
[----:B-1----:R-:W-:-:S03]  /*0400*/  FFMA R12, R4, R28, R27 ;  /* 0x0000001c040c7223 */ /* 0x002fc6000000001b */
[----:B------:R-:W1:Y:S01]  /*0410*/  LDS R27, [R20+0xc8] ;  /* 0x0000c800141b7984 */ /* 0x000e620000000800 */
[----:B--2---:R-:W-:-:S03]  /*0420*/  FFMA R26, R4, R30, R25 ;  /* 0x0000001e041a7223 */ /* 0x004fc60000000019 */
[----:B------:R-:W2:Y:S01]  /*0430*/  LDS R28, [R20+0xdc] ;  /* 0x0000dc00141c7984 */ /* 0x000ea20000000800 */
[----:B---3--:R-:W-:-:S03]  /*0440*/  FFMA R22, R22, R4, R33 ;  /* 0x0000000416167223 */ /* 0x008fc60000000021 */
[----:B------:R-:W3:Y:S01]  /*0450*/  LDS R25, [R20+0xcc] ;  /* 0x0000cc0014197984 */ /* 0x000ee20000000800 */
[----:B----4-:R-:W-:-:S03]  /*0460*/  FFMA R23, R4, R31, R23 ;  /* 0x0000001f04177223 */ /* 0x010fc60000000017 */
[----:B------:R-:W4:Y:S01]  /*0470*/  LDS R30, [R20+0xd8] ;  /* 0x0000d800141e7984 */ /* 0x000f220000000800 */
[----:B-----5:R-:W-:-:S03]  /*0480*/  FFMA R21, R4, R34, R21 ;  /* 0x0000002204157223 */ /* 0x020fc60000000015 */
[----:B------:R-:W5:Y:S01]  /*0490*/  LDS R31, [R20+0x188] ;  /* 0x00018800141f7984 */ /* 0x000f620000000800 */
[----:B------:R-:W-:-:S03]  /*04a0*/  FFMA R19, R4, R36, R19 ;  /* 0x0000002404137223 */ /* 0x000fc60000000013 */
[----:B------:R-:W5:Y:S01]  /*04b0*/  LDS R33, [R20+0x18c] ;  /* 0x00018c0014217984 */ /* 0x000f620000000800 */
[----:B------:R-:W-:-:S03]  /*04c0*/  FFMA R13, R13, R5, R26 ;  /* 0x000000050d0d7223 */ /* 0x000fc6000000001a */
[----:B------:R-:W5:Y:S01]  /*04d0*/  LDS R36, [R20+0x19c] ;  /* 0x00019c0014247984 */ /* 0x000f620000000800 */
[----:B------:R-:W-:-:S03]  /*04e0*/  FFMA R23, R32, R5, R23 ;  /* 0x0000000520177223 */ /* 0x000fc60000000017 */
[----:B------:R-:W5:Y:S04]  /*04f0*/  LDS R34, [R20+0x1a0] ;  /* 0x0001a00014227984 */ /* 0x000f680000000800 */
[----:B------:R-:W5:Y:S01]  /*0500*/  LDS R32, [R20+0x24c] ;  /* 0x00024c0014207984 */ /* 0x000f620000000800 */
[----:B0-----:R-:W-:-:S03]  /*0510*/  FFMA R22, R29, R5, R22 ;  /* 0x000000051d167223 */ /* 0x001fc60000000016 */
[----:B------:R-:W0:Y:S01]  /*0520*/  LDS R26, [R20+0x250] ;  /* 0x00025000141a7984 */ /* 0x000e220000000800 */
[----:B-1----:R-:W-:-:S03]  /*0530*/  FFMA R24, R27, R5, R24 ;  /* 0x000000051b187223 */ /* 0x002fc60000000018 */
[----:B------:R-:W-:Y:S01]  /*0540*/  LDS R4, [R20+0x258] ;  /* 0x0002580014047984 */ /* 0x000fe20000000800 */
[----:B--2---:R-:W-:-:S03]  /*0550*/  FFMA R21, R28, R5, R21 ;  /* 0x000000051c157223 */ /* 0x004fc60000000015 */
[----:B------:R-:W1:Y:S01]  /*0560*/  LDS R28, [R20+0x190] ;  /* 0x00019000141c7984 */ /* 0x000e620000000800 */
[----:B---3--:R-:W-:-:S03]  /*0570*/  FFMA R25, R25, R5, R12 ;  /* 0x0000000519197223 */ /* 0x008fc6000000000c */
[----:B------:R-:W2:Y:S01]  /*0580*/  LDS R12, [R20+0x254] ;  /* 0x00025400140c7984 */ /* 0x000ea20000000800 */
[----:B----4-:R-:W-:-:S03]  /*0590*/  FFMA R19, R30, R5, R19 ;  /* 0x000000051e137223 */ /* 0x010fc60000000013 */
[----:B------:R-:W3:Y:S01]  /*05a0*/  LDS R30, [R20+0x194] ;  /* 0x00019400141e7984 */ /* 0x000ee20000000800 */
[----:B-----5:R-:W-:-:S03]  /*05b0*/  FFMA R27, R31, R6, R22 ;  /* 0x000000061f1b7223 */ /* 0x020fc60000000016 */
[----:B------:R-:W4:Y:S01]  /*05c0*/  LDS R5, [R20+0x198] ;  /* 0x0001980014057984 */ /* 0x000f220000000800 */
[----:B------:R-:W-:-:S03]  /*05d0*/  FFMA R29, R33, R6, R24 ;  /* 0x00000006211d7223 */ /* 0x000fc60000000018 */
[----:B------:R-:W5:Y:S01]  /*05e0*/  LDS R31, [R20+0x25c] ;  /* 0x00025c00141f7984 */ /* 0x000f620000000800 */
[----:B------:R-:W-:-:S03]  /*05f0*/  FFMA R19, R36, R6, R19 ;  /* 0x0000000624137223 */ /* 0x000fc60000000013 */
[----:B------:R-:W5:Y:S01]  /*0600*/  LDS R24, [R20+0x260] ;  /* 0x0002600014187984 */ /* 0x000f620000000800 */
[----:B------:R-:W-:-:S03]  /*0610*/  FFMA R21, R34, R6, R21 ;  /* 0x0000000622157223 */ /* 0x000fc60000000015 */
[----:B------:R-:W5:Y:S01]  /*0620*/  LDS R22, [R20+0x264] ;  /* 0x0002640014167984 */ /* 0x000f620000000800 */
[-C--:B------:R-:W-:Y:S01]  /*0630*/  FFMA R33, R32, R7.reuse, R27 ;  /* 0x0000000720217223 */ /* 0x080fe2000000001b */
[----:B0-----:R-:W-:Y:S01]  /*0640*/  FFMA R29, R26, R7, R29 ;  /* 0x000000071a1d7223 */ /* 0x001fe2000000001d */
[----:B-1----:R-:W-:-:S04]  /*0650*/  FFMA R25, R28, R6, R25 ;  /* 0x000000061c197223 */ /* 0x002fc80000000019 */
[----:B--2---:R-:W-:Y:S01]  /*0660*/  FFMA R27, R12, R7, R25 ;  /* 0x000000070c1b7223 */ /* 0x004fe20000000019 */
[-C--:B---3--:R-:W-:Y:S01]  /*0670*/  FFMA R13, R30, R6.reuse, R13 ;  /* 0x000000061e0d7223 */ /* 0x088fe2000000000d */
[----:B----4-:R-:W-:-:S03]  /*0680*/  FFMA R28, R5, R6, R23 ;  /* 0x00000006051c7223 */ /* 0x010fc60000000017 */
[-C--:B------:R-:W-:Y:S01]  /*0690*/  FFMA R25, R4, R7.reuse, R13 ;  /* 0x0000000704197223 */ /* 0x080fe2000000000d */
[-C--:B-----5:R-:W-:Y:S01]  /*06a0*/  FFMA R23, R31, R7.reuse, R28 ;  /* 0x000000071f177223 */ /* 0x0a0fe2000000001c */
[-C--:B------:R-:W-:Y:S01]  /*06b0*/  FFMA R19, R24, R7.reuse, R19 ;  /* 0x0000000718137223 */ /* 0x080fe20000000013 */
[----:B------:R-:W-:Y:S01]  /*06c0*/  FFMA R21, R22, R7, R21 ;  /* 0x0000000716157223 */ /* 0x000fe20000000015 */
[----:B------:R-:W-:Y:S05]  /*06d0*/  @P2 BRA `(.L_x_167) ;  /* 0xfffffb7000002947 */ /* 0x000fea000383ffff */
[----:B------:R-:W-:Y:S01]  /*06e0*/  MOV R5, 0x4 ;  /* 0x0000000400057802 */ /* 0x000fe20000000f00 */
[----:B------:R-:W-:-:S04]  /*06f0*/  IMAD R0, R14, 0x14, R0 ;  /* 0x000000140e007824 */ /* 0x000fc800078e0200 */
[----:B------:R-:W-:-:S06]  /*0700*/  IMAD.WIDE R2, R0, R5, c[0x0][0x178] ;  /* 0x00005e0000027625 */ /* 0x000fcc00078e0205 */
[----:B------:R-:W2:Y:S01]  /*0710*/  LDG.E.CONSTANT R2, [R2.64] ;  /* 0x0000000402027981 */ /* 0x000ea2000c1e9900 */
[----:B------:R-:W-:-:S05]  /*0720*/  IMAD R4, R0, 0x7, R15 ;  /* 0x0000000700047824 */ /* 0x000fca00078e020f */
[----:B------:R-:W-:-:S05]  /*0730*/  LEA R4, R4, -R4, 0x3 ;  /* 0x8000000404047211 */ /* 0x000fca00078e18ff */
        /* <DEDUP_REMOVED lines=8> */
[----:B------:R-:W-:Y:S04]  /*07c0*/  STG.E [R4.64], R33 ;  /* 0x0000002104007986 */ /* 0x000fe8000c101904 */
[----:B------:R-:W-:Y:S04]  /*07d0*/  STG.E [R4.64+0x4], R29 ;  /* 0x0000041d04007986 */ /* 0x000fe8000c101904 */
[----:B------:R-:W-:Y:S04]  /*07e0*/  STG.E [R4.64+0x8], R27 ;  /* 0x0000081b04007986 */ /* 0x000fe8000c101904 */
[----:B------:R-:W-:Y:S04]  /*07f0*/  STG.E [R4.64+0xc], R25 ;  /* 0x00000c1904007986 */ /* 0x000fe8000c101904 */
[----:B------:R-:W-:Y:S04]  /*0800*/  STG.E [R4.64+0x10], R23 ;  /* 0x0000101704007986 */ /* 0x000fe8000c101904 */
[----:B------:R-:W-:Y:S04]  /*0810*/  STG.E [R4.64+0x14], R19 ;  /* 0x0000141304007986 */ /* 0x000fe8000c101904 */
[----:B------:R-:W-:Y:S01]  /*0820*/  STG.E [R4.64+0x18], R21 ;  /* 0x0000181504007986 */ /* 0x000fe2000c101904 */
[----:B------:R-:W-:Y:S05]  /*0830*/  EXIT ;  /* 0x000000000000794d */ /* 0x000fea0003800000 */
.L_x_168:
        /* <DEDUP_REMOVED lines=12> */
.L_x_261:


//--------------------- .text.tvmgen_default_fused_nn_conv2d_add_clip_13_kernel --------------------------
	.section	.text.tvmgen_default_fused_nn_conv2d_add_clip_13_kernel,"ax",@progbits
	.sectionflags	@"SHF_BARRIERS=1"
	.sectioninfo	@"SHI_REGISTERS=33"
	.align	128
        .global         tvmgen_default_fused_nn_conv2d_add_clip_13_kernel
        .type           tvmgen_default_fused_nn_conv2d_add_clip_13_kernel,@function
        .size           tvmgen_default_fused_nn_conv2d_add_clip_13_kernel,(.L_x_262 - tvmgen_default_fused_nn_conv2d_add_clip_13_kernel)
        .other          tvmgen_default_fused_nn_conv2d_add_clip_13_kernel,@"STO_CUDA_ENTRY STV_DEFAULT"
tvmgen_default_fused_nn_conv2d_add_clip_13_kernel:
.text.tvmgen_default_fused_nn_conv2d_add_clip_13_kernel:
[----:B------:R-:W-:Y:S02]  /*0000*/  MOV R1, c[0x0][0x28] ;  /* 0x00000a0000017a02 */ /* 0x000fe40000000f00 */
[----:B------:R-:W0:Y:S01]  /*0010*/  S2R R2, SR_TID.Y ;  /* 0x0000000000027919 */ /* 0x000e220000002200 */
[----:B------:R-:W-:Y:S01]  /*0020*/  ULDC.64 UR4, c[0x0][0x118] ;  /* 0x0000460000047ab9 */ /* 0x000fe20000000a00 */
[----:B------:R-:W-:Y:S01]  /*0030*/  BSSY B0, `(.L_x_169) ;  /* 0x0000019000007945 */ /* 0x000fe20003800000 */
[----:B------:R-:W-:Y:S01]  /*0040*/  MOV R11, RZ ;  /* 0x000000ff000b7202 */ /* 0x000fe20000000f00 */
[----:B------:R-:W0:Y:S01]  /*0050*/  S2R R3, SR_TID.X ;  /* 0x0000000000037919 */ /* 0x000e220000002100 */
[----:B------:R-:W-:-:S03]  /*0060*/  IMAD.MOV.U32 R9, RZ, RZ, RZ ;  /* 0x000000ffff097224 */ /* 0x000fc600078e00ff */
[----:B------:R-:W1:Y:S04]  /*0070*/  S2R R5, SR_TID.Z ;  /* 0x0000000000057919 */ /* 0x000e680000002300 */
[----:B------:R-:W2:Y:S01]  /*0080*/  S2R R4, SR_CTAID.Y ;  /* 0x0000000000047919 */ /* 0x000ea20000002600 */
[----:B0-----:R-:W-:-:S04]  /*0090*/  IMAD R0, R2, 0x7, R3 ;  /* 0x0000000702007824 */ /* 0x001fc800078e0203 */
[----:B-1----:R-:W-:-:S05]  /*00a0*/  IMAD R6, R5, 0xe, R0 ;  /* 0x0000000e05067824 */ /* 0x002fca00078e0200 */
[----:B------:R-:W-:-:S05]  /*00b0*/  SHF.R.S32.HI R7, RZ, 0x4, R6 ;  /* 0x00000004ff077819 */ /* 0x000fca0000011406 */
[----:B--2---:R-:W-:-:S05]  /*00c0*/  IMAD R16, R4, 0x2, R7 ;  /* 0x0000000204107824 */ /* 0x004fca00078e0207 */
[----:B------:R-:W-:-:S04]  /*00d0*/  IADD3 R8, R16, -0x1, RZ ;  /* 0xffffffff10087810 */ /* 0x000fc80007ffe0ff */
[----:B------:R-:W-:-:S13]  /*00e0*/  ISETP.GT.U32.AND P0, PT, R8, 0xd, PT ;  /* 0x0000000d0800780c */ /* 0x000fda0003f04070 */
[----:B------:R-:W-:Y:S05]  /*00f0*/  @P0 BRA `(.L_x_170) ;  /* 0x000000c000000947 */ /* 0x000fea0003800000 */
[----:B------:R-:W-:-:S13]  /*0100*/  LOP3.LUT P0, R8, R6, 0xf, RZ, 0xc0, !PT ;  /* 0x0000000f06087812 */ /* 0x000fda000780c0ff */
[----:B------:R-:W-:Y:S05]  /*0110*/  @!P0 BRA `(.L_x_170) ;  /* 0x000000a000008947 */ /* 0x000fea0003800000 */
[----:B------:R-:W-:-:S13]  /*0120*/  ISETP.NE.AND P0, PT, R8, 0xf, PT ;  /* 0x0000000f0800780c */ /* 0x000fda0003f05270 */
[----:B------:R-:W-:Y:S05]  /*0130*/  @!P0 BRA `(.L_x_170) ;  /* 0x0000008000008947 */ /* 0x000fea0003800000 */
[----:B------:R-:W0:Y:S02]  /*0140*/  S2R R9, SR_CTAID.Z ;  /* 0x0000000000097919 */ /* 0x000e240000002700 */
[----:B0-----:R-:W-:-:S04]  /*0150*/  IMAD R9, R9, 0x1c, R4 ;  /* 0x0000001c09097824 */ /* 0x001fc800078e0204 */
[----:B------:R-:W-:-:S05]  /*0160*/  IMAD R9, R9, 0x1c, RZ ;  /* 0x0000001c09097824 */ /* 0x000fca00078e02ff */
[----:B------:R-:W-:Y:S02]  /*0170*/  IADD3 R8, R9, -0xf, R8 ;  /* 0xfffffff109087810 */ /* 0x000fe40007ffe008 */
[----:B------:R-:W-:-:S03]  /*0180*/  MOV R9, 0x4 ;  /* 0x0000000400097802 */ /* 0x000fc60000000f00 */
[----:B------:R-:W-:-:S04]  /*0190*/  IMAD R8, R7, 0xe, R8 ;  /* 0x0000000e07087824 */ /* 0x000fc800078e0208 */
[----:B------:R-:W-:-:S06]  /*01a0*/  IMAD.WIDE R8, R8, R9, c[0x0][0x168] ;  /* 0x00005a0008087625 */ /* 0x000fcc00078e0209 */
[----:B------:R0:W5:Y:S02]  /*01b0*/  LDG.E.CONSTANT R9, [R8.64] ;  /* 0x0000000408097981 */ /* 0x000164000c1e9900 */
.L_x_170:
[----:B------:R-:W-:Y:S05]  /*01c0*/  BSYNC B0 ;  /* 0x0000000000007941 */ /* 0x000fea0003800000 */
.L_x_169:
[----:B0-----:R-:W-:Y:S01]  /*01d0*/  IADD3 R8, R6, 0x38, RZ ;  /* 0x0000003806087810 */ /* 0x001fe20007ffe0ff */
[----:B-----5:R0:W-:Y:S01]  /*01e0*/  STS [R6.X4], R9 ;  /* 0x0000000906007388 */ /* 0x0201e20000004800 */
[----:B------:R-:W-:Y:S01]  /*01f0*/  LEA R13, R4, 0xffffffff, 0x1 ;  /* 0xffffffff040d7811 */ /* 0x000fe200078e08ff */
[----:B------:R-:W-:Y:S01]  /*0200*/  BSSY B0, `(.L_x_171) ;  /* 0x0000015000007945 */ /* 0x000fe20003800000 */
[----:B------:R-:W-:-:S04]  /*0210*/  LOP3.LUT R10, R8, 0x30, RZ, 0xc0, !PT ;  /* 0x00000030080a7812 */ /* 0x000fc800078ec0ff */
[----:B------:R-:W-:-:S05]  /*0220*/  SHF.R.U32.HI R10, RZ, 0x4, R10 ;  /* 0x00000004ff0a7819 */ /* 0x000fca000001160a */
[----:B------:R-:W-:-:S05]  /*0230*/  IMAD.IADD R12, R10, 0x1, R13 ;  /* 0x000000010a0c7824 */ /* 0x000fca00078e020d */
[----:B------:R-:W-:Y:S02]  /*0240*/  ISETP.GT.U32.AND P0, PT, R12, 0xd, PT ;  /* 0x0000000d0c00780c */ /* 0x000fe40003f04070 */
[----:B------:R-:W-:-:S11]  /*0250*/  LEA.HI R12, R6, 0xffffffff, RZ, 0x1c ;  /* 0xffffffff060c7811 */ /* 0x000fd600078fe0ff */
[----:B------:R-:W-:Y:S05]  /*0260*/  @P0 BRA `(.L_x_172) ;  /* 0x000000e000000947 */ /* 0x000fea0003800000 */
[----:B0-----:R-:W-:-:S04]  /*0270*/  IADD3 R9, R6, 0x8, RZ ;  /* 0x0000000806097810 */ /* 0x001fc80007ffe0ff */
[----:B------:R-:W-:-:S04]  /*0280*/  LOP3.LUT P0, R9, R9, 0xf, RZ, 0xc0, !PT ;  /* 0x0000000f09097812 */ /* 0x000fc8000780c0ff */
[----:B------:R-:W-:-:S13]  /*0290*/  ISETP.EQ.OR P0, PT, R9, 0xf, !P0 ;  /* 0x0000000f0900780c */ /* 0x000fda0004702670 */
[----:B------:R-:W-:Y:S05]  /*02a0*/  @P0 BRA `(.L_x_172) ;  /* 0x000000a000000947 */ /* 0x000fea0003800000 */
[----:B------:R-:W0:Y:S01]  /*02b0*/  S2R R11, SR_CTAID.Z ;  /* 0x00000000000b7919 */ /* 0x000e220000002700 */
[----:B------:R-:W-:Y:S01]  /*02c0*/  SHF.R.S32.HI R8, RZ, 0x6, R8 ;  /* 0x00000006ff087819 */ /* 0x000fe20000011408 */
[----:B0-----:R-:W-:-:S04]  /*02d0*/  IMAD R11, R11, 0x1c, R4 ;  /* 0x0000001c0b0b7824 */ /* 0x001fc800078e0204 */
[----:B------:R-:W-:-:S05]  /*02e0*/  IMAD R14, R11, 0x1c, RZ ;  /* 0x0000001c0b0e7824 */ /* 0x000fca00078e02ff */
[----:B------:R-:W-:-:S05]  /*02f0*/  IADD3 R9, R14, -0xf, R9 ;  /* 0xfffffff10e097810 */ /* 0x000fca0007ffe009 */
[----:B------:R-:W-:Y:S01]  /*0300*/  IMAD R9, R8, 0xc4, R9 ;  /* 0x000000c408097824 */ /* 0x000fe200078e0209 */
[----:B------:R-:W-:-:S03]  /*0310*/  MOV R8, 0x4 ;  /* 0x0000000400087802 */ /* 0x000fc60000000f00 */
[----:B------:R-:W-:-:S04]  /*0320*/  IMAD R9, R10, 0xe, R9 ;  /* 0x0000000e0a097824 */ /* 0x000fc800078e0209 */
[----:B------:R-:W-:-:S05]  /*0330*/  IMAD.WIDE R8, R9, R8, c[0x0][0x168] ;  /* 0x00005a0009087625 */ /* 0x000fca00078e0208 */
[----:B------:R0:W5:Y:S02]  /*0340*/  LDG.E.CONSTANT R11, [R8.64] ;  /* 0x00000004080b7981 */ /* 0x000164000c1e9900 */
.L_x_172:
[----:B0-----:R-:W-:Y:S05]  /*0350*/  BSYNC B0 ;  /* 0x0000000000007941 */ /* 0x001fea0003800000 */
.L_x_171:
[----:B------:R-:W-:Y:S01]  /*0360*/  LOP3.LUT R12, R12, 0x3, RZ, 0xc0, !PT ;  /* 0x000000030c0c7812 */ /* 0x000fe200078ec0ff */
[----:B-----5:R0:W-:Y:S01]  /*0370*/  STS [R6.X4+0xe0], R11 ;  /* 0x0000e00b06007388 */ /* 0x0201e20000004800 */
[----:B------:R-:W-:Y:S01]  /*0380*/  BSSY B0, `(.L_x_173) ;  /* 0x0000015000007945 */ /* 0x000fe20003800000 */
[----:B------:R-:W-:Y:S01]  /*0390*/  MOV R15, RZ ;  /* 0x000000ff000f7202 */ /* 0x000fe20000000f00 */
[----:B------:R-:W-:Y:S02]  /*03a0*/  IMAD.MOV.U32 R9, RZ, RZ, RZ ;  /* 0x000000ffff097224 */ /* 0x000fe400078e00ff */
[----:B------:R-:W-:-:S05]  /*03b0*/  IMAD.IADD R8, R13, 0x1, R12 ;  /* 0x000000010d087824 */ /* 0x000fca00078e020c */
[----:B------:R-:W-:-:S13]  /*03c0*/  ISETP.GT.U32.AND P0, PT, R8, 0xd, PT ;  /* 0x0000000d0800780c */ /* 0x000fda0003f04070 */
[----:B------:R-:W-:Y:S05]  /*03d0*/  @P0 BRA `(.L_x_174) ;  /* 0x000000f000000947 */ /* 0x000fea0003800000 */
[----:B0-----:R-:W-:-:S13]  /*03e0*/  LOP3.LUT P0, R10, R6, 0xf, RZ, 0xc0, !PT ;  /* 0x0000000f060a7812 */ /* 0x001fda000780c0ff */
[----:B------:R-:W-:Y:S05]  /*03f0*/  @!P0 BRA `(.L_x_174) ;  /* 0x000000d000008947 */ /* 0x000fea0003800000 */
[----:B------:R-:W-:-:S13]  /*0400*/  ISETP.NE.AND P0, PT, R10, 0xf, PT ;  /* 0x0000000f0a00780c */ /* 0x000fda0003f05270 */
[----:B------:R-:W-:Y:S05]  /*0410*/  @!P0 BRA `(.L_x_174) ;  /* 0x000000b000008947 */ /* 0x000fea0003800000 */
[----:B------:R-:W0:Y:S01]  /*0420*/  S2R R9, SR_CTAID.Z ;  /* 0x0000000000097919 */ /* 0x000e220000002700 */
[----:B------:R-:W-:-:S04]  /*0430*/  IADD3 R8, R6, 0x70, RZ ;  /* 0x0000007006087810 */ /* 0x000fc80007ffe0ff */
[----:B------:R-:W-:Y:S01]  /*0440*/  SHF.R.S32.HI R8, RZ, 0x6, R8 ;  /* 0x00000006ff087819 */ /* 0x000fe20000011408 */
[----:B0-----:R-:W-:-:S04]  /*0450*/  IMAD R9, R9, 0x1c, R4 ;  /* 0x0000001c09097824 */ /* 0x001fc800078e0204 */
[----:B------:R-:W-:-:S05]  /*0460*/  IMAD R9, R9, 0x1c, RZ ;  /* 0x0000001c09097824 */ /* 0x000fca00078e02ff */
[----:B------:R-:W-:-:S05]  /*0470*/  IADD3 R9, R9, -0xf, R10 ;  /* 0xfffffff109097810 */ /* 0x000fca0007ffe00a */
[----:B------:R-:W-:Y:S01]  /*0480*/  IMAD R9, R8, 0xc4, R9 ;  /* 0x000000c408097824 */ /* 0x000fe200078e0209 */
[----:B------:R-:W-:-:S03]  /*0490*/  MOV R8, 0x4 ;  /* 0x0000000400087802 */ /* 0x000fc60000000f00 */
[----:B------:R-:W-:-:S04]  /*04a0*/  IMAD R9, R12, 0xe, R9 ;  /* 0x0000000e0c097824 */ /* 0x000fc800078e0209 */
[----:B------:R-:W-:-:S06]  /*04b0*/  IMAD.WIDE R8, R9, R8, c[0x0][0x168] ;  /* 0x00005a0009087625 */ /* 0x000fcc00078e0208 */
[----:B------:R0:W5:Y:S02]  /*04c0*/  LDG.E.CONSTANT R9, [R8.64] ;  /* 0x0000000408097981 */ /* 0x000164000c1e9900 */
.L_x_174:
[----:B0-----:R-:W-:Y:S05]  /*04d0*/  BSYNC B0 ;  /* 0x0000000000007941 */ /* 0x001fea0003800000 */
.L_x_173:
[----:B------:R-:W-:Y:S01]  /*04e0*/  IADD3 R8, R6, 0x28, RZ ;  /* 0x0000002806087810 */ /* 0x000fe20007ffe0ff */
[----:B-----5:R0:W-:Y:S01]  /*04f0*/  STS [R6.X4+0x1c0], R9 ;  /* 0x0001c00906007388 */ /* 0x0201e20000004800 */
[----:B------:R-:W-:Y:S02]  /*0500*/  BSSY B0, `(.L_x_175) ;  /* 0x0000015000007945 */ /* 0x000fe40003800000 */
[----:B------:R-:W-:-:S04]  /*0510*/  LOP3.LUT R8, R8, 0x30, RZ, 0xc0, !PT ;  /* 0x0000003008087812 */ /* 0x000fc800078ec0ff */
[----:B------:R-:W-:-:S05]  /*0520*/  SHF.R.U32.HI R8, RZ, 0x4, R8 ;  /* 0x00000004ff087819 */ /* 0x000fca0000011608 */
[----:B------:R-:W-:-:S05]  /*0530*/  IMAD.IADD R13, R13, 0x1, R8 ;  /* 0x000000010d0d7824 */ /* 0x000fca00078e0208 */
[----:B------:R-:W-:-:S13]  /*0540*/  ISETP.GT.U32.AND P0, PT, R13, 0xd, PT ;  /* 0x0000000d0d00780c */ /* 0x000fda0003f04070 */
[----:B------:R-:W-:Y:S05]  /*0550*/  @P0 BRA `(.L_x_176) ;  /* 0x000000f000000947 */ /* 0x000fea0003800000 */
[----:B0-----:R-:W-:-:S04]  /*0560*/  IADD3 R9, R6, 0x8, RZ ;  /* 0x0000000806097810 */ /* 0x001fc80007ffe0ff */
[----:B------:R-:W-:-:S04]  /*0570*/  LOP3.LUT P0, R10, R9, 0xf, RZ, 0xc0, !PT ;  /* 0x0000000f090a7812 */ /* 0x000fc8000780c0ff */
[----:B------:R-:W-:-:S13]  /*0580*/  ISETP.EQ.OR P0, PT, R10, 0xf, !P0 ;  /* 0x0000000f0a00780c */ /* 0x000fda0004702670 */
[----:B------:R-:W-:Y:S05]  /*0590*/  @P0 BRA `(.L_x_176) ;  /* 0x000000b000000947 */ /* 0x000fea0003800000 */
[----:B------:R-:W0:Y:S02]  /*05a0*/  S2R R9, SR_CTAID.Z ;  /* 0x0000000000097919 */ /* 0x000e240000002700 */
[----:B0-----:R-:W-:Y:S01]  /*05b0*/  IMAD R11, R9, 0x1c, R4 ;  /* 0x0000001c090b7824 */ /* 0x001fe200078e0204 */
[----:B------:R-:W-:-:S03]  /*05c0*/  IADD3 R9, R6, 0xa8, RZ ;  /* 0x000000a806097810 */ /* 0x000fc60007ffe0ff */
[----:B------:R-:W-:Y:S01]  /*05d0*/  IMAD R11, R11, 0x1c, RZ ;  /* 0x0000001c0b0b7824 */ /* 0x000fe200078e02ff */
[----:B------:R-:W-:-:S04]  /*05e0*/  SHF.R.S32.HI R9, RZ, 0x6, R9 ;  /* 0x00000006ff097819 */ /* 0x000fc80000011409 */
[----:B------:R-:W-:-:S05]  /*05f0*/  IADD3 R10, R11, -0xf, R10 ;  /* 0xfffffff10b0a7810 */ /* 0x000fca0007ffe00a */
[----:B------:R-:W-:Y:S01]  /*0600*/  IMAD R9, R9, 0xc4, R10 ;  /* 0x000000c409097824 */ /* 0x000fe200078e020a */
[----:B------:R-:W-:-:S03]  /*0610*/  MOV R10, 0x4 ;  /* 0x00000004000a7802 */ /* 0x000fc60000000f00 */
[----:B------:R-:W-:-:S04]  /*0620*/  IMAD R9, R8, 0xe, R9 ;  /* 0x0000000e08097824 */ /* 0x000fc800078e0209 */
[----:B------:R-:W-:-:S05]  /*0630*/  IMAD.WIDE R8, R9, R10, c[0x0][0x168] ;  /* 0x00005a0009087625 */ /* 0x000fca00078e020a */
[----:B------:R0:W5:Y:S02]  /*0640*/  LDG.E.CONSTANT R15, [R8.64] ;  /* 0x00000004080f7981 */ /* 0x000164000c1e9900 */
.L_x_176:
[----:B0-----:R-:W-:Y:S05]  /*0650*/  BSYNC B0 ;  /* 0x0000000000007941 */ /* 0x001fea0003800000 */
.L_x_175:
[----:B-----5:R0:W-:Y:S01]  /*0660*/  STS [R6.X4+0x2a0], R15 ;  /* 0x0002a00f06007388 */ /* 0x0201e20000004800 */
[----:B------:R-:W-:Y:S01]  /*0670*/  ISETP.GT.AND P0, PT, R6, 0x1f, PT ;  /* 0x0000001f0600780c */ /* 0x000fe20003f04270 */
[----:B------:R-:W-:-:S12]  /*0680*/  BSSY B0, `(.L_x_177) ;  /* 0x000001a000007945 */ /* 0x000fd80003800000 */
[----:B------:R-:W-:Y:S05]  /*0690*/  @P0 BRA `(.L_x_178) ;  /* 0x0000018000000947 */ /* 0x000fea0003800000 */
[----:B0-----:R-:W-:-:S04]  /*06a0*/  LEA R8, R5, R2, 0x1 ;  /* 0x0000000205087211 */ /* 0x001fc800078e08ff */
[----:B------:R-:W-:-:S04]  /*06b0*/  ISETP.GT.AND P0, PT, R8, 0x4, PT ;  /* 0x000000040800780c */ /* 0x000fc80003f04270 */
[----:B------:R-:W-:-:S13]  /*06c0*/  ISETP.GT.OR P0, PT, R5, 0x2, P0 ;  /* 0x000000020500780c */ /* 0x000fda0000704670 */
[----:B------:R-:W-:Y:S05]  /*06d0*/  @P0 BRA `(.L_x_178) ;  /* 0x0000014000000947 */ /* 0x000fea0003800000 */
[----:B------:R-:W-:Y:S01]  /*06e0*/  ISETP.GT.AND P0, PT, R16, 0xc, PT ;  /* 0x0000000c1000780c */ /* 0x000fe20003f04270 */
[----:B------:R-:W-:Y:S01]  /*06f0*/  BSSY B1, `(.L_x_179) ;  /* 0x0000011000017945 */ /* 0x000fe20003800000 */
[----:B------:R-:W-:-:S11]  /*0700*/  IMAD.MOV.U32 R9, RZ, RZ, RZ ;  /* 0x000000ffff097224 */ /* 0x000fd600078e00ff */
[----:B------:R-:W-:Y:S05]  /*0710*/  @P0 BRA `(.L_x_180) ;  /* 0x000000e000000947 */ /* 0x000fea0003800000 */
[----:B------:R-:W-:-:S04]  /*0720*/  LOP3.LUT P0, R10, R6, 0xf, RZ, 0xc0, !PT ;  /* 0x0000000f060a7812 */ /* 0x000fc8000780c0ff */
[----:B------:R-:W-:-:S13]  /*0730*/  ISETP.EQ.OR P0, PT, R10, 0xf, !P0 ;  /* 0x0000000f0a00780c */ /* 0x000fda0004702670 */
[----:B------:R-:W-:Y:S05]  /*0740*/  @P0 BRA `(.L_x_180) ;  /* 0x000000b000000947 */ /* 0x000fea0003800000 */
[----:B------:R-:W0:Y:S01]  /*0750*/  S2R R9, SR_CTAID.Z ;  /* 0x0000000000097919 */ /* 0x000e220000002700 */
[----:B------:R-:W-:-:S04]  /*0760*/  IADD3 R8, R6, 0xe0, RZ ;  /* 0x000000e006087810 */ /* 0x000fc80007ffe0ff */
[----:B------:R-:W-:Y:S01]  /*0770*/  SHF.R.S32.HI R8, RZ, 0x6, R8 ;  /* 0x00000006ff087819 */ /* 0x000fe20000011408 */
[----:B0-----:R-:W-:-:S04]  /*0780*/  IMAD R9, R9, 0x1c, R4 ;  /* 0x0000001c09097824 */ /* 0x001fc800078e0204 */
[----:B------:R-:W-:-:S05]  /*0790*/  IMAD R9, R9, 0x1c, RZ ;  /* 0x0000001c09097824 */ /* 0x000fca00078e02ff */
[----:B------:R-:W-:Y:S02]  /*07a0*/  IADD3 R10, R9, 0xd, R10 ;  /* 0x0000000d090a7810 */ /* 0x000fe40007ffe00a */
[----:B------:R-:W-:-:S03]  /*07b0*/  MOV R9, 0x4 ;  /* 0x0000000400097802 */ /* 0x000fc60000000f00 */
[----:B------:R-:W-:-:S04]  /*07c0*/  IMAD R7, R7, 0xe, R10 ;  /* 0x0000000e07077824 */ /* 0x000fc800078e020a */
[----:B------:R-:W-:-:S04]  /*07d0*/  IMAD R8, R8, 0xc4, R7 ;  /* 0x000000c408087824 */ /* 0x000fc800078e0207 */
[----:B------:R-:W-:-:S06]  /*07e0*/  IMAD.WIDE R8, R8, R9, c[0x0][0x168] ;  /* 0x00005a0008087625 */ /* 0x000fcc00078e0209 */
[----:B------:R0:W5:Y:S02]  /*07f0*/  LDG.E.CONSTANT R9, [R8.64] ;  /* 0x0000000408097981 */ /* 0x000164000c1e9900 */
.L_x_180:
[----:B------:R-:W-:Y:S05]  /*0800*/  BSYNC B1 ;  /* 0x0000000000017941 */ /* 0x000fea0003800000 */
.L_x_179:
[----:B-----5:R1:W-:Y:S02]  /*0810*/  STS [R6.X4+0x380], R9 ;  /* 0x0003800906007388 */ /* 0x0203e40000004800 */
.L_x_178:
[----:B0-----:R-:W-:Y:S05]  /*0820*/  BSYNC B0 ;  /* 0x0000000000007941 */ /* 0x001fea0003800000 */
.L_x_177:
[----:B------:R-:W-:Y:S01]  /*0830*/  SHF.R.S32.HI R0, RZ, 0x1, R0 ;  /* 0x00000001ff007819 */ /* 0x000fe20000011400 */
[----:B------:R-:W0:Y:S01]  /*0840*/  S2R R27, SR_CTAID.Z ;  /* 0x00000000001b7919 */ /* 0x000e220000002700 */
[----:B------:R-:W-:-:S03]  /*0850*/  MOV R12, 0x4 ;  /* 0x00000004000c7802 */ /* 0x000fc60000000f00 */
[----:B------:R-:W-:-:S05]  /*0860*/  IMAD R0, R5, 0x7, R0 ;  /* 0x0000000705007824 */ /* 0x000fca00078e0200 */
[----:B------:R-:W-:-:S04]  /*0870*/  ISETP.GE.AND P0, PT, R0, 0x12, PT ;  /* 0x000000120000780c */ /* 0x000fc80003f06270 */
[----:B------:R-:W-:-:S13]  /*0880*/  ISETP.LT.AND P0, PT, R5, 0x3, !P0 ;  /* 0x000000030500780c */ /* 0x000fda0004701270 */
[----:B01----:R-:W-:-:S04]  /*0890*/  @P0 IMAD R9, R27, 0x24, R6 ;  /* 0x000000241b090824 */ /* 0x003fc800078e0206 */
[----:B------:R-:W-:-:S06]  /*08a0*/  @P0 IMAD.WIDE R8, R9, R12, c[0x0][0x170] ;  /* 0x00005c0009080625 */ /* 0x000fcc00078e020c */
[----:B------:R-:W2:Y:S01]  /*08b0*/  @P0 LDG.E.CONSTANT R9, [R8.64] ;  /* 0x0000000408090981 */ /* 0x000ea2000c1e9900 */
[----:B------:R-:W-:-:S04]  /*08c0*/  IMAD R27, R27, 0x4, R5 ;  /* 0x000000041b1b7824 */ /* 0x000fc800078e0205 */
[----:B------:R-:W-:-:S05]  /*08d0*/  IMAD.WIDE R10, R27, R12, c[0x0][0x178] ;  /* 0x00005e001b0a7625 */ /* 0x000fca00078e020c */
[----:B------:R0:W3:Y:S01]  /*08e0*/  LDG.E.CONSTANT R29, [R10.64] ;  /* 0x000000040a1d7981 */ /* 0x0000e2000c1e9900 */
[C---:B------:R-:W-:Y:S01]  /*08f0*/  LEA R0, R5.reuse, R2, 0x2 ;  /* 0x0000000205007211 */ /* 0x040fe200078e10ff */
[----:B------:R-:W-:Y:S02]  /*0900*/  IMAD R30, R5, 0x24, RZ ;  /* 0x00000024051e7824 */ /* 0x000fe400078e02ff */
[----:B------:R-:W-:Y:S01]  /*0910*/  IMAD R27, R27, 0x7, R4 ;  /* 0x000000071b1b7824 */ /* 0x000fe200078e0204 */
[----:B------:R-:W-:-:S04]  /*0920*/  LEA R0, R0, R3, 0x3 ;  /* 0x0000000300007211 */ /* 0x000fc800078e18ff */
[----:B------:R-:W-:Y:S01]  /*0930*/  LEA R2, R27, R2, 0x1 ;  /* 0x000000021b027211 */ /* 0x000fe200078e08ff */
[----:B------:R-:W-:-:S04]  /*0940*/  IMAD.SHL.U32 R5, R0, 0x2, RZ ;  /* 0x0000000200057824 */ /* 0x000fc800078e00ff */
[----:B------:R-:W-:Y:S01]  /*0950*/  IMAD R2, R2, 0x7, R3 ;  /* 0x0000000702027824 */ /* 0x000fe200078e0203 */
[----:B--2---:R-:W-:Y:S04]  /*0960*/  @P0 STS [R6.X4+0x400], R9 ;  /* 0x0004000906000388 */ /* 0x004fe80000004800 */
[----:B------:R-:W-:Y:S06]  /*0970*/  BAR.SYNC.DEFER_BLOCKING 0x0 ;  /* 0x0000000000007b1d */ /* 0x000fec0000010000 */
[----:B------:R-:W-:Y:S04]  /*0980*/  LDS R0, [R30+0x400] ;  /* 0x000400001e007984 */ /* 0x000fe80000000800 */
[----:B------:R-:W1:Y:S04]  /*0990*/  LDS.64 R16, [R5.X4] ;  /* 0x0000000005107984 */ /* 0x000e680000004a00 */
[----:B------:R-:W2:Y:S04]  /*09a0*/  LDS R13, [R30+0x404] ;  /* 0x000404001e0d7984 */ /* 0x000ea80000000800 */
[----:B------:R-:W4:Y:S04]  /*09b0*/  LDS.64 R20, [R5.X4+0x8] ;  /* 0x0000080005147984 */ /* 0x000f280000004a00 */
[----:B------:R-:W5:Y:S04]  /*09c0*/  LDS R18, [R30+0x408] ;  /* 0x000408001e127984 */ /* 0x000f680000000800 */
[----:B------:R-:W-:Y:S04]  /*09d0*/  LDS R22, [R30+0x40c] ;  /* 0x00040c001e167984 */ /* 0x000fe80000000800 */
[----:B------:R-:W3:Y:S04]  /*09e0*/  LDS.64 R14, [R5.X4+0x40] ;  /* 0x00004000050e7984 */ /* 0x000ee80000004a00 */
[----:B------:R-:W3:Y:S04]  /*09f0*/  LDS R19, [R30+0x410] ;  /* 0x000410001e137984 */ /* 0x000ee80000000800 */
[----:B0-----:R-:W0:Y:S04]  /*0a00*/  LDS.64 R10, [R5.X4+0x48] ;  /* 0x00004800050a7984 */ /* 0x001e280000004a00 */
[----:B------:R-:W0:Y:S04]  /*0a10*/  LDS R24, [R30+0x414] ;  /* 0x000414001e187984 */ /* 0x000e280000000800 */
[----:B------:R-:W-:Y:S04]  /*0a20*/  LDS R26, [R30+0x418] ;  /* 0x000418001e1a7984 */ /* 0x000fe80000000800 */
[----:B------:R-:W0:Y:S01]  /*0a30*/  LDS.64 R8, [R5.X4+0x80] ;  /* 0x0000800005087984 */ /* 0x000e220000004a00 */
[C---:B-1----:R-:W-:Y:S01]  /*0a40*/  FFMA R16, R0.reuse, R16, RZ ;  /* 0x0000001000107223 */ /* 0x042fe200000000ff */
[----:B------:R-:W-:-:S02]  /*0a50*/  FFMA R25, R0, R17, RZ ;  /* 0x0000001100197223 */ /* 0x000fc400000000ff */
[----:B------:R-:W1:Y:S01]  /*0a60*/  LDS R23, [R30+0x41c] ;  /* 0x00041c001e177984 */ /* 0x000e620000000800 */
[----:B--2---:R-:W-:-:S03]  /*0a70*/  FFMA R17, R13, R17, R16 ;  /* 0x000000110d117223 */ /* 0x004fc60000000010 */
[----:B------:R2:W1:Y:S01]  /*0a80*/  LDS.64 R6, [R5.X4+0x88] ;  /* 0x0000880005067984 */ /* 0x0004620000004a00 */
[----:B----4-:R-:W-:-:S03]  /*0a90*/  FFMA R0, R13, R20, R25 ;  /* 0x000000140d007223 */ /* 0x010fc60000000019 */
[----:B------:R-:W4:Y:S01]  /*0aa0*/  LDS R28, [R30+0x420] ;  /* 0x000420001e1c7984 */ /* 0x000f220000000800 */
[C---:B-----5:R-:W-:Y:S01]  /*0ab0*/  FFMA R17, R18.reuse, R20, R17 ;  /* 0x0000001412117223 */ /* 0x060fe20000000011 */
[----:B------:R-:W-:-:S03]  /*0ac0*/  FFMA R0, R18, R21, R0 ;  /* 0x0000001512007223 */ /* 0x000fc60000000000 */
[C---:B---3--:R-:W-:Y:S01]  /*0ad0*/  FFMA R14, R22.reuse, R14, R17 ;  /* 0x0000000e160e7223 */ /* 0x048fe20000000011 */
[----:B------:R-:W-:-:S03]  /*0ae0*/  FFMA R13, R22, R15, R0 ;  /* 0x0000000f160d7223 */ /* 0x000fc60000000000 */
[C---:B------:R-:W-:Y:S01]  /*0af0*/  FFMA R15, R19.reuse, R15, R14 ;  /* 0x0000000f130f7223 */ /* 0x040fe2000000000e */
[-C--:B0-----:R-:W-:Y:S01]  /*0b00*/  FFMA R0, R19, R10.reuse, R13 ;  /* 0x0000000a13007223 */ /* 0x081fe2000000000d */
[----:B------:R-:W-:Y:S02]  /*0b10*/  SHF.L.U32 R13, R2, 0x1, RZ ;  /* 0x00000001020d7819 */ /* 0x000fe400000006ff */
[C---:B------:R-:W-:Y:S01]  /*0b20*/  FFMA R15, R24.reuse, R10, R15 ;  /* 0x0000000a180f7223 */ /* 0x040fe2000000000f */
[----:B------:R-:W-:Y:S02]  /*0b30*/  FFMA R0, R24, R11, R0 ;  /* 0x0000000b18007223 */ /* 0x000fe40000000000 */
[----:B------:R-:W-:Y:S01]  /*0b40*/  IMAD.WIDE R12, R13, R12, c[0x0][0x160] ;  /* 0x000058000d0c7625 */ /* 0x000fe200078e020c */
[C---:B------:R-:W-:Y:S01]  /*0b50*/  FFMA R8, R26.reuse, R8, R15 ;  /* 0x000000081a087223 */ /* 0x040fe2000000000f */
[----:B--2---:R-:W-:-:S03]  /*0b60*/  FFMA R5, R26, R9, R0 ;  /* 0x000000091a057223 */ /* 0x004fc60000000000 */
[C---:B-1----:R-:W-:Y:S01]  /*0b70*/  FFMA R9, R23.reuse, R9, R8 ;  /* 0x0000000917097223 */ /* 0x042fe20000000008 */
[----:B------:R-:W-:-:S03]  /*0b80*/  FFMA R0, R23, R6, R5 ;  /* 0x0000000617007223 */ /* 0x000fc60000000005 */
[C---:B----4-:R-:W-:Y:S01]  /*0b90*/  FFMA R9, R28.reuse, R6, R9 ;  /* 0x000000061c097223 */ /* 0x050fe20000000009 */
        /* <DEDUP_REMOVED lines=10> */
.L_x_181:
        /* <DEDUP_REMOVED lines=12> */
.L_x_262:


//--------------------- .text.tvmgen_default_fused_nn_conv2d_add_clip_15_kernel --------------------------
	.section	.text.tvmgen_default_fused_nn_conv2d_add_clip_15_kernel,"ax",@progbits
	.sectionflags	@"SHF_BARRIERS=1"
	.sectioninfo	@"SHI_REGISTERS=72"
	.align	128
        .global         tvmgen_default_fused_nn_conv2d_add_clip_15_kernel
        .type           tvmgen_default_fused_nn_conv2d_add_clip_15_kernel,@function
        .size           tvmgen_default_fused_nn_conv2d_add_clip_15_kernel,(.L_x_263 - tvmgen_default_fused_nn_conv2d_add_clip_15_kernel)
        .other          tvmgen_default_fused_nn_conv2d_add_clip_15_kernel,@"STO_CUDA_ENTRY STV_DEFAULT"
tvmgen_default_fused_nn_conv2d_add_clip_15_kernel:
.text.tvmgen_default_fused_nn_conv2d_add_clip_15_kernel:
[----:B------:R-:W-:Y:S02]  /*0000*/  MOV R1, c[0x0][0x28] ;  /* 0x00000a0000017a02 */ /* 0x000fe40000000f00 */
[----:B------:R-:W0:Y:S01]  /*0010*/  S2R R0, SR_TID.X ;  /* 0x0000000000007919 */ /* 0x000e220000002100 */
[----:B------:R-:W-:Y:S01]  /*0020*/  MOV R57, RZ ;  /* 0x000000ff00397202 */ /* 0x000fe20000000f00 */
[----:B------:R-:W-:Y:S01]  /*0030*/  CS2R R24, SRZ ;  /* 0x0000000000187805 */ /* 0x000fe2000001ff00 */
[----:B------:R-:W-:Y:S01]  /*0040*/  CS2R R26, SRZ ;  /* 0x00000000001a7805 */ /* 0x000fe2000001ff00 */
[----:B------:R-:W1:Y:S01]  /*0050*/  S2R R3, SR_TID.Z ;  /* 0x0000000000037919 */ /* 0x000e620000002300 */
        /* <DEDUP_REMOVED lines=9> */
[----:B------:R-:W-:-:S02]  /*00f0*/  MOV R54, RZ ;  /* 0x000000ff00367202 */ /* 0x000fc40000000f00 */
[----:B------:R-:W-:Y:S02]  /*0100*/  MOV R58, RZ ;  /* 0x000000ff003a7202 */ /* 0x000fe40000000f00 */
[C---:B0-----:R-:W-:Y:S02]  /*0110*/  SHF.L.U32 R2, R0.reuse, 0x3, RZ ;  /* 0x0000000300027819 */ /* 0x041fe400000006ff */
[----:B------:R-:W-:Y:S02]  /*0120*/  SHF.L.U32 R7, R0, 0x2, RZ ;  /* 0x0000000200077819 */ /* 0x000fe400000006ff */
[C---:B------:R-:W-:Y:S02]  /*0130*/  IADD3 R15, R2.reuse, 0x5, RZ ;  /* 0x00000005020f7810 */ /* 0x040fe40007ffe0ff */
[C---:B------:R-:W-:Y:S01]  /*0140*/  IADD3 R20, R2.reuse, 0x6, RZ ;  /* 0x0000000602147810 */ /* 0x040fe20007ffe0ff */
[----:B------:R-:W-:Y:S01]  /*0150*/  IMAD.HI R4, R7, 0x51eb851f, RZ ;  /* 0x51eb851f07047827 */ /* 0x000fe200078e02ff */
[----:B------:R-:W-:-:S02]  /*0160*/  IADD3 R22, R2, 0x7, RZ ;  /* 0x0000000702167810 */ /* 0x000fc40007ffe0ff */
[----:B------:R-:W-:Y:S01]  /*0170*/  ISETP.GE.AND P0, PT, R0, 0x6, PT ;  /* 0x000000060000780c */ /* 0x000fe20003f06270 */
[----:B------:R-:W-:Y:S01]  /*0180*/  IMAD.HI R6, R15, 0x66666667, RZ ;  /* 0x666666670f067827 */ /* 0x000fe200078e02ff */
[----:B------:R-:W-:Y:S02]  /*0190*/  SHF.R.U32.HI R5, RZ, 0x1f, R4 ;  /* 0x0000001fff057819 */ /* 0x000fe40000011604 */
[----:B------:R-:W-:Y:S01]  /*01a0*/  IADD3 R55, R2, 0x4, RZ ;  /* 0x0000000402377810 */ /* 0x000fe20007ffe0ff */
[----:B------:R-:W-:Y:S01]  /*01b0*/  IMAD.HI R10, R20, 0x66666667, RZ ;  /* 0x66666667140a7827 */ /* 0x000fe200078e02ff */
[----:B------:R-:W-:Y:S02]  /*01c0*/  SHF.R.U32.HI R9, RZ, 0x1f, R6 ;  /* 0x0000001fff097819 */ /* 0x000fe40000011606 */
[----:B------:R-:W-:Y:S01]  /*01d0*/  LEA.HI.SX32 R8, R4, R5, 0x1d ;  /* 0x0000000504087211 */ /* 0x000fe200078feaff */
[----:B------:R-:W-:Y:S01]  /*01e0*/  IMAD.HI R12, R22, 0x66666667, RZ ;  /* 0x66666667160c7827 */ /* 0x000fe200078e02ff */
[----:B------:R-:W-:-:S02]  /*01f0*/  IADD3 R4, R2, 0x1, RZ ;  /* 0x0000000102047810 */ /* 0x000fc40007ffe0ff */
[----:B------:R-:W-:Y:S02]  /*0200*/  IADD3 R5, R2, 0x2, RZ ;  /* 0x0000000202057810 */ /* 0x000fe40007ffe0ff */
[----:B------:R-:W-:Y:S02]  /*0210*/  LEA.HI.SX32 R16, R6, R9, 0x1e ;  /* 0x0000000906107211 */ /* 0x000fe400078ff2ff */
[----:B------:R-:W-:Y:S02]  /*0220*/  IADD3 R6, R2, 0x3, RZ ;  /* 0x0000000302067810 */ /* 0x000fe40007ffe0ff */
[C---:B------:R-:W-:Y:S02]  /*0230*/  IADD3 R9, -R7.reuse, R4, RZ ;  /* 0x0000000407097210 */ /* 0x040fe40007ffe1ff */
[----:B------:R-:W-:Y:S02]  /*0240*/  SHF.R.U32.HI R13, RZ, 0x1f, R10 ;  /* 0x0000001fff0d7819 */ /* 0x000fe4000001160a */
[----:B------:R-:W-:-:S02]  /*0250*/  IADD3 R11, -R7, R5, RZ ;  /* 0x00000005070b7210 */ /* 0x000fc40007ffe1ff */
[----:B------:R-:W-:Y:S01]  /*0260*/  IADD3 R17, -R7, R6, RZ ;  /* 0x0000000607117210 */ /* 0x000fe20007ffe1ff */
[----:B------:R-:W-:Y:S01]  /*0270*/  IMAD.HI R7, R9, 0x51eb851f, RZ ;  /* 0x51eb851f09077827 */ /* 0x000fe200078e02ff */
[----:B------:R-:W-:Y:S02]  /*0280*/  LEA.HI.SX32 R21, R10, R13, 0x1e ;  /* 0x0000000d0a157211 */ /* 0x000fe400078ff2ff */
[----:B------:R-:W-:Y:S01]  /*0290*/  SHF.R.U32.HI R19, RZ, 0x1f, R12 ;  /* 0x0000001fff137819 */ /* 0x000fe2000001160c */
[----:B------:R-:W-:Y:S01]  /*02a0*/  IMAD.HI R13, R11, 0x51eb851f, RZ ;  /* 0x51eb851f0b0d7827 */ /* 0x000fe200078e02ff */
[----:B------:R-:W-:Y:S02]  /*02b0*/  SHF.R.U32.HI R10, RZ, 0x1f, R7 ;  /* 0x0000001fff0a7819 */ /* 0x000fe40000011607 */
[----:B------:R-:W-:Y:S01]  /*02c0*/  LEA.HI.SX32 R23, R12, R19, 0x1e ;  /* 0x000000130c177211 */ /* 0x000fe200078ff2ff */
[----:B------:R-:W-:Y:S01]  /*02d0*/  IMAD.HI R18, R17, 0x51eb851f, RZ ;  /* 0x51eb851f11127827 */ /* 0x000fe200078e02ff */
[----:B------:R-:W-:-:S02]  /*02e0*/  SHF.R.U32.HI R14, RZ, 0x1f, R13 ;  /* 0x0000001fff0e7819 */ /* 0x000fc4000001160d */
[----:B------:R-:W-:Y:S01]  /*02f0*/  LEA.HI.SX32 R12, R7, R10, 0x1d ;  /* 0x0000000a070c7211 */ /* 0x000fe200078feaff */
[----:B------:R-:W-:Y:S01]  /*0300*/  IMAD.HI R10, R9, 0x66666667, RZ ;  /* 0x66666667090a7827 */ /* 0x000fe200078e02ff */
[----:B------:R-:W-:Y:S02]  /*0310*/  LEA.HI.SX32 R14, R13, R14, 0x1d ;  /* 0x0000000e0d0e7211 */ /* 0x000fe400078feaff */
[----:B------:R-:W-:Y:S01]  /*0320*/  SHF.R.U32.HI R19, RZ, 0x1f, R18 ;  /* 0x0000001fff137819 */ /* 0x000fe20000011612 */
[----:B------:R-:W-:Y:S01]  /*0330*/  IMAD.HI R13, R11, 0x66666667, RZ ;  /* 0x666666670b0d7827 */ /* 0x000fe200078e02ff */
[----:B------:R-:W-:Y:S02]  /*0340*/  SHF.R.S32.HI R11, RZ, 0x1, R10 ;  /* 0x00000001ff0b7819 */ /* 0x000fe4000001140a */
[----:B------:R-:W-:Y:S01]  /*0350*/  LEA.HI.SX32 R18, R18, R19, 0x1d ;  /* 0x0000001312127211 */ /* 0x000fe200078feaff */
[----:B------:R-:W-:Y:S01]  /*0360*/  IMAD R7, R16, -0xa, R15 ;  /* 0xfffffff610077824 */ /* 0x000fe200078e020f */
[----:B------:R-:W-:Y:S01]  /*0370*/  SHF.R.S32.HI R16, RZ, 0x1, R13 ;  /* 0x00000001ff107819 */ /* 0x000fe2000001140d */
[----:B------:R-:W-:Y:S01]  /*0380*/  IMAD.HI R17, R17, 0x66666667, RZ ;  /* 0x6666666711117827 */ /* 0x000fe200078e02ff */
[----:B-1----:R-:W-:-:S02]  /*0390*/  IADD3 R8, R8, R3, RZ ;  /* 0x0000000308087210 */ /* 0x002fc40007ffe0ff */
[----:B------:R-:W-:Y:S01]  /*03a0*/  LEA.HI R10, R10, R11, RZ, 0x1 ;  /* 0x0000000b0a0a7211 */ /* 0x000fe200078f08ff */
[----:B------:R-:W-:Y:S01]  /*03b0*/  IMAD R9, R23, -0xa, R22 ;  /* 0xfffffff617097824 */ /* 0x000fe200078e0216 */
[----:B------:R-:W-:Y:S01]  /*03c0*/  LEA.HI R11, R13, R16, RZ, 0x1 ;  /* 0x000000100d0b7211 */ /* 0x000fe200078f08ff */
[----:B------:R-:W-:Y:S01]  /*03d0*/  CS2R R22, SRZ ;  /* 0x0000000000167805 */ /* 0x000fe2000001ff00 */
[-C--:B------:R-:W-:Y:S02]  /*03e0*/  IADD3 R13, R12, R3.reuse, RZ ;  /* 0x000000030c0d7210 */ /* 0x080fe40007ffe0ff */
[-C--:B------:R-:W-:Y:S02]  /*03f0*/  IADD3 R14, R14, R3.reuse, RZ ;  /* 0x000000030e0e7210 */ /* 0x080fe40007ffe0ff */
[----:B------:R-:W-:Y:S02]  /*0400*/  SHF.R.S32.HI R16, RZ, 0x1, R17 ;  /* 0x00000001ff107819 */ /* 0x000fe40000011411 */
[----:B------:R-:W-:-:S02]  /*0410*/  IADD3 R18, R18, R3, RZ ;  /* 0x0000000312127210 */ /* 0x000fc40007ffe0ff */
[----:B------:R-:W-:Y:S01]  /*0420*/  ISETP.GE.AND P1, PT, R8, 0x10, PT ;  /* 0x000000100800780c */ /* 0x000fe20003f26270 */
[----:B------:R-:W-:Y:S01]  /*0430*/  IMAD R8, R21, -0xa, R20 ;  /* 0xfffffff615087824 */ /* 0x000fe200078e0214 */
[----:B------:R-:W-:Y:S01]  /*0440*/  ISETP.LT.AND P5, PT, R13, 0x10, !P0 ;  /* 0x000000100d00780c */ /* 0x000fe200047a1270 */
[----:B------:R-:W-:Y:S01]  /*0450*/  CS2R R20, SRZ ;  /* 0x0000000000147805 */ /* 0x000fe2000001ff00 */
[----:B------:R-:W-:Y:S02]  /*0460*/  ISETP.LT.AND P6, PT, R14, 0x10, !P0 ;  /* 0x000000100e00780c */ /* 0x000fe400047c1270 */
[----:B------:R-:W-:Y:S01]  /*0470*/  LEA.HI R12, R17, R16, RZ, 0x1 ;  /* 0x00000010110c7211 */ /* 0x000fe200078f08ff */
[----:B------:R-:W-:Y:S01]  /*0480*/  CS2R R14, SRZ ;  /* 0x00000000000e7805 */ /* 0x000fe2000001ff00 */
[----:B------:R-:W-:Y:S01]  /*0490*/  ISETP.LT.AND P0, PT, R18, 0x10, !P0 ;  /* 0x000000101200780c */ /* 0x000fe20004701270 */
[----:B------:R-:W-:Y:S01]  /*04a0*/  CS2R R16, SRZ ;  /* 0x0000000000107805 */ /* 0x000fe2000001ff00 */
[----:B------:R-:W-:Y:S01]  /*04b0*/  MOV R13, RZ ;  /* 0x000000ff000d7202 */ /* 0x000fe20000000f00 */
[----:B------:R-:W-:Y:S01]  /*04c0*/  CS2R R18, SRZ ;  /* 0x0000000000127805 */ /* 0x000fe2000001ff00 */
[----:B------:R-:W-:-:S02]  /*04d0*/  ISETP.LT.AND P1, PT, R0, 0x7, !P1 ;  /* 0x000000070000780c */ /* 0x000fc40004f21270 */
.L_x_184:
[----:B------:R-:W-:Y:S01]  /*04e0*/  LEA R34, R0, R0, 0x2 ;  /* 0x0000000000227211 */ /* 0x000fe200078e10ff */
[----:B------:R-:W-:Y:S01]  /*04f0*/  ULDC.64 UR4, c[0x0][0x118] ;  /* 0x0000460000047ab9 */ /* 0x000fe20000000a00 */
[----:B------:R-:W-:Y:S01]  /*0500*/  MOV R60, 0x4 ;  /* 0x00000004003c7802 */ /* 0x000fe20000000f00 */
[----:B------:R-:W-:Y:S01]  /*0510*/  BAR.SYNC.DEFER_BLOCKING 0x0 ;  /* 0x0000000000007b1d */ /* 0x000fe20000010000 */
[C---:B------:R-:W-:Y:S01]  /*0520*/  ISETP.GT.AND P2, PT, R34.reuse, 0x1e, PT ;  /* 0x0000001e2200780c */ /* 0x040fe20003f44270 */
[----:B------:R-:W-:Y:S01]  /*0530*/  IMAD R66, R3, 0x1f, R34 ;  /* 0x0000001f03427824 */ /* 0x000fe200078e0222 */
[----:B------:R-:W-:-:S03]  /*0540*/  ISETP.GT.AND P3, PT, R34, 0x1d, PT ;  /* 0x0000001d2200780c */ /* 0x000fc60003f64270 */
[----:B------:R-:W-:Y:S01]  /*0550*/  IMAD R33, R13, 0x1ea, R66 ;  /* 0x000001ea0d217824 */ /* 0x000fe200078e0242 */
[C---:B------:R-:W-:Y:S02]  /*0560*/  ISETP.GT.OR P2, PT, R66.reuse, 0x1e9, P2 ;  /* 0x000001e94200780c */ /* 0x040fe40001744670 */
[----:B------:R-:W-:Y:S01]  /*0570*/  ISETP.GT.OR P3, PT, R66, 0x1e8, P3 ;  /* 0x000001e84200780c */ /* 0x000fe20001f64670 */
[----:B------:R-:W-:-:S10]  /*0580*/  IMAD.WIDE R32, R33, R60, c[0x0][0x168] ;  /* 0x00005a0021207625 */ /* 0x000fd400078e023c */
[----:B------:R-:W2:Y:S04]  /*0590*/  @!P2 LDG.E.CONSTANT R35, [R32.64] ;  /* 0x000000042023a981 */ /* 0x000ea8000c1e9900 */
[----:B------:R-:W3:Y:S01]  /*05a0*/  @!P3 LDG.E.CONSTANT R37, [R32.64+0x4] ;  /* 0x000004042025b981 */ /* 0x000ee2000c1e9900 */
[----:B------:R-:W-:Y:S01]  /*05b0*/  IMAD.HI R38, R4, 0x66666667, RZ ;  /* 0x6666666704267827 */ /* 0x000fe200078e02ff */
[----:B------:R-:W-:Y:S02]  /*05c0*/  ISETP.GT.AND P4, PT, R34, 0x1b, PT ;  /* 0x0000001b2200780c */ /* 0x000fe40003f84270 */
[----:B------:R-:W0:Y:S01]  /*05d0*/  S2R R56, SR_CTAID.Z ;  /* 0x0000000000387919 */ /* 0x000e220000002700 */
[----:B------:R-:W-:Y:S01]  /*05e0*/  IMAD.HI R59, R2, 0x66666667, RZ ;  /* 0x66666667023b7827 */ /* 0x000fe200078e02ff */
[----:B------:R-:W-:-:S02]  /*05f0*/  SHF.R.U32.HI R39, RZ, 0x1f, R38 ;  /* 0x0000001fff277819 */ /* 0x000fc40000011626 */
[----:B------:R-:W-:Y:S02]  /*0600*/  SHF.L.U32 R36, R0, 0x2, RZ ;  /* 0x0000000200247819 */ /* 0x000fe400000006ff */
[----:B------:R-:W-:Y:S02]  /*0610*/  SHF.R.U32.HI R62, RZ, 0x1f, R59 ;  /* 0x0000001fff3e7819 */ /* 0x000fe4000001163b */
[----:B------:R-:W-:Y:S01]  /*0620*/  LEA.HI.SX32 R39, R38, R39, 0x1e ;  /* 0x0000002726277211 */ /* 0x000fe200078ff2ff */
[----:B------:R-:W-:Y:S01]  /*0630*/  IMAD.HI R36, R36, 0x66666667, RZ ;  /* 0x6666666724247827 */ /* 0x000fe200078e02ff */
[----:B------:R-:W-:Y:S02]  /*0640*/  LEA.HI.SX32 R59, R59, R62, 0x1e ;  /* 0x0000003e3b3b7211 */ /* 0x000fe400078ff2ff */
[----:B------:R-:W-:Y:S02]  /*0650*/  IADD3 R38, R2, 0x1, RZ ;  /* 0x0000000102267810 */ /* 0x000fe40007ffe0ff */
[----:B------:R-:W-:Y:S01]  /*0660*/  ISETP.GT.OR P4, PT, R66, 0x1e6, P4 ;  /* 0x000001e64200780c */ /* 0x000fe20002784670 */
[----:B------:R-:W-:-:S02]  /*0670*/  IMAD R59, R59, -0xa, R2 ;  /* 0xfffffff63b3b7824 */ /* 0x000fc400078e0202 */
[----:B------:R-:W-:-:S10]  /*0680*/  IMAD R39, R39, -0xa, R38 ;  /* 0xfffffff627277824 */ /* 0x000fd400078e0226 */
[----:B------:R1:W4:Y:S04]  /*0690*/  @!P4 LDG.E.CONSTANT R69, [R32.64+0xc] ;  /* 0x00000c042045c981 */ /* 0x000328000c1e9900 */
[----:B--2---:R2:W-:Y:S01]  /*06a0*/  @!P2 STS [R66.X4], R35 ;  /* 0x000000234200a388 */ /* 0x0045e20000004800 */
[----:B------:R-:W-:-:S03]  /*06b0*/  ISETP.GT.AND P2, PT, R34, 0x1c, PT ;  /* 0x0000001c2200780c */ /* 0x000fc60003f44270 */
[----:B---3--:R3:W-:Y:S01]  /*06c0*/  @!P3 STS [R66.X4+0x4], R37 ;  /* 0x000004254200b388 */ /* 0x0087e20000004800 */
[----:B------:R-:W-:Y:S02]  /*06d0*/  ISETP.GT.AND P3, PT, R34, 0x1a, PT ;  /* 0x0000001a2200780c */ /* 0x000fe40003f64270 */
[----:B0-----:R-:W-:Y:S02]  /*06e0*/  LEA R34, R56, R3, 0x4 ;  /* 0x0000000338227211 */ /* 0x001fe400078e20ff */
[----:B------:R-:W-:Y:S02]  /*06f0*/  ISETP.GT.OR P2, PT, R66, 0x1e7, P2 ;  /* 0x000001e74200780c */ /* 0x000fe40001744670 */
[----:B--2---:R-:W-:Y:S01]  /*0700*/  SHF.R.S32.HI R35, RZ, 0x1, R36 ;  /* 0x00000001ff237819 */ /* 0x004fe20000011424 */
[----:B------:R-:W-:Y:S01]  /*0710*/  IMAD R34, R34, 0x50, R13 ;  /* 0x0000005022227824 */ /* 0x000fe200078e020d */
[----:B------:R-:W-:Y:S02]  /*0720*/  ISETP.GT.OR P3, PT, R66, 0x1e5, P3 ;  /* 0x000001e54200780c */ /* 0x000fe40001f64670 */
[----:B------:R-:W-:Y:S01]  /*0730*/  LEA.HI R36, R36, R35, RZ, 0x1 ;  /* 0x0000002324247211 */ /* 0x000fe200078f08ff */
[----:B------:R-:W-:-:S05]  /*0740*/  IMAD R68, R34, 0xa, RZ ;  /* 0x0000000a22447824 */ /* 0x000fca00078e02ff */
[-C--:B------:R-:W-:Y:S02]  /*0750*/  @P1 IADD3 R35, R59, R68.reuse, RZ ;  /* 0x000000443b231210 */ /* 0x080fe40007ffe0ff */
[----:B------:R-:W-:Y:S01]  /*0760*/  @P1 IADD3 R65, R39, R68, RZ ;  /* 0x0000004427411210 */ /* 0x000fe20007ffe0ff */
[----:B------:R-:W-:Y:S01]  /*0770*/  IMAD.HI R34, R5, 0x66666667, RZ ;  /* 0x6666666705227827 */ /* 0x000fe200078e02ff */
[----:B------:R1:W2:Y:S03]  /*0780*/  @!P2 LDG.E.CONSTANT R59, [R32.64+0x8] ;  /* 0x00000804203ba981 */ /* 0x0002a6000c1e9900 */
[C---:B------:R-:W-:Y:S01]  /*0790*/  @P1 IMAD R35, R36.reuse, 0xa0, R35 ;  /* 0x000000a024231824 */ /* 0x040fe200078e0223 */
[----:B------:R1:W5:Y:S01]  /*07a0*/  @!P3 LDG.E.CONSTANT R67, [R32.64+0x10] ;  /* 0x000010042043b981 */ /* 0x000362000c1e9900 */
[----:B------:R-:W-:Y:S02]  /*07b0*/  @P1 IMAD R65, R36, 0xa0, R65 ;  /* 0x000000a024411824 */ /* 0x000fe400078e0241 */
[----:B------:R-:W-:Y:S01]  /*07c0*/  IMAD.HI R36, R6, 0x66666667, RZ ;  /* 0x6666666706247827 */ /* 0x000fe200078e02ff */
[----:B---3--:R-:W-:-:S04]  /*07d0*/  SHF.R.U32.HI R37, RZ, 0x1f, R34 ;  /* 0x0000001fff257819 */ /* 0x008fc80000011622 */
[----:B------:R-:W-:Y:S02]  /*07e0*/  SHF.R.U32.HI R39, RZ, 0x1f, R36 ;  /* 0x0000001fff277819 */ /* 0x000fe40000011624 */
[----:B------:R-:W-:Y:S01]  /*07f0*/  LEA.HI.SX32 R37, R34, R37, 0x1e ;  /* 0x0000002522257211 */ /* 0x000fe200078ff2ff */
[----:B------:R-:W-:Y:S01]  /*0800*/  IMAD.HI R34, R55, 0x66666667, RZ ;  /* 0x6666666737227827 */ /* 0x000fe200078e02ff */
[----:B------:R-:W-:Y:S02]  /*0810*/  LEA.HI.SX32 R38, R36, R39, 0x1e ;  /* 0x0000002724267211 */ /* 0x000fe400078ff2ff */
[----:B------:R-:W-:Y:S02]  /*0820*/  IADD3 R36, R2, 0x2, RZ ;  /* 0x0000000202247810 */ /* 0x000fe40007ffe0ff */
[----:B-1----:R-:W-:-:S03]  /*0830*/  SHF.R.U32.HI R33, RZ, 0x1f, R34 ;  /* 0x0000001fff217819 */ /* 0x002fc60000011622 */
[----:B------:R-:W-:Y:S01]  /*0840*/  IMAD R39, R37, -0xa, R36 ;  /* 0xfffffff625277824 */ /* 0x000fe200078e0224 */
[----:B------:R-:W-:Y:S02]  /*0850*/  IADD3 R37, R2, 0x3, RZ ;  /* 0x0000000302257810 */ /* 0x000fe40007ffe0ff */
[----:B------:R-:W-:Y:S02]  /*0860*/  LEA.HI.SX32 R33, R34, R33, 0x1e ;  /* 0x0000002122217211 */ /* 0x000fe400078ff2ff */
[----:B------:R-:W-:Y:S01]  /*0870*/  IADD3 R32, R2, 0x4, RZ ;  /* 0x0000000402207810 */ /* 0x000fe20007ffe0ff */
[----:B------:R-:W-:-:S04]  /*0880*/  IMAD R61, R38, -0xa, R37 ;  /* 0xfffffff6263d7824 */ /* 0x000fc800078e0225 */
[----:B------:R-:W-:Y:S02]  /*0890*/  IMAD R37, R33, -0xa, R32 ;  /* 0xfffffff621257824 */ /* 0x000fe400078e0220 */
[----:B------:R-:W-:-:S03]  /*08a0*/  @P1 IMAD.WIDE R32, R35, R60, c[0x0][0x170] ;  /* 0x00005c0023201625 */ /* 0x000fc600078e023c */
[----:B------:R-:W-:Y:S01]  /*08b0*/  @P6 IADD3 R34, R37, R68, RZ ;  /* 0x0000004425226210 */ /* 0x000fe20007ffe0ff */
[----:B------:R-:W-:Y:S01]  /*08c0*/  @P1 IMAD.WIDE R64, R65, R60, c[0x0][0x170] ;  /* 0x00005c0041401625 */ /* 0x000fe200078e023c */
[-C--:B------:R-:W-:Y:S01]  /*08d0*/  @P5 IADD3 R39, R39, R68.reuse, RZ ;  /* 0x0000004427275210 */ /* 0x080fe20007ffe0ff */
[----:B------:R0:W3:Y:S02]  /*08e0*/  @P1 LDG.E.CONSTANT R32, [R32.64] ;  /* 0x0000000420201981 */ /* 0x0000e4000c1e9900 */
[----:B------:R-:W-:Y:S01]  /*08f0*/  @P6 IMAD R37, R11, 0xa0, R34 ;  /* 0x000000a00b256824 */ /* 0x000fe200078e0222 */
[-C--:B------:R-:W-:Y:S01]  /*0900*/  @P5 IADD3 R35, R61, R68.reuse, RZ ;  /* 0x000000443d235210 */ /* 0x080fe20007ffe0ff */
[----:B------:R-:W-:Y:S01]  /*0910*/  @P5 IMAD R39, R10, 0xa0, R39 ;  /* 0x000000a00a275824 */ /* 0x000fe200078e0227 */
[----:B------:R-:W-:Y:S01]  /*0920*/  @P6 IADD3 R61, R7, R68, RZ ;  /* 0x00000044073d6210 */ /* 0x000fe20007ffe0ff */
[-C--:B------:R-:W-:Y:S01]  /*0930*/  @P6 IMAD.WIDE R36, R37, R60.reuse, c[0x0][0x170] ;  /* 0x00005c0025246625 */ /* 0x080fe200078e023c */
[----:B0-----:R0:W3:Y:S03]  /*0940*/  @P1 LDG.E.CONSTANT R33, [R64.64] ;  /* 0x0000000440211981 */ /* 0x0010e6000c1e9900 */
[----:B------:R-:W-:-:S02]  /*0950*/  @P5 IMAD.WIDE R62, R39, R60, c[0x0][0x170] ;  /* 0x00005c00273e5625 */ /* 0x000fc400078e023c */
[----:B------:R1:W3:Y:S02]  /*0960*/  @P6 LDG.E.CONSTANT R36, [R36.64] ;  /* 0x0000000424246981 */ /* 0x0002e4000c1e9900 */
[----:B------:R-:W-:Y:S02]  /*0970*/  @P5 IMAD R35, R10, 0xa0, R35 ;  /* 0x000000a00a235824 */ /* 0x000fe400078e0223 */
[----:B------:R-:W-:Y:S01]  /*0980*/  @P6 IMAD R61, R11, 0xa0, R61 ;  /* 0x000000a00b3d6824 */ /* 0x000fe200078e023d */
[----:B------:R4:W3:Y:S01]  /*0990*/  @P5 LDG.E.CONSTANT R34, [R62.64] ;  /* 0x000000043e225981 */ /* 0x0008e2000c1e9900 */
[-C--:B0-----:R-:W-:Y:S02]  /*09a0*/  @P0 IADD3 R65, R8, R68.reuse, RZ ;  /* 0x0000004408410210 */ /* 0x081fe40007ffe0ff */
[----:B------:R-:W-:-:S03]  /*09b0*/  @P0 IADD3 R64, R9, R68, RZ ;  /* 0x0000004409400210 */ /* 0x000fc60007ffe0ff */
[C---:B------:R-:W-:Y:S02]  /*09c0*/  @P0 IMAD R68, R12.reuse, 0xa0, R65 ;  /* 0x000000a00c440824 */ /* 0x040fe400078e0241 */
[----:B-1----:R-:W-:Y:S02]  /*09d0*/  @P0 IMAD R37, R12, 0xa0, R64 ;  /* 0x000000a00c250824 */ /* 0x002fe400078e0240 */
[----:B------:R-:W-:-:S04]  /*09e0*/  @P5 IMAD.WIDE R38, R35, R60, c[0x0][0x170] ;  /* 0x00005c0023265625 */ /* 0x000fc800078e023c */
[-C--:B------:R-:W-:Y:S01]  /*09f0*/  @P6 IMAD.WIDE R64, R61, R60.reuse, c[0x0][0x170] ;  /* 0x00005c003d406625 */ /* 0x080fe200078e023c */
[----:B------:R0:W3:Y:S03]  /*0a00*/  @P5 LDG.E.CONSTANT R35, [R38.64] ;  /* 0x0000000426235981 */ /* 0x0000e6000c1e9900 */
[----:B----4-:R-:W-:-:S04]  /*0a10*/  @P0 IMAD.WIDE R62, R68, R60, c[0x0][0x170] ;  /* 0x00005c00443e0625 */ /* 0x010fc800078e023c */
[----:B------:R-:W-:Y:S02]  /*0a20*/  @P0 IMAD.WIDE R60, R37, R60, c[0x0][0x170] ;  /* 0x00005c00253c0625 */ /* 0x000fe400078e023c */
[----:B------:R-:W4:Y:S04]  /*0a30*/  @P6 LDG.E.CONSTANT R37, [R64.64] ;  /* 0x0000000440256981 */ /* 0x000f28000c1e9900 */
[----:B0-----:R0:W4:Y:S04]  /*0a40*/  @P0 LDG.E.CONSTANT R38, [R62.64] ;  /* 0x000000043e260981 */ /* 0x001128000c1e9900 */
[----:B------:R1:W4:Y:S01]  /*0a50*/  @P0 LDG.E.CONSTANT R39, [R60.64] ;  /* 0x000000043c270981 */ /* 0x000322000c1e9900 */
[----:B------:R-:W-:-:S03]  /*0a60*/  @P1 IMAD R68, R3, 0x32, R2 ;  /* 0x0000003203441824 */ /* 0x000fc600078e0202 */
[----:B------:R-:W-:Y:S01]  /*0a70*/  @!P4 STS [R66.X4+0xc], R69 ;  /* 0x00000c454200c388 */ /* 0x000fe20000004800 */
[C-C-:B0-----:R-:W-:Y:S02]  /*0a80*/  @P6 IMAD R62, R3.reuse, 0x32, R2.reuse ;  /* 0x00000032033e6824 */ /* 0x141fe400078e0202 */
[C-C-:B------:R-:W-:Y:S02]  /*0a90*/  @P0 IMAD R63, R3.reuse, 0x32, R2.reuse ;  /* 0x00000032033f0824 */ /* 0x140fe400078e0202 */
[----:B-1----:R-:W-:Y:S01]  /*0aa0*/  @P5 IMAD R61, R3, 0x32, R2 ;  /* 0x00000032033d5824 */ /* 0x002fe200078e0202 */
[----:B------:R-:W-:-:S05]  /*0ab0*/  MOV R60, 0xc8 ;  /* 0x000000c8003c7802 */ /* 0x000fca0000000f00 */
[----:B------:R-:W-:Y:S01]  /*0ac0*/  IMAD R60, R3, R60, 0x7a8 ;  /* 0x000007a8033c7424 */ /* 0x000fe200078e023c */
[----:B--2---:R0:W-:Y:S04]  /*0ad0*/  @!P2 STS [R66.X4+0x8], R59 ;  /* 0x0000083b4200a388 */ /* 0x0041e80000004800 */
[----:B-----5:R-:W-:Y:S01]  /*0ae0*/  @!P3 STS [R66.X4+0x10], R67 ;  /* 0x000010434200b388 */ /* 0x020fe20000004800 */
[----:B0-----:R-:W-:-:S03]  /*0af0*/  LEA R59, R0, 0x54, 0x2 ;  /* 0x00000054003b7811 */ /* 0x001fc600078e10ff */
[----:B---3--:R0:W-:Y:S04]  /*0b00*/  @P1 STS.64 [R68.X4+0x7a8], R32 ;  /* 0x0007a82044001388 */ /* 0x0081e80000004a00 */
[----:B------:R1:W-:Y:S04]  /*0b10*/  @P5 STS.64 [R61.X4+0x7b0], R34 ;  /* 0x0007b0223d005388 */ /* 0x0003e80000004a00 */
[----:B----4-:R1:W-:Y:S04]  /*0b20*/  @P6 STS.64 [R62.X4+0x7b8], R36 ;  /* 0x0007b8243e006388 */ /* 0x0103e80000004a00 */
[----:B------:R1:W-:Y:S01]  /*0b30*/  @P0 STS.64 [R63.X4+0x7c0], R38 ;  /* 0x0007c0263f000388 */ /* 0x0003e20000004a00 */
[----:B0-----:R-:W-:-:S02]  /*0b40*/  MOV R32, 0x50 ;  /* 0x0000005000207802 */ /* 0x001fc40000000f00 */
[----:B------:R-:W-:Y:S01]  /*0b50*/  IADD3 R33, R60, 0x50, RZ ;  /* 0x000000503c217810 */ /* 0x000fe20007ffe0ff */
[----:B------:R-:W-:Y:S06]  /*0b60*/  BAR.SYNC.DEFER_BLOCKING 0x0 ;  /* 0x0000000000007b1d */ /* 0x000fec0000010000 */
.L_x_182:
[----:B------:R-:W-:Y:S01]  /*0b70*/  LDS R66, [R33+-0x50] ;  /* 0xffffb00021427984 */ /* 0x000fe20000000800 */
[----:B------:R-:W-:-:S03]  /*0b80*/  IADD3 R32, R32, 0x14, RZ ;  /* 0x0000001420207810 */ /* 0x000fc60007ffe0ff */
[----:B-1----:R-:W0:Y:S01]  /*0b90*/  LDS R37, [R59+0x1c] ;  /* 0x00001c003b257984 */ /* 0x002e220000000800 */
[----:B------:R-:W-:-:S03]  /*0ba0*/  ISETP.NE.AND P2, PT, R32, 0x78, PT ;  /* 0x000000782000780c */ /* 0x000fc60003f45270 */
[----:B------:R-:W1:Y:S04]  /*0bb0*/  LDS R63, [R33+-0x28] ;  /* 0xffffd800213f7984 */ /* 0x000e680000000800 */
[----:B------:R-:W2:Y:S04]  /*0bc0*/  LDS R64, [R33] ;  /* 0x0000000021407984 */ /* 0x000ea80000000800 */
[----:B------:R-:W3:Y:S04]  /*0bd0*/  LDS R62, [R33+0x28] ;  /* 0x00002800213e7984 */ /* 0x000ee80000000800 */
[----:B------:R-:W4:Y:S04]  /*0be0*/  LDS R61, [R59+-0x54] ;  /* 0xffffac003b3d7984 */ /* 0x000f280000000800 */
[----:B------:R-:W5:Y:S04]  /*0bf0*/  LDS R60, [R59+-0x38] ;  /* 0xffffc8003b3c7984 */ /* 0x000f680000000800 */
[----:B------:R-:W5:Y:S04]  /*0c00*/  LDS R39, [R59+-0x1c] ;  /* 0xffffe4003b277984 */ /* 0x000f680000000800 */
[----:B------:R-:W5:Y:S04]  /*0c10*/  LDS R38, [R59] ;  /* 0x000000003b267984 */ /* 0x000f680000000800 */
[----:B------:R-:W5:Y:S04]  /*0c20*/  LDS R36, [R59+0x38] ;  /* 0x000038003b247984 */ /* 0x000f680000000800 */
[----:B------:R-:W5:Y:S04]  /*0c30*/  LDS R35, [R59+0x54] ;  /* 0x000054003b237984 */ /* 0x000f680000000800 */
[----:B------:R-:W5:Y:S01]  /*0c40*/  LDS R34, [R33+0x50] ;  /* 0x0000500021227984 */ /* 0x000f620000000800 */
[C---:B0-----:R-:W-:Y:S01]  /*0c50*/  FFMA R14, R66.reuse, R37, R14 ;  /* 0x00000025420e7223 */ /* 0x041fe2000000000e */
[CC--:B-1----:R-:W-:Y:S01]  /*0c60*/  FFMA R48, R37.reuse, R63.reuse, R48 ;  /* 0x0000003f25307223 */ /* 0x0c2fe20000000030 */
[C---:B--2---:R-:W-:Y:S01]  /*0c70*/  FFMA R41, R37.reuse, R64, R41 ;  /* 0x0000004025297223 */ /* 0x044fe20000000029 */
[----:B---3--:R-:W-:Y:S01]  /*0c80*/  FFMA R26, R37, R62, R26 ;  /* 0x0000003e251a7223 */ /* 0x008fe2000000001a */
[C---:B----4-:R-:W-:Y:S01]  /*0c90*/  FFMA R58, R61.reuse, R66, R58 ;  /* 0x000000423d3a7223 */ /* 0x050fe2000000003a */
[CC--:B------:R-:W-:Y:S01]  /*0ca0*/  FFMA R52, R61.reuse, R63.reuse, R52 ;  /* 0x0000003f3d347223 */ /* 0x0c0fe20000000034 */
[C---:B------:R-:W-:Y:S01]  /*0cb0*/  FFMA R45, R61.reuse, R64, R45 ;  /* 0x000000403d2d7223 */ /* 0x040fe2000000002d */
[----:B------:R-:W-:Y:S01]  /*0cc0*/  FFMA R30, R61, R62, R30 ;  /* 0x0000003e3d1e7223 */ /* 0x000fe2000000001e */
[----:B-----5:R-:W-:Y:S01]  /*0cd0*/  FFMA R17, R66, R60, R17 ;  /* 0x0000003c42117223 */ /* 0x020fe20000000011 */
[C---:B------:R-:W-:Y:S01]  /*0ce0*/  FFMA R51, R60.reuse, R63, R51 ;  /* 0x0000003f3c337223 */ /* 0x040fe20000000033 */
[C---:B------:R-:W-:Y:S01]  /*0cf0*/  FFMA R44, R60.reuse, R64, R44 ;  /* 0x000000403c2c7223 */ /* 0x040fe2000000002c */
[----:B------:R-:W-:Y:S01]  /*0d00*/  FFMA R29, R60, R62, R29 ;  /* 0x0000003e3c1d7223 */ /* 0x000fe2000000001d */
[C---:B------:R-:W-:Y:S01]  /*0d10*/  FFMA R16, R66.reuse, R39, R16 ;  /* 0x0000002742107223 */ /* 0x040fe20000000010 */
[CC--:B------:R-:W-:Y:S01]  /*0d20*/  FFMA R50, R39.reuse, R63.reuse, R50 ;  /* 0x0000003f27327223 */ /* 0x0c0fe20000000032 */
[C---:B------:R-:W-:Y:S01]  /*0d30*/  FFMA R43, R39.reuse, R64, R43 ;  /* 0x00000040272b7223 */ /* 0x040fe2000000002b */
[----:B------:R-:W-:Y:S01]  /*0d40*/  FFMA R28, R39, R62, R28 ;  /* 0x0000003e271c7223 */ /* 0x000fe2000000001c */
[----:B------:R-:W-:Y:S01]  /*0d50*/  FFMA R15, R66, R38, R15 ;  /* 0x00000026420f7223 */ /* 0x000fe2000000000f */
[CC--:B------:R-:W-:Y:S01]  /*0d60*/  FFMA R49, R38.reuse, R63.reuse, R49 ;  /* 0x0000003f26317223 */ /* 0x0c0fe20000000031 */
        /* <DEDUP_REMOVED lines=17> */
[----:B------:R-:W-:Y:S04]  /*0e80*/  LDS R61, [R59+0x70] ;  /* 0x000070003b3d7984 */ /* 0x000fe80000000800 */
[----:B------:R-:W0:Y:S04]  /*0e90*/  LDS R66, [R33+-0x4c] ;  /* 0xffffb40021427984 */ /* 0x000e280000000800 */
[----:B------:R-:W1:Y:S04]  /*0ea0*/  LDS R60, [R59+0x8c] ;  /* 0x00008c003b3c7984 */ /* 0x000e680000000800 */
[----:B------:R-:W2:Y:S04]  /*0eb0*/  LDS R57, [R59+0xa8] ;  /* 0x0000a8003b397984 */ /* 0x000ea80000000800 */
[----:B------:R-:W3:Y:S04]  /*0ec0*/  LDS R38, [R59+0xc4] ;  /* 0x0000c4003b267984 */ /* 0x000ee80000000800 */
[----:B------:R-:W4:Y:S04]  /*0ed0*/  LDS R39, [R59+0xe0] ;  /* 0x0000e0003b277984 */ /* 0x000f280000000800 */
[----:B------:R-:W5:Y:S04]  /*0ee0*/  LDS R36, [R59+0xfc] ;  /* 0x0000fc003b247984 */ /* 0x000f680000000800 */
[----:B------:R-:W5:Y:S04]  /*0ef0*/  LDS R35, [R59+0x118] ;  /* 0x000118003b237984 */ /* 0x000f680000000800 */
[----:B------:R-:W5:Y:S04]  /*0f00*/  LDS R63, [R33+-0x24] ;  /* 0xffffdc00213f7984 */ /* 0x000f680000000800 */
[----:B------:R-:W5:Y:S04]  /*0f10*/  LDS R64, [R33+0x4] ;  /* 0x0000040021407984 */ /* 0x000f680000000800 */
[----:B------:R-:W5:Y:S04]  /*0f20*/  LDS R62, [R33+0x2c] ;  /* 0x00002c00213e7984 */ /* 0x000f680000000800 */
[----:B------:R-:W5:Y:S01]  /*0f30*/  LDS R34, [R33+0x54] ;  /* 0x0000540021227984 */ /* 0x000f620000000800 */
[----:B0-----:R-:W-:Y:S01]  /*0f40*/  FFMA R58, R61, R66, R58 ;  /* 0x000000423d3a7223 */ /* 0x001fe2000000003a */
[C---:B-1----:R-:W-:Y:S01]  /*0f50*/  FFMA R17, R66.reuse, R60, R17 ;  /* 0x0000003c42117223 */ /* 0x042fe20000000011 */
[C---:B--2---:R-:W-:Y:S01]  /*0f60*/  FFMA R16, R66.reuse, R57, R16 ;  /* 0x0000003942107223 */ /* 0x044fe20000000010 */
[C---:B---3--:R-:W-:Y:S01]  /*0f70*/  FFMA R15, R66.reuse, R38, R15 ;  /* 0x00000026420f7223 */ /* 0x048fe2000000000f */
[C---:B----4-:R-:W-:Y:S01]  /*0f80*/  FFMA R14, R66.reuse, R39, R14 ;  /* 0x00000027420e7223 */ /* 0x050fe2000000000e */
[C---:B-----5:R-:W-:Y:S01]  /*0f90*/  FFMA R54, R66.reuse, R36, R54 ;  /* 0x0000002442367223 */ /* 0x060fe20000000036 */
[----:B------:R-:W-:-:S02]  /*0fa0*/  FFMA R53, R66, R35, R53 ;  /* 0x0000002342357223 */ /* 0x000fc40000000035 */
[----:B------:R-:W-:Y:S01]  /*0fb0*/  LDS R66, [R33+-0x48] ;  /* 0xffffb80021427984 */ /* 0x000fe20000000800 */
        /* <DEDUP_REMOVED lines=28> */
[----:B------:R-:W0:Y:S04]  /*1180*/  LDS R61, [R59+0x134] ;  /* 0x000134003b3d7984 */ /* 0x000e280000000800 */
        /* <DEDUP_REMOVED lines=94> */
[----:B------:R-:W1:Y:S04]  /*1770*/  LDS R63, [R33+-0x18] ;  /* 0xffffe800213f7984 */ /* 0x000e680000000800 */
[----:B------:R-:W2:Y:S04]  /*1780*/  LDS R64, [R33+0x10] ;  /* 0x0000100021407984 */ /* 0x000ea80000000800 */
[----:B------:R-:W3:Y:S04]  /*1790*/  LDS R62, [R33+0x38] ;  /* 0x00003800213e7984 */ /* 0x000ee80000000800 */
[----:B------:R-:W4:Y:S04]  /*17a0*/  LDS R61, [R59+0x2bc] ;  /* 0x0002bc003b3d7984 */ /* 0x000f280000000800 */
[----:B------:R-:W5:Y:S04]  /*17b0*/  LDS R60, [R59+0x2d8] ;  /* 0x0002d8003b3c7984 */ /* 0x000f680000000800 */
[----:B------:R-:W5:Y:S04]  /*17c0*/  LDS R39, [R59+0x2f4] ;  /* 0x0002f4003b277984 */ /* 0x000f680000000800 */
[----:B------:R-:W5:Y:S04]  /*17d0*/  LDS R38, [R59+0x310] ;  /* 0x000310003b267984 */ /* 0x000f680000000800 */
[----:B------:R-:W5:Y:S04]  /*17e0*/  LDS R36, [R59+0x348] ;  /* 0x000348003b247984 */ /* 0x000f680000000800 */
[----:B------:R1:W5:Y:S04]  /*17f0*/  LDS R35, [R59+0x364] ;  /* 0x000364003b237984 */ /* 0x0003680000000800 */
[----:B------:R2:W5:Y:S01]  /*1800*/  LDS R34, [R33+0x60] ;  /* 0x0000600021227984 */ /* 0x0005620000000800 */
[C---:B0-----:R-:W-:Y:S01]  /*1810*/  FFMA R14, R66.reuse, R57, R14 ;  /* 0x00000039420e7223 */ /* 0x041fe2000000000e */
[-C--:B-1----:R-:W-:Y:S01]  /*1820*/  FFMA R48, R57, R63.reuse, R48 ;  /* 0x0000003f39307223 */ /* 0x082fe20000000030 */
[----:B------:R-:W-:Y:S01]  /*1830*/  IADD3 R59, R59, 0x3d4, RZ ;  /* 0x000003d43b3b7810 */ /* 0x000fe20007ffe0ff */
[----:B--2---:R-:W-:Y:S01]  /*1840*/  FFMA R41, R57, R64, R41 ;  /* 0x0000004039297223 */ /* 0x004fe20000000029 */
[----:B------:R-:W-:Y:S01]  /*1850*/  IADD3 R33, R33, 0x14, RZ ;  /* 0x0000001421217810 */ /* 0x000fe20007ffe0ff */
        /* <DEDUP_REMOVED lines=32> */
[----:B------:R-:W-:Y:S05]  /*1a60*/  @P2 BRA `(.L_x_182) ;  /* 0xfffff10000002947 */ /* 0x000fea000383ffff */
[----:B------:R-:W-:-:S04]  /*1a70*/  IADD3 R13, R13, 0x1, RZ ;  /* 0x000000010d0d7810 */ /* 0x000fc80007ffe0ff */
[----:B------:R-:W-:-:S13]  /*1a80*/  ISETP.GE.U32.AND P2, PT, R13, 0x10, PT ;  /* 0x000000100d00780c */ /* 0x000fda0003f46070 */
[----:B------:R-:W-:Y:S01]  /*1a90*/  @P2 CALL.REL.NOINC `(.L_x_183) ;  /* 0x0000001000002944 */ /* 0x000fe20003c00000 */
[----:B------:R-:W-:Y:S05]  /*1aa0*/  BRA `(.L_x_184) ;  /* 0xffffea3000007947 */ /* 0x000fea000383ffff */
.L_x_183:
[----:B------:R-:W-:Y:S01]  /*1ab0*/  LEA R4, R56, R3, 0x4 ;  /* 0x0000000338047211 */ /* 0x000fe200078e20ff */
[----:B------:R-:W-:Y:S01]  /*1ac0*/  ULDC.64 UR4, c[0x0][0x118] ;  /* 0x0000460000047ab9 */ /* 0x000fe20000000a00 */
[----:B------:R-:W-:Y:S02]  /*1ad0*/  MOV R2, 0x4 ;  /* 0x0000000400027802 */ /* 0x000fe40000000f00 */
[----:B------:R-:W-:-:S05]  /*1ae0*/  LEA R4, R4, R4, 0x2 ;  /* 0x0000000404047211 */ /* 0x000fca00078e10ff */
[----:B------:R-:W-:-:S05]  /*1af0*/  IMAD.WIDE R4, R4, R2, c[0x0][0x178] ;  /* 0x00005e0004047625 */ /* 0x000fca00078e0202 */
[----:B------:R-:W2:Y:S04]  /*1b00*/  LDG.E.CONSTANT R11, [R4.64] ;  /* 0x00000004040b7981 */ /* 0x000ea8000c1e9900 */
[----:B------:R-:W3:Y:S04]  /*1b10*/  LDG.E.CONSTANT R9, [R4.64+0x4] ;  /* 0x0000040404097981 */ /* 0x000ee8000c1e9900 */
[----:B------:R0:W4:Y:S04]  /*1b20*/  LDG.E.CONSTANT R6, [R4.64+0x8] ;  /* 0x0000080404067981 */ /* 0x000128000c1e9900 */
[----:B------:R0:W5:Y:S04]  /*1b30*/  LDG.E.CONSTANT R7, [R4.64+0xc] ;  /* 0x00000c0404077981 */ /* 0x000168000c1e9900 */
[----:B------:R0:W4:Y:S01]  /*1b40*/  LDG.E.CONSTANT R8, [R4.64+0x10] ;  /* 0x0000100404087981 */ /* 0x000122000c1e9900 */
        /* <DEDUP_REMOVED lines=8> */
[----:B------:R-:W-:Y:S01]  /*1bd0*/  FMNMX R58, R58, 6, PT ;  /* 0x40c000003a3a7809 */ /* 0x000fe20003800000 */
[--C-:B------:R-:W-:Y:S01]  /*1be0*/  FADD R54, R54, R11.reuse ;  /* 0x0000000b36367221 */ /* 0x100fe20000000000 */
[----:B------:R-:W-:Y:S01]  /*1bf0*/  FADD R11, R53, R11 ;  /* 0x0000000b350b7221 */ /* 0x000fe20000000000 */
[----:B------:R-:W-:Y:S01]  /*1c00*/  FMNMX R16, R16, 6, PT ;  /* 0x40c0000010107809 */ /* 0x000fe20003800000 */
[--C-:B---3--:R-:W-:Y:S01]  /*1c10*/  FADD R52, R52, R9.reuse ;  /* 0x0000000934347221 */ /* 0x108fe20000000000 */
[--C-:B------:R-:W-:Y:S01]  /*1c20*/  FADD R48, R48, R9.reuse ;  /* 0x0000000930307221 */ /* 0x100fe20000000000 */
[----:B------:R-:W-:Y:S01]  /*1c30*/  FMNMX R13, RZ, R58, !PT ;  /* 0x0000003aff0d7209 */ /* 0x000fe20007800000 */
[--C-:B------:R-:W-:Y:S01]  /*1c40*/  FADD R51, R51, R9.reuse ;  /* 0x0000000933337221 */ /* 0x100fe20000000000 */
[--C-:B------:R-:W-:Y:S01]  /*1c50*/  FADD R50, R50, R9.reuse ;  /* 0x0000000932327221 */ /* 0x100fe20000000000 */
[--C-:B------:R-:W-:Y:S01]  /*1c60*/  FADD R49, R49, R9.reuse ;  /* 0x0000000931317221 */ /* 0x100fe20000000000 */
[--C-:B------:R-:W-:Y:S01]  /*1c70*/  FADD R47, R47, R9.reuse ;  /* 0x000000092f2f7221 */ /* 0x100fe20000000000 */
[----:B------:R-:W-:Y:S01]  /*1c80*/  FMNMX R0, R11, 6, PT ;  /* 0x40c000000b007809 */ /* 0x000fe20003800000 */
[----:B------:R-:W-:Y:S01]  /*1c90*/  FADD R9, R46, R9 ;  /* 0x000000092e097221 */ /* 0x000fe20000000000 */
[----:B0-----:R-:W-:Y:S01]  /*1ca0*/  FMNMX R5, RZ, R16, !PT ;  /* 0x00000010ff057209 */ /* 0x001fe20007800000 */
[----:B------:R0:W-:Y:S01]  /*1cb0*/  STG.E [R2.64], R13 ;  /* 0x0000000d02007986 */ /* 0x0001e2000c101904 */
[----:B------:R-:W-:Y:S01]  /*1cc0*/  FMNMX R14, R14, 6, PT ;  /* 0x40c000000e0e7809 */ /* 0x000fe20003800000 */
[--C-:B----4-:R-:W-:Y:S01]  /*1cd0*/  FADD R44, R44, R6.reuse ;  /* 0x000000062c2c7221 */ /* 0x110fe20000000000 */
[----:B------:R-:W-:Y:S01]  /*1ce0*/  FMNMX R52, R52, 6, PT ;  /* 0x40c0000034347809 */ /* 0x000fe20003800000 */
[--C-:B------:R-:W-:Y:S01]  /*1cf0*/  FADD R42, R42, R6.reuse ;  /* 0x000000062a2a7221 */ /* 0x100fe20000000000 */
[----:B------:R-:W-:Y:S01]  /*1d00*/  FMNMX R48, R48, 6, PT ;  /* 0x40c0000030307809 */ /* 0x000fe20003800000 */
[----:B------:R1:W-:Y:S01]  /*1d10*/  STG.E [R2.64+0x38], R5 ;  /* 0x0000380502007986 */ /* 0x0003e2000c101904 */
[----:B------:R-:W-:Y:S01]  /*1d20*/  FMNMX R11, RZ, R14, !PT ;  /* 0x0000000eff0b7209 */ /* 0x000fe20007800000 */
[--C-:B------:R-:W-:Y:S01]  /*1d30*/  FADD R40, R40, R6.reuse ;  /* 0x0000000628287221 */ /* 0x100fe20000000000 */
[----:B------:R-:W-:Y:S01]  /*1d40*/  FMNMX R50, R50, 6, PT ;  /* 0x40c0000032327809 */ /* 0x000fe20003800000 */
[--C-:B-----5:R-:W-:Y:S01]  /*1d50*/  FADD R30, R30, R7.reuse ;  /* 0x000000071e1e7221 */ /* 0x120fe20000000000 */
[----:B------:R-:W-:Y:S01]  /*1d60*/  FMNMX R44, R44, 6, PT ;  /* 0x40c000002c2c7809 */ /* 0x000fe20003800000 */
[--C-:B------:R-:W-:Y:S01]  /*1d70*/  FADD R28, R28, R7.reuse ;  /* 0x000000071c1c7221 */ /* 0x100fe20000000000 */
[----:B0-----:R-:W-:Y:S01]  /*1d80*/  FMNMX R13, RZ, R0, !PT ;  /* 0x00000000ff0d7209 */ /* 0x001fe20007800000 */
[--C-:B------:R-:W-:Y:S01]  /*1d90*/  FADD R26, R26, R7.reuse ;  /* 0x000000071a1a7221 */ /* 0x100fe20000000000 */
[----:B------:R-:W-:Y:S01]  /*1da0*/  FMNMX R0, R9, 6, PT ;  /* 0x40c0000009007809 */ /* 0x000fe20003800000 */
[----:B------:R0:W-:Y:S01]  /*1db0*/  STG.E [R2.64+0x70], R11 ;  /* 0x0000700b02007986 */ /* 0x0001e2000c101904 */
[----:B------:R-:W-:Y:S01]  /*1dc0*/  FMNMX R9, RZ, R48, !PT ;  /* 0x00000030ff097209 */ /* 0x000fe20007800000 */
[--C-:B------:R-:W-:Y:S01]  /*1dd0*/  FADD R29, R29, R7.reuse ;  /* 0x000000071d1d7221 */ /* 0x100fe20000000000 */
[----:B-1----:R-:W-:Y:S01]  /*1de0*/  FMNMX R5, RZ, R52, !PT ;  /* 0x00000034ff057209 */ /* 0x002fe20007800000 */
[--C-:B------:R-:W-:Y:S01]  /*1df0*/  FADD R27, R27, R7.reuse ;  /* 0x000000071b1b7221 */ /* 0x100fe20000000000 */
[----:B------:R-:W-:Y:S01]  /*1e00*/  FMNMX R42, R42, 6, PT ;  /* 0x40c000002a2a7809 */ /* 0x000fe20003800000 */
[----:B------:R1:W-:Y:S01]  /*1e10*/  STG.E [R2.64+0x134], R9 ;  /* 0x0001340902007986 */ /* 0x0003e2000c101904 */
[--C-:B------:R-:W-:Y:S01]  /*1e20*/  FADD R25, R25, R7.reuse ;  /* 0x0000000719197221 */ /* 0x100fe20000000000 */
[----:B------:R-:W-:Y:S01]  /*1e30*/  FADD R7, R24, R7 ;  /* 0x0000000718077221 */ /* 0x000fe20000000000 */
[--C-:B------:R-:W-:Y:S01]  /*1e40*/  FADD R45, R45, R6.reuse ;  /* 0x000000062d2d7221 */ /* 0x100fe20000000000 */
[----:B------:R2:W-:Y:S01]  /*1e50*/  STG.E [R2.64+0xc4], R5 ;  /* 0x0000c40502007986 */ /* 0x0005e2000c101904 */
[--C-:B------:R-:W-:Y:S01]  /*1e60*/  FADD R43, R43, R6.reuse ;  /* 0x000000062b2b7221 */ /* 0x100fe20000000000 */
[----:B0-----:R-:W-:Y:S01]  /*1e70*/  FMNMX R11, RZ, R50, !PT ;  /* 0x00000032ff0b7209 */ /* 0x001fe20007800000 */
[----:B------:R-:W-:Y:S01]  /*1e80*/  FADD R41, R41, R6 ;  /* 0x0000000629297221 */ /* 0x000fe20000000000 */
[----:B------:R-:W-:Y:S01]  /*1e90*/  FMNMX R40, R40, 6, PT ;  /* 0x40c0000028287809 */ /* 0x000fe20003800000 */
        /* <DEDUP_REMOVED lines=10> */
[----:B------:R-:W-:Y:S01]  /*1f40*/  FADD R19, R19, R8 ;  /* 0x0000000813137221 */ /* 0x000fe20000000000 */
[----:B------:R0:W-:Y:S01]  /*1f50*/  STG.E [R2.64+0xa8], R13 ;  /* 0x0000a80d02007986 */ /* 0x0001e2000c101904 */
[----:B------:R-:W-:Y:S01]  /*1f60*/  FADD R6, R31, R6 ;  /* 0x000000061f067221 */ /* 0x000fe20000000000 */
[----:B------:R-:W-:Y:S01]  /*1f70*/  FADD R8, R18, R8 ;  /* 0x0000000812087221 */ /* 0x000fe20000000000 */
        /* <DEDUP_REMOVED lines=8> */
[----:B0-----:R-:W-:Y:S02]  /*2000*/  FMNMX R13, RZ, R0, !PT ;  /* 0x00000000ff0d7209 */ /* 0x001fe40007800000 */
[----:B------:R-:W-:Y:S02]  /*2010*/  FMNMX R0, R7, 6, PT ;  /* 0x40c0000007007809 */ /* 0x000fe40003800000 */
[----:B-1----:R-:W-:Y:S01]  /*2020*/  FMNMX R11, RZ, R40, !PT ;  /* 0x00000028ff0b7209 */ /* 0x002fe20007800000 */
[----:B------:R0:W-:Y:S01]  /*2030*/  STG.E [R2.64+0x16c], R13 ;  /* 0x00016c0d02007986 */ /* 0x0001e2000c101904 */
[----:B------:R-:W-:-:S02]  /*2040*/  FMNMX R7, RZ, R26, !PT ;  /* 0x0000001aff077209 */ /* 0x000fc40007800000 */
[----:B--2---:R-:W-:Y:S01]  /*2050*/  FMNMX R5, RZ, R30, !PT ;  /* 0x0000001eff057209 */ /* 0x004fe20007800000 */
[----:B------:R1:W-:Y:S01]  /*2060*/  STG.E [R2.64+0x214], R11 ;  /* 0x0002140b02007986 */ /* 0x0003e2000c101904 */
[----:B------:R-:W-:Y:S02]  /*2070*/  FMNMX R47, R47, 6, PT ;  /* 0x40c000002f2f7809 */ /* 0x000fe40003800000 */
[----:B---3--:R-:W-:Y:S01]  /*2080*/  FMNMX R9, RZ, R28, !PT ;  /* 0x0000001cff097209 */ /* 0x008fe20007800000 */
[----:B------:R2:W-:Y:S01]  /*2090*/  STG.E [R2.64+0x24c], R5 ;  /* 0x00024c0502007986 */ /* 0x0005e2000c101904 */
[----:B------:R-:W-:Y:S02]  /*20a0*/  FMNMX R45, R45, 6, PT ;  /* 0x40c000002d2d7809 */ /* 0x000fe40003800000 */
[----:B------:R-:W-:Y:S01]  /*20b0*/  FMNMX R43, R43, 6, PT ;  /* 0x40c000002b2b7809 */ /* 0x000fe20003800000 */
[----:B------:R-:W-:Y:S01]  /*20c0*/  STG.E [R2.64+0x284], R9 ;  /* 0x0002840902007986 */ /* 0x000fe2000c101904 */
        /* <DEDUP_REMOVED lines=13> */
[----:B------:R-:W-:-:S02]  /*21a0*/  FMNMX R17, RZ, R17, !PT ;  /* 0x00000011ff117209 */ /* 0x000fc40007800000 */
[----:B------:R-:W-:Y:S02]  /*21b0*/  FMNMX R15, RZ, R15, !PT ;  /* 0x0000000fff0f7209 */ /* 0x000fe40007800000 */
        /* <DEDUP_REMOVED lines=11> */
[----:B0-----:R-:W-:Y:S02]  /*2270*/  FMNMX R13, RZ, R6, !PT ;  /* 0x00000006ff0d7209 */ /* 0x001fe40007800000 */
[----:B------:R-:W-:Y:S01]  /*2280*/  FMNMX R29, RZ, R29, !PT ;  /* 0x0000001dff1d7209 */ /* 0x000fe20007800000 */
[----:B------:R-:W-:Y:S01]  /*2290*/  STG.E [R2.64+0x118], R49 ;  /* 0x0001183102007986 */ /* 0x000fe2000c101904 */
[----:B------:R-:W-:Y:S02]  /*22a0*/  FMNMX R27, RZ, R27, !PT ;  /* 0x0000001bff1b7209 */ /* 0x000fe40007800000 */
[----:B------:R-:W-:Y:S01]  /*22b0*/  FMNMX R25, RZ, R25, !PT ;  /* 0x00000019ff197209 */ /* 0x000fe20007800000 */
[----:B------:R-:W-:Y:S01]  /*22c0*/  STG.E [R2.64+0x150], R47 ;  /* 0x0001502f02007986 */ /* 0x000fe2000c101904 */
[----:B-1----:R-:W-:-:S02]  /*22d0*/  FMNMX R11, RZ, R0, !PT ;  /* 0x00000000ff0b7209 */ /* 0x002fc40007800000 */
[----:B------:R-:W-:Y:S01]  /*22e0*/  FMNMX R23, RZ, R23, !PT ;  /* 0x00000017ff177209 */ /* 0x000fe20007800000 */
[----:B------:R-:W-:Y:S01]  /*22f0*/  STG.E [R2.64+0x188], R45 ;  /* 0x0001882d02007986 */ /* 0x000fe2000c101904 */
[----:B--2---:R-:W-:Y:S02]  /*2300*/  FMNMX R5, RZ, R22, !PT ;  /* 0x00000016ff057209 */ /* 0x004fe40007800000 */
[----:B------:R-:W-:Y:S01]  /*2310*/  FMNMX R21, RZ, R21, !PT ;  /* 0x00000015ff157209 */ /* 0x000fe20007800000 */
[----:B------:R-:W-:Y:S01]  /*2320*/  STG.E [R2.64+0x1c0], R43 ;  /* 0x0001c02b02007986 */ /* 0x000fe2000c101904 */
[----:B---3--:R-:W-:Y:S02]  /*2330*/  FMNMX R7, RZ, R20, !PT ;  /* 0x00000014ff077209 */ /* 0x008fe40007800000 */
[----:B------:R-:W-:Y:S01]  /*2340*/  FMNMX R57, RZ, R57, !PT ;  /* 0x00000039ff397209 */ /* 0x000fe20007800000 */
[----:B------:R-:W-:Y:S01]  /*2350*/  STG.E [R2.64+0x1f8], R41 ;  /* 0x0001f82902007986 */ /* 0x000fe2000c101904 */
[----:B------:R-:W-:-:S02]  /*2360*/  FMNMX R19, RZ, R19, !PT ;  /* 0x00000013ff137209 */ /* 0x000fc40007800000 */
        /* <DEDUP_REMOVED lines=14> */
.L_x_185:
        /* <DEDUP_REMOVED lines=11> */
.L_x_263:


//--------------------- .text.tvmgen_default_fused_nn_batch_flatten_kernel --------------------------
	.section	.text.tvmgen_default_fused_nn_batch_flatten_kernel,"ax",@progbits
	.sectioninfo	@"SHI_REGISTERS=8"
	.align	128
        .global         tvmgen_default_fused_nn_batch_flatten_kernel
        .type           tvmgen_default_fused_nn_batch_flatten_kernel,@function
        .size           tvmgen_default_fused_nn_batch_flatten_kernel,(.L_x_264 - tvmgen_default_fused_nn_batch_flatten_kernel)
        .other          tvmgen_default_fused_nn_batch_flatten_kernel,@"STO_CUDA_ENTRY STV_DEFAULT"
tvmgen_default_fused_nn_batch_flatten_kernel:
.text.tvmgen_default_fused_nn_batch_flatten_kernel:
[----:B------:R-:W-:Y:S02]  /*0000*/  IMAD.MOV.U32 R1, RZ, RZ, c[0x0][0x28] ;  /* 0x00000a00ff017624 */ /* 0x000fe400078e00ff */
[----:B------:R-:W0:Y:S04]  /*0010*/  S2R R4, SR_TID.X ;  /* 0x0000000000047919 */ /* 0x000e280000002100 */
[----:B------:R-:W1:Y:S01]  /*0020*/  S2R R3, SR_CTAID.X ;  /* 0x0000000000037919 */ /* 0x000e620000002500 */
[----:B0-----:R-:W-:-:S05]  /*0030*/  SHF.R.S32.HI R0, RZ, 0x8, R4 ;  /* 0x00000008ff007819 */ /* 0x001fca0000011404 */
[----:B-1----:R-:W-:-:S05]  /*0040*/  IMAD R0, R3, 0x4, R0 ;  /* 0x0000000403007824 */ /* 0x002fca00078e0200 */
[----:B------:R-:W-:-:S13]  /*0050*/  ISETP.GT.AND P0, PT, R0, 0x4, PT ;  /* 0x000000040000780c */ /* 0x000fda0003f04270 */
[----:B------:R-:W-:Y:S05]  /*0060*/  @P0 EXIT ;  /* 0x000000000000094d */ /* 0x000fea0003800000 */
[----:B------:R-:W-:Y:S01]  /*0070*/  LEA R4, R3, R4, 0xa ;  /* 0x0000000403047211 */ /* 0x000fe200078e50ff */
[----:B------:R-:W-:Y:S01]  /*0080*/  ULDC.64 UR4, c[0x0][0x118] ;  /* 0x0000460000047ab9 */ /* 0x000fe20000000a00 */
[----:B------:R-:W-:-:S05]  /*0090*/  MOV R5, 0x4 ;  /* 0x0000000400057802 */ /* 0x000fca0000000f00 */
[----:B------:R-:W-:-:S06]  /*00a0*/  IMAD.WIDE R2, R4, R5, c[0x0][0x160] ;  /* 0x0000580004027625 */ /* 0x000fcc00078e0205 */
[----:B------:R-:W2:Y:S01]  /*00b0*/  LDG.E.CONSTANT R3, [R2.64] ;  /* 0x0000000402037981 */ /* 0x000ea2000c1e9900 */
[----:B------:R-:W-:-:S05]  /*00c0*/  IMAD.WIDE R4, R4, R5, c[0x0][0x168] ;  /* 0x00005a0004047625 */ /* 0x000fca00078e0205 */
[----:B--2---:R-:W-:Y:S01]  /*00d0*/  STG.E [R4.64], R3 ;  /* 0x0000000304007986 */ /* 0x004fe2000c101904 */
[----:B------:R-:W-:Y:S05]  /*00e0*/  EXIT ;  /* 0x000000000000794d */ /* 0x000fea0003800000 */
.L_x_186:
        /* <DEDUP_REMOVED lines=9> */
.L_x_264:


//--------------------- .text.tvmgen_default_fused_nn_conv2d_add_add_1_kernel --------------------------
	.section	.text.tvmgen_default_fused_nn_conv2d_add_add_1_kernel,"ax",@progbits
	.sectionflags	@"SHF_BARRIERS=1"
	.sectioninfo	@"SHI_REGISTERS=96"
	.align	128
        .global         tvmgen_default_fused_nn_conv2d_add_add_1_kernel
        .type           tvmgen_default_fused_nn_conv2d_add_add_1_kernel,@function
        .size           tvmgen_default_fused_nn_conv2d_add_add_1_kernel,(.L_x_265 - tvmgen_default_fused_nn_conv2d_add_add_1_kernel)
        .other          tvmgen_default_fused_nn_conv2d_add_add_1_kernel,@"STO_CUDA_ENTRY STV_DEFAULT"
tvmgen_default_fused_nn_conv2d_add_add_1_kernel:
.text.tvmgen_default_fused_nn_conv2d_add_add_1_kernel:
[----:B------:R-:W-:Y:S02]  /*0000*/  MOV R1, c[0x0][0x28] ;  /* 0x00000a0000017a02 */ /* 0x000fe40000000f00 */
[----:B------:R-:W0:Y:S01]  /*0010*/  S2R R76, SR_TID.Z ;  /* 0x00000000004c7919 */ /* 0x000e220000002300 */
[----:B------:R-:W-:Y:S01]  /*0020*/  MOV R7, 0x4 ;  /* 0x0000000400077802 */ /* 0x000fe20000000f00 */
[----:B------:R-:W-:Y:S01]  /*0030*/  CS2R R8, SRZ ;  /* 0x0000000000087805 */ /* 0x000fe2000001ff00 */
[----:B------:R-:W-:Y:S01]  /*0040*/  MOV R82, RZ ;  /* 0x000000ff00527202 */ /* 0x000fe20000000f00 */
[----:B------:R-:W0:Y:S01]  /*0050*/  S2R R3, SR_CTAID.Y ;  /* 0x0000000000037919 */ /* 0x000e220000002600 */
[----:B------:R-:W-:Y:S01]  /*0060*/  CS2R R10, SRZ ;  /* 0x00000000000a7805 */ /* 0x000fe2000001ff00 */
[----:B------:R-:W-:Y:S01]  /*0070*/  CS2R R16, SRZ ;  /* 0x0000000000107805 */ /* 0x000fe2000001ff00 */
[----:B------:R-:W-:Y:S01]  /*0080*/  CS2R R18, SRZ ;  /* 0x0000000000127805 */ /* 0x000fe2000001ff00 */
[----:B------:R-:W1:Y:S01]  /*0090*/  S2R R79, SR_TID.Y ;  /* 0x00000000004f7919 */ /* 0x000e620000002200 */
[----:B------:R-:W-:Y:S01]  /*00a0*/  CS2R R36, SRZ ;  /* 0x0000000000247805 */ /* 0x000fe2000001ff00 */
[----:B------:R-:W-:Y:S01]  /*00b0*/  CS2R R38, SRZ ;  /* 0x0000000000267805 */ /* 0x000fe2000001ff00 */
[----:B------:R-:W-:Y:S01]  /*00c0*/  CS2R R44, SRZ ;  /* 0x00000000002c7805 */ /* 0x000fe2000001ff00 */
[----:B------:R-:W2:Y:S01]  /*00d0*/  S2R R78, SR_TID.X ;  /* 0x00000000004e7919 */ /* 0x000ea20000002100 */
        /* <DEDUP_REMOVED lines=15> */
[----:B0-----:R-:W-:Y:S01]  /*01d0*/  LEA R0, R3, R76, 0x1 ;  /* 0x0000004c03007211 */ /* 0x001fe200078e08ff */
[----:B------:R-:W-:Y:S01]  /*01e0*/  CS2R R56, SRZ ;  /* 0x0000000000387805 */ /* 0x000fe2000001ff00 */
[----:B------:R-:W-:Y:S01]  /*01f0*/  CS2R R58, SRZ ;  /* 0x00000000003a7805 */ /* 0x000fe2000001ff00 */
[----:B------:R-:W-:Y:S01]  /*0200*/  CS2R R64, SRZ ;  /* 0x0000000000407805 */ /* 0x000fe2000001ff00 */
[-C--:B-1----:R-:W-:Y:S01]  /*0210*/  LEA R3, R0, R79.reuse, 0x1 ;  /* 0x0000004f00037211 */ /* 0x082fe200078e08ff */
[----:B------:R-:W-:Y:S01]  /*0220*/  CS2R R66, SRZ ;  /* 0x0000000000427805 */ /* 0x000fe2000001ff00 */
[-C--:B------:R-:W-:Y:S01]  /*0230*/  LEA R25, R76, R79.reuse, 0x1 ;  /* 0x0000004f4c197211 */ /* 0x080fe200078e08ff */
[----:B------:R-:W-:Y:S01]  /*0240*/  CS2R R72, SRZ ;  /* 0x0000000000487805 */ /* 0x000fe2000001ff00 */
[C---:B--2---:R-:W-:Y:S01]  /*0250*/  ISETP.GT.AND P0, PT, R78.reuse, 0x7, PT ;  /* 0x000000074e00780c */ /* 0x044fe20003f04270 */
[--C-:B------:R-:W-:Y:S01]  /*0260*/  IMAD R2, R3, 0xe, R78.reuse ;  /* 0x0000000e03027824 */ /* 0x100fe200078e024e */
[C---:B------:R-:W-:Y:S01]  /*0270*/  LEA R6, R25.reuse, R78, 0x3 ;  /* 0x0000004e19067211 */ /* 0x040fe200078e18ff */
[--C-:B------:R-:W-:Y:S01]  /*0280*/  IMAD R80, R25, 0xe, R78.reuse ;  /* 0x0000000e19507824 */ /* 0x100fe200078e024e */
[----:B------:R-:W-:Y:S01]  /*0290*/  LEA.HI.SX32 R5, R78, R79, 0x1d ;  /* 0x0000004f4e057211 */ /* 0x000fe200078feaff */
[----:B------:R-:W-:Y:S01]  /*02a0*/  CS2R R74, SRZ ;  /* 0x00000000004a7805 */ /* 0x000fe2000001ff00 */
[----:B------:R-:W-:Y:S01]  /*02b0*/  SHF.L.U32 R2, R2, 0x1, RZ ;  /* 0x0000000102027819 */ /* 0x000fe200000006ff */
[----:B------:R-:W-:Y:S01]  /*02c0*/  IMAD R6, R6, 0xc0, RZ ;  /* 0x000000c006067824 */ /* 0x000fe200078e02ff */
[----:B------:R-:W-:Y:S01]  /*02d0*/  ISETP.GT.OR P0, PT, R5, 0x1, P0 ;  /* 0x000000010500780c */ /* 0x000fe20000704670 */
[----:B------:R-:W-:Y:S01]  /*02e0*/  IMAD R83, R79, 0x1c, R78 ;  /* 0x0000001c4f537824 */ /* 0x000fe200078e024e */
[----:B------:R-:W-:Y:S01]  /*02f0*/  LEA.HI.SX32 R5, R5, R76, 0x1f ;  /* 0x0000004c05057211 */ /* 0x000fe200078ffaff */
[-C--:B------:R-:W-:Y:S01]  /*0300*/  IMAD.WIDE R2, R2, R7.reuse, c[0x0][0x168] ;  /* 0x00005a0002027625 */ /* 0x080fe200078e0207 */
[----:B------:R-:W-:Y:S01]  /*0310*/  MOV R0, RZ ;  /* 0x000000ff00007202 */ /* 0x000fe20000000f00 */
[----:B------:R-:W-:Y:S01]  /*0320*/  ULDC.64 UR6, c[0x0][0x118] ;  /* 0x0000460000067ab9 */ /* 0x000fe20000000a00 */
[----:B------:R-:W-:Y:S01]  /*0330*/  ISETP.GT.OR P0, PT, R5, 0x1, P0 ;  /* 0x000000010500780c */ /* 0x000fe20000704670 */
[----:B------:R-:W-:Y:S01]  /*0340*/  IMAD.WIDE R6, R6, R7, c[0x0][0x170] ;  /* 0x00005c0006067625 */ /* 0x000fe200078e0207 */
[----:B------:R-:W-:Y:S01]  /*0350*/  IADD3 R90, P1, R2, 0x4, RZ ;  /* 0x00000004025a7810 */ /* 0x000fe20007f3e0ff */
[----:B------:R-:W-:Y:S01]  /*0360*/  CS2R R4, SRZ ;  /* 0x0000000000047805 */ /* 0x000fe2000001ff00 */
[----:B------:R-:W-:Y:S01]  /*0370*/  MOV R77, RZ ;  /* 0x000000ff004d7202 */ /* 0x000fe20000000f00 */
[----:B------:R-:W-:Y:S01]  /*0380*/  UMOV UR4, URZ ;  /* 0x0000003f00047c82 */ /* 0x000fe20008000000 */
[----:B------:R-:W-:-:S02]  /*0390*/  MOV R81, R7 ;  /* 0x0000000700517202 */ /* 0x000fc40000000f00 */
[----:B------:R-:W-:Y:S02]  /*03a0*/  IADD3.X R91, RZ, R3, RZ, P1, !PT ;  /* 0x00000003ff5b7210 */ /* 0x000fe40000ffe4ff */
[----:B------:R-:W-:Y:S01]  /*03b0*/  CS2R R2, SRZ ;  /* 0x0000000000027805 */ /* 0x000fe2000001ff00 */
[----:B------:R-:W-:Y:S02]  /*03c0*/  MOV R7, RZ ;  /* 0x000000ff00077202 */ /* 0x000fe40000000f00 */
[----:B------:R-:W-:Y:S02]  /*03d0*/  LEA R84, R76, 0x1c0, 0x6 ;  /* 0x000001c04c547811 */ /* 0x000fe400078e30ff */
[----:B------:R-:W-:Y:S02]  /*03e0*/  SHF.L.U32 R80, R80, 0x1, RZ ;  /* 0x0000000150507819 */ /* 0x000fe400000006ff */
.L_x_187:
[----:B------:R-:W-:Y:S01]  /*03f0*/  @!P0 MOV R24, R6 ;  /* 0x0000000600188202 */ /* 0x000fe20000000f00 */
[----:B------:R0:W2:Y:S01]  /*0400*/  LDG.E.CONSTANT R28, [R90.64+-0x4] ;  /* 0xfffffc065a1c7981 */ /* 0x0000a2000c1e9900 */
[----:B------:R-:W-:-:S03]  /*0410*/  @!P0 MOV R25, R81 ;  /* 0x0000005100198202 */ /* 0x000fc60000000f00 */
[----:B------:R0:W2:Y:S04]  /*0420*/  LDG.E.CONSTANT R29, [R90.64] ;  /* 0x000000065a1d7981 */ /* 0x0000a8000c1e9900 */
[----:B------:R-:W3:Y:S04]  /*0430*/  @!P0 LDG.E.CONSTANT R30, [R24.64] ;  /* 0x00000006181e8981 */ /* 0x000ee8000c1e9900 */
[----:B------:R-:W-:Y:S01]  /*0440*/  BAR.SYNC.DEFER_BLOCKING 0x0 ;  /* 0x0000000000007b1d */ /* 0x000fe20000010000 */
[----:B------:R-:W-:-:S04]  /*0450*/  @!P0 IMAD R26, R79, 0x1c, R78 ;  /* 0x0000001c4f1a8824 */ /* 0x000fc800078e024e */
[----:B------:R-:W-:-:S05]  /*0460*/  @!P0 IMAD R27, R79, -0x14, R26 ;  /* 0xffffffec4f1b8824 */ /* 0x000fca00078e021a */
[----:B------:R-:W-:Y:S01]  /*0470*/  @!P0 LEA R31, R76, R27, 0x4 ;  /* 0x0000001b4c1f8211 */ /* 0x000fe200078e20ff */
[----:B------:R-:W-:-:S04]  /*0480*/  UIADD3 UR4, UR4, 0x1, URZ ;  /* 0x0000000104047890 */ /* 0x000fc8000fffe03f */
[----:B------:R-:W-:-:S06]  /*0490*/  UISETP.NE.AND UP0, UPT, UR4, 0xc0, UPT ;  /* 0x000000c00400788c */ /* 0x000fcc000bf05270 */
[----:B------:R-:W-:Y:S02]  /*04a0*/  PLOP3.LUT P2, PT, PT, PT, UP0, 0x80, 0x0 ;  /* 0x000000000000781c */ /* 0x000fe40003f4f008 */
[----:B0-----:R-:W-:-:S04]  /*04b0*/  IADD3 R90, P1, R90, 0xc40, RZ ;  /* 0x00000c405a5a7810 */ /* 0x001fc80007f3e0ff */
[----:B------:R-:W-:Y:S02]  /*04c0*/  IADD3.X R91, RZ, R91, RZ, P1, !PT ;  /* 0x0000005bff5b7210 */ /* 0x000fe40000ffe4ff */
[----:B------:R-:W-:-:S04]  /*04d0*/  IADD3 R6, P1, R6, 0x4, RZ ;  /* 0x0000000406067810 */ /* 0x000fc80007f3e0ff */
[----:B------:R-:W-:Y:S01]  /*04e0*/  IADD3.X R81, RZ, R81, RZ, P1, !PT ;  /* 0x00000051ff517210 */ /* 0x000fe20000ffe4ff */
[----:B--2---:R-:W-:Y:S04]  /*04f0*/  STS.64 [R80.X4], R28 ;  /* 0x0000001c50007388 */ /* 0x004fe80000004a00 */
[----:B---3--:R-:W-:Y:S04]  /*0500*/  @!P0 STS [R31.X4+0x1c0], R30 ;  /* 0x0001c01e1f008388 */ /* 0x008fe80000004800 */
        /* <DEDUP_REMOVED lines=8> */
[C---:B0-----:R-:W-:Y:S01]  /*0590*/  FFMA R77, R32.reuse, R85, R77 ;  /* 0x00000055204d7223 */ /* 0x041fe2000000004d */
[C---:B------:R-:W-:Y:S01]  /*05a0*/  FFMA R74, R85.reuse, R33, R74 ;  /* 0x00000021554a7223 */ /* 0x040fe2000000004a */
[C---:B------:R-:W-:Y:S01]  /*05b0*/  FFMA R69, R85.reuse, R34, R69 ;  /* 0x0000002255457223 */ /* 0x040fe20000000045 */
[----:B------:R-:W-:Y:S01]  /*05c0*/  FFMA R66, R85, R35, R66 ;  /* 0x0000002355427223 */ /* 0x000fe20000000042 */
[----:B-1----:R-:W-:Y:S01]  /*05d0*/  FFMA R75, R32, R86, R75 ;  /* 0x00000056204b7223 */ /* 0x002fe2000000004b */
[C---:B------:R-:W-:Y:S01]  /*05e0*/  FFMA R72, R86.reuse, R33, R72 ;  /* 0x0000002156487223 */ /* 0x040fe20000000048 */
[CC--:B------:R-:W-:Y:S01]  /*05f0*/  FFMA R67, R86.reuse, R34.reuse, R67 ;  /* 0x0000002256437223 */ /* 0x0c0fe20000000043 */
[----:B------:R-:W-:Y:S01]  /*0600*/  FFMA R64, R86, R35, R64 ;  /* 0x0000002356407223 */ /* 0x000fe20000000040 */
[C---:B--2---:R-:W-:Y:S01]  /*0610*/  FFMA R73, R32.reuse, R87, R73 ;  /* 0x0000005720497223 */ /* 0x044fe20000000049 */
[C---:B------:R-:W-:Y:S01]  /*0620*/  FFMA R70, R87.reuse, R33, R70 ;  /* 0x0000002157467223 */ /* 0x040fe20000000046 */
[C---:B------:R-:W-:Y:S01]  /*0630*/  FFMA R65, R87.reuse, R34, R65 ;  /* 0x0000002257417223 */ /* 0x040fe20000000041 */
[----:B------:R-:W-:Y:S01]  /*0640*/  FFMA R62, R87, R35, R62 ;  /* 0x00000023573e7223 */ /* 0x000fe2000000003e */
[----:B---3--:R-:W-:Y:S01]  /*0650*/  FFMA R71, R32, R88, R71 ;  /* 0x0000005820477223 */ /* 0x008fe20000000047 */
[C---:B------:R-:W-:Y:S01]  /*0660*/  FFMA R68, R88.reuse, R33, R68 ;  /* 0x0000002158447223 */ /* 0x040fe20000000044 */
[C---:B------:R-:W-:Y:S01]  /*0670*/  FFMA R63, R88.reuse, R34, R63 ;  /* 0x00000022583f7223 */ /* 0x040fe2000000003f */
[----:B------:R-:W-:-:S02]  /*0680*/  FFMA R60, R88, R35, R60 ;  /* 0x00000023583c7223 */ /* 0x000fc4000000003c */
[----:B------:R-:W0:Y:S01]  /*0690*/  LDS.128 R32, [R84+0x30] ;  /* 0x0000300054207984 */ /* 0x000e220000000c00 */
[-C--:B----4-:R-:W-:Y:S01]  /*06a0*/  FFMA R61, R85, R24.reuse, R61 ;  /* 0x00000018553d7223 */ /* 0x090fe2000000003d */
        /* <DEDUP_REMOVED lines=31> */
[-C--:B0-----:R-:W-:Y:S01]  /*08a0*/  FFMA R17, R85, R32.reuse, R17 ;  /* 0x0000002055117223 */ /* 0x081fe20000000011 */
        /* <DEDUP_REMOVED lines=15> */
[----:B------:R-:W-:Y:S05]  /*09a0*/  @P2 BRA `(.L_x_187) ;  /* 0xfffffa4000002947 */ /* 0x000fea000383ffff */
[----:B------:R-:W0:Y:S01]  /*09b0*/  S2R R27, SR_CTAID.Y ;  /* 0x00000000001b7919 */ /* 0x000e220000002600 */
[----:B------:R-:W-:-:S02]  /*09c0*/  SHF.L.U32 R25, R76, 0x4, RZ ;  /* 0x000000044c197819 */ /* 0x000fc400000006ff */
[----:B------:R-:W-:Y:S01]  /*09d0*/  MOV R6, 0x4 ;  /* 0x0000000400067802 */ /* 0x000fe20000000f00 */
[----:B------:R-:W-:-:S04]  /*09e0*/  IMAD R78, R76, 0x3100, R78 ;  /* 0x000031004c4e7824 */ /* 0x000fc800078e024e */
[----:B------:R-:W-:-:S05]  /*09f0*/  IMAD.WIDE R24, R25, R6, c[0x0][0x178] ;  /* 0x00005e0019187625 */ /* 0x000fca00078e0206 */
[----:B------:R1:W2:Y:S04]  /*0a00*/  LDG.E.CONSTANT R85, [R24.64+0x4] ;  /* 0x0000040618557981 */ /* 0x0002a8000c1e9900 */
[----:B------:R1:W3:Y:S04]  /*0a10*/  LDG.E.CONSTANT R83, [R24.64+0x1c] ;  /* 0x00001c0618537981 */ /* 0x0002e8000c1e9900 */
[----:B------:R1:W4:Y:S01]  /*0a20*/  LDG.E.CONSTANT R80, [R24.64+0x20] ;  /* 0x0000200618507981 */ /* 0x000322000c1e9900 */
[----:B0-----:R-:W-:-:S03]  /*0a30*/  IMAD R78, R27, 0x70, R78 ;  /* 0x000000701b4e7824 */ /* 0x001fc600078e024e */
[----:B------:R1:W5:Y:S01]  /*0a40*/  LDG.E.CONSTANT R30, [R24.64+0x30] ;  /* 0x00003006181e7981 */ /* 0x000362000c1e9900 */
[----:B------:R-:W-:-:S03]  /*0a50*/  IMAD R79, R79, 0x1c, R78 ;  /* 0x0000001c4f4f7824 */ /* 0x000fc600078e024e */
[----:B------:R1:W5:Y:S01]  /*0a60*/  LDG.E.CONSTANT R86, [R24.64] ;  /* 0x0000000618567981 */ /* 0x000362000c1e9900 */
[----:B------:R-:W-:-:S03]  /*0a70*/  IMAD.WIDE R26, R79, R6, c[0x0][0x180] ;  /* 0x000060004f1a7625 */ /* 0x000fc600078e0206 */
        /* <DEDUP_REMOVED lines=8> */
[----:B------:R-:W5:Y:S04]  /*0b00*/  LDG.E.CONSTANT R78, [R26.64] ;  /* 0x000000061a4e7981 */ /* 0x000f68000c1e9900 */
[----:B------:R1:W5:Y:S04]  /*0b10*/  LDG.E.CONSTANT R87, [R24.64+0x3c] ;  /* 0x00003c0618577981 */ /* 0x000368000c1e9900 */
[----:B------:R-:W5:Y:S04]  /*0b20*/  LDG.E.CONSTANT R88, [R26.64+0xe0] ;  /* 0x0000e0061a587981 */ /* 0x000f68000c1e9900 */
[----:B------:R1:W5:Y:S04]  /*0b30*/  LDG.E.CONSTANT R31, [R24.64+0x34] ;  /* 0x00003406181f7981 */ /* 0x000368000c1e9900 */
[----:B------:R1:W5:Y:S04]  /*0b40*/  LDG.E.CONSTANT R76, [R24.64+0x38] ;  /* 0x00003806184c7981 */ /* 0x000368000c1e9900 */
[----:B------:R-:W5:Y:S04]  /*0b50*/  LDG.E.CONSTANT R89, [R26.64+0x25a0] ;  /* 0x0025a0061a597981 */ /* 0x000f68000c1e9900 */
[----:B------:R-:W5:Y:S04]  /*0b60*/  LDG.E.CONSTANT R90, [R26.64+0x25d8] ;  /* 0x0025d8061a5a7981 */ /* 0x000f68000c1e9900 */
[----:B-1----:R-:W5:Y:S04]  /*0b70*/  LDG.E.CONSTANT R25, [R26.64+0xc40] ;  /* 0x000c40061a197981 */ /* 0x002f68000c1e9900 */
[----:B------:R-:W5:Y:S04]  /*0b80*/  LDG.E.CONSTANT R24, [R26.64+0x38] ;  /* 0x000038061a187981 */ /* 0x000f68000c1e9900 */
[----:B------:R-:W5:Y:S01]  /*0b90*/  LDG.E.CONSTANT R91, [R26.64+0x3218] ;  /* 0x003218061a5b7981 */ /* 0x000f62000c1e9900 */
        /* <DEDUP_REMOVED lines=12> */
[----:B------:R-:W2:Y:S01]  /*0c60*/  LDG.E.CONSTANT R83, [R26.64+0xd20] ;  /* 0x000d20061a537981 */ /* 0x000ea2000c1e9900 */
[----:B-----5:R-:W-:-:S03]  /*0c70*/  FADD R17, R17, R30 ;  /* 0x0000001e11117221 */ /* 0x020fc60000000000 */
[----:B------:R-:W3:Y:S01]  /*0c80*/  LDG.E.CONSTANT R80, [R26.64+0x18b8] ;  /* 0x0018b8061a507981 */ /* 0x000ee2000c1e9900 */
[----:B------:R-:W-:-:S03]  /*0c90*/  FADD R15, R15, R30 ;  /* 0x0000001e0f0f7221 */ /* 0x000fc60000000000 */
[----:B------:R-:W4:Y:S01]  /*0ca0*/  LDG.E.CONSTANT R85, [R26.64+0x24c0] ;  /* 0x0024c0061a557981 */ /* 0x000f22000c1e9900 */
[--C-:B------:R-:W-:Y:S01]  /*0cb0*/  FADD R13, R13, R30.reuse ;  /* 0x0000001e0d0d7221 */ /* 0x100fe20000000000 */
[----:B------:R-:W-:Y:S01]  /*0cc0*/  FADD R11, R11, R30 ;  /* 0x0000001e0b0b7221 */ /* 0x000fe20000000000 */
[----:B------:R-:W-:Y:S01]  /*0cd0*/  FADD R77, R77, R86 ;  /* 0x000000564d4d7221 */ /* 0x000fe20000000000 */
[--C-:B------:R-:W-:Y:S01]  /*0ce0*/  FADD R66, R66, R35.reuse ;  /* 0x0000002342427221 */ /* 0x100fe20000000000 */
[--C-:B------:R-:W-:Y:S01]  /*0cf0*/  FADD R64, R64, R35.reuse ;  /* 0x0000002340407221 */ /* 0x100fe20000000000 */
        /* <DEDUP_REMOVED lines=13> */
[----:B------:R-:W5:Y:S01]  /*0dd0*/  LDG.E.CONSTANT R30, [R26.64+0x3100] ;  /* 0x003100061a1e7981 */ /* 0x000f62000c1e9900 */
[--C-:B------:R-:W-:Y:S01]  /*0de0*/  FADD R75, R75, R86.reuse ;  /* 0x000000564b4b7221 */ /* 0x100fe20000000000 */
[--C-:B------:R-:W-:Y:S01]  /*0df0*/  FADD R73, R73, R86.reuse ;  /* 0x0000005649497221 */ /* 0x100fe20000000000 */
[----:B------:R-:W-:Y:S01]  /*0e00*/  FADD R71, R71, R86 ;  /* 0x0000005647477221 */ /* 0x000fe20000000000 */
[--C-:B------:R-:W-:Y:S01]  /*0e10*/  FADD R69, R69, R84.reuse ;  /* 0x0000005445457221 */ /* 0x100fe20000000000 */
        /* <DEDUP_REMOVED lines=8> */
[--C-:B------:R-:W-:Y:S01]  /*0ea0*/  FADD R37, R37, R34.reuse ;  /* 0x0000002225257221 */ /* 0x100fe20000000000 */
[--C-:B------:R-:W-:Y:S01]  /*0eb0*/  FADD R23, R23, R34.reuse ;  /* 0x0000002217177221 */ /* 0x100fe20000000000 */
[--C-:B------:R-:W-:Y:S01]  /*0ec0*/  FADD R21, R21, R34.reuse ;  /* 0x0000002215157221 */ /* 0x100fe20000000000 */
[----:B------:R-:W-:Y:S01]  /*0ed0*/  FADD R19, R19, R34 ;  /* 0x0000002213137221 */ /* 0x000fe20000000000 */
[--C-:B------:R-:W-:Y:S01]  /*0ee0*/  FADD R22, R22, R33.reuse ;  /* 0x0000002116167221 */ /* 0x100fe20000000000 */
[--C-:B------:R-:W-:Y:S01]  /*0ef0*/  FADD R20, R20, R33.reuse ;  /* 0x0000002114147221 */ /* 0x100fe20000000000 */
[--C-:B------:R-:W-:Y:S01]  /*0f00*/  FADD R18, R18, R33.reuse ;  /* 0x0000002112127221 */ /* 0x100fe20000000000 */
[----:B------:R-:W-:Y:S01]  /*0f10*/  FADD R16, R16, R33 ;  /* 0x0000002110107221 */ /* 0x000fe20000000000 */
[----:B------:R-:W5:Y:S01]  /*0f20*/  LDG.E.CONSTANT R52, [R26.64+0x118] ;  /* 0x000118061a347981 */ /* 0x000f62000c1e9900 */
[----:B------:R-:W-:-:S03]  /*0f30*/  FADD R93, R77, R78 ;  /* 0x0000004e4d5d7221 */ /* 0x000fc60000000000 */
        /* <DEDUP_REMOVED lines=8> */
[--C-:B------:R-:W-:Y:S01]  /*0fc0*/  FADD R4, R4, R87.reuse ;  /* 0x0000005704047221 */ /* 0x100fe20000000000 */
[--C-:B------:R-:W-:Y:S01]  /*0fd0*/  FADD R2, R2, R87.reuse ;  /* 0x0000005702027221 */ /* 0x100fe20000000000 */
[--C-:B------:R-:W-:Y:S01]  /*0fe0*/  FADD R0, R0, R87.reuse ;  /* 0x0000005700007221 */ /* 0x100fe20000000000 */
[----:B------:R-:W-:Y:S01]  /*0ff0*/  FADD R82, R82, R87 ;  /* 0x0000005752527221 */ /* 0x000fe20000000000 */
[----:B------:R-:W-:Y:S01]  /*1000*/  FADD R88, R75, R88 ;  /* 0x000000584b587221 */ /* 0x000fe20000000000 */
        /* <DEDUP_REMOVED lines=12> */
[--C-:B------:R-:W-:Y:S01]  /*10d0*/  FADD R9, R9, R76.reuse ;  /* 0x0000004c09097221 */ /* 0x100fe20000000000 */
[----:B------:R-:W-:Y:S04]  /*10e0*/  STG.E [R6.64], R93 ;  /* 0x0000005d06007986 */ /* 0x000fe8000c101906 */
[----:B------:R3:W-:Y:S01]  /*10f0*/  STG.E [R6.64+0xc40], R79 ;  /* 0x000c404f06007986 */ /* 0x0007e2000c101906 */
[--C-:B------:R-:W-:Y:S01]  /*1100*/  FADD R5, R5, R76.reuse ;  /* 0x0000004c05057221 */ /* 0x100fe20000000000 */
[----:B------:R-:W-:-:S02]  /*1110*/  FADD R3, R3, R76 ;  /* 0x0000004c03037221 */ /* 0x000fc40000000000 */
[----:B------:R-:W-:Y:S04]  /*1120*/  STG.E [R6.64+0x38], R73 ;  /* 0x0000384906007986 */ /* 0x000fe8000c101906 */
[----:B------:R-:W-:Y:S01]  /*1130*/  STG.E [R6.64+0x25a0], R89 ;  /* 0x0025a05906007986 */ /* 0x000fe2000c101906 */
[----:B------:R-:W-:-:S03]  /*1140*/  FADD R91, R32, R91 ;  /* 0x0000005b205b7221 */ /* 0x000fc60000000000 */
[----:B------:R-:W5:Y:S04]  /*1150*/  LDG.E.CONSTANT R24, [R26.64+0x3e58] ;  /* 0x003e58061a187981 */ /* 0x000f68000c1e9900 */
[----:B------:R-:W5:Y:S04]  /*1160*/  LDG.E.CONSTANT R25, [R26.64+0x55c0] ;  /* 0x0055c0061a197981 */ /* 0x000f68000c1e9900 */
[----:B------:R-:W5:Y:S04]  /*1170*/  LDG.E.CONSTANT R64, [R26.64+0x6238] ;  /* 0x006238061a407981 */ /* 0x000f68000c1e9900 */
[----:B------:R-:W5:Y:S04]  /*1180*/  LDG.E.CONSTANT R78, [R26.64+0x9418] ;  /* 0x009418061a4e7981 */ /* 0x000f68000c1e9900 */
[----:B------:R-:W5:Y:S01]  /*1190*/  LDG.E.CONSTANT R32, [R26.64+0xabb8] ;  /* 0x00abb8061a207981 */ /* 0x000f62000c1e9900 */
[----:B--2---:R-:W-:Y:S01]  /*11a0*/  FADD R83, R72, R83 ;  /* 0x0000005348537221 */ /* 0x004fe20000000000 */
[----:B---3--:R-:W-:Y:S01]  /*11b0*/  FADD R79, R65, R80 ;  /* 0x00000050414f7221 */ /* 0x008fe20000000000 */
[----:B----4-:R-:W-:-:S03]  /*11c0*/  FADD R85, R66, R85 ;  /* 0x0000005542557221 */ /* 0x010fc60000000000 */
[----:B------:R-:W-:Y:S04]  /*11d0*/  STG.E [R6.64+0xd20], R83 ;  /* 0x000d205306007986 */ /* 0x000fe8000c101906 */
[----:B------:R0:W-:Y:S04]  /*11e0*/  STG.E [R6.64+0x18b8], R79 ;  /* 0x0018b84f06007986 */ /* 0x0001e8000c101906 */
[----:B------:R1:W-:Y:S04]  /*11f0*/  STG.E [R6.64+0x24c0], R85 ;  /* 0x0024c05506007986 */ /* 0x0003e8000c101906 */
[----:B------:R-:W2:Y:S01]  /*1200*/  LDG.E.CONSTANT R65, [R26.64+0x6f20] ;  /* 0x006f20061a417981 */ /* 0x000ea2000c1e9900 */
[----:B0-----:R-:W-:-:S03]  /*1210*/  FADD R79, R35, R90 ;  /* 0x0000005a234f7221 */ /* 0x001fc60000000000 */
[----:B------:R-:W3:Y:S01]  /*1220*/  LDG.E.CONSTANT R66, [R26.64+0x7b98] ;  /* 0x007b98061a427981 */ /* 0x000ee2000c1e9900 */
[----:B-----5:R-:W-:-:S03]  /*1230*/  FADD R93, R61, R30 ;  /* 0x0000001e3d5d7221 */ /* 0x020fc60000000000 */
[----:B------:R-:W-:Y:S04]  /*1240*/  STG.E [R6.64+0x25d8], R79 ;  /* 0x0025d84f06007986 */ /* 0x000fe8000c101906 */
[----:B------:R0:W-:Y:S04]  /*1250*/  STG.E [R6.64+0x3100], R93 ;  /* 0x0031005d06007986 */ /* 0x0001e8000c101906 */
[----:B------:R-:W4:Y:S04]  /*1260*/  LDG.E.CONSTANT R61, [R26.64+0x86f8] ;  /* 0x0086f8061a3d7981 */ /* 0x000f28000c1e9900 */
[----:B------:R-:W5:Y:S04]  /*1270*/  LDG.E.CONSTANT R80, [R26.64+0x93e0] ;  /* 0x0093e0061a507981 */ /* 0x000f68000c1e9900 */
[----:B------:R-:W5:Y:S01]  /*1280*/  LDG.E.CONSTANT R30, [R26.64+0x9338] ;  /* 0x009338061a1e7981 */ /* 0x000f62000c1e9900 */
[----:B------:R-:W-:-:S03]  /*1290*/  FADD R71, R71, R52 ;  /* 0x0000003447477221 */ /* 0x000fc60000000000 */
[----:B------:R-:W5:Y:S01]  /*12a0*/  LDG.E.CONSTANT R52, [R26.64+0x4980] ;  /* 0x004980061a347981 */ /* 0x000f62000c1e9900 */
[----:B------:R-:W-:Y:S01]  /*12b0*/  FADD R72, R70, R47 ;  /* 0x0000002f46487221 */ /* 0x000fe20000000000 */
[----:B------:R-:W-:Y:S01]  /*12c0*/  FADD R74, R68, R55 ;  /* 0x00000037444a7221 */ /* 0x000fe20000000000 */
[----:B------:R-:W-:Y:S01]  /*12d0*/  FADD R76, R69, R60 ;  /* 0x0000003c454c7221 */ /* 0x000fe20000000000 */
[----:B------:R-:W-:Y:S01]  /*12e0*/  FADD R73, R67, R36 ;  /* 0x0000002443497221 */ /* 0x000fe20000000000 */
[----:B------:R-:W-:Y:S01]  /*12f0*/  FADD R83, R63, R34 ;  /* 0x000000223f537221 */ /* 0x000fe20000000000 */
[----:B------:R-:W-:Y:S01]  /*1300*/  FADD R33, R62, R33 ;  /* 0x000000213e217221 */ /* 0x000fe20000000000 */
[----:B-1----:R-:W-:Y:S01]  /*1310*/  FADD R85, R59, R84 ;  /* 0x000000543b557221 */ /* 0x002fe20000000000 */
[----:B------:R-:W-:Y:S01]  /*1320*/  FADD R89, R57, R86 ;  /* 0x0000005639597221 */ /* 0x000fe20000000000 */
[----:B------:R1:W-:Y:S04]  /*1330*/  STG.E [R6.64+0x118], R71 ;  /* 0x0001184706007986 */ /* 0x0003e8000c101906 */
[----:B------:R-:W-:Y:S01]  /*1340*/  STG.E [R6.64+0xc78], R72 ;  /* 0x000c784806007986 */ /* 0x000fe2000c101906 */
[----:B0-----:R-:W-:-:S03]  /*1350*/  FADD R93, R56, R77 ;  /* 0x0000004d385d7221 */ /* 0x001fc60000000000 */
[----:B------:R-:W-:Y:S01]  /*1360*/  STG.E [R6.64+0xd58], R74 ;  /* 0x000d584a06007986 */ /* 0x000fe2000c101906 */
[----:B------:R-:W-:-:S03]  /*1370*/  FADD R87, R58, R87 ;  /* 0x000000573a577221 */ /* 0x000fc60000000000 */
[----:B------:R0:W-:Y:S01]  /*1380*/  STG.E [R6.64+0x1880], R76 ;  /* 0x0018804c06007986 */ /* 0x0001e2000c101906 */
[----:B------:R-:W-:-:S03]  /*1390*/  FADD R56, R54, R75 ;  /* 0x0000004b36387221 */ /* 0x000fc60000000000 */
[----:B------:R0:W-:Y:S04]  /*13a0*/  STG.E [R6.64+0x1960], R73 ;  /* 0x0019604906007986 */ /* 0x0001e8000c101906 */
[----:B------:R-:W-:Y:S04]  /*13b0*/  STG.E [R6.64+0x1998], R83 ;  /* 0x0019985306007986 */ /* 0x000fe8000c101906 */
[----:B------:R0:W-:Y:S04]  /*13c0*/  STG.E [R6.64+0x24f8], R33 ;  /* 0x0024f82106007986 */ /* 0x0001e8000c101906 */
[----:B------:R0:W-:Y:S04]  /*13d0*/  STG.E [R6.64+0x31e0], R85 ;  /* 0x0031e05506007986 */ /* 0x0001e8000c101906 */
[----:B------:R0:W-:Y:S04]  /*13e0*/  STG.E [R6.64+0x3138], R89 ;  /* 0x0031385906007986 */ /* 0x0001e8000c101906 */
        /* <DEDUP_REMOVED lines=9> */
[----:B-1----:R-:W5:Y:S04]  /*1480*/  LDG.E.CONSTANT R71, [R26.64+0x6e40] ;  /* 0x006e40061a477981 */ /* 0x002f68000c1e9900 */
[----:B------:R-:W5:Y:S04]  /*1490*/  LDG.E.CONSTANT R63, [R26.64+0x6e78] ;  /* 0x006e78061a3f7981 */ /* 0x000f68000c1e9900 */
[----:B0-----:R-:W5:Y:S04]  /*14a0*/  LDG.E.CONSTANT R76, [R26.64+0x6f58] ;  /* 0x006f58061a4c7981 */ /* 0x001f68000c1e9900 */
        /* <DEDUP_REMOVED lines=34> */
[----:B---3--:R-:W-:-:S04]  /*16d0*/  FADD R19, R19, R66 ;  /* 0x0000004213137221 */ /* 0x008fc80000000000 */
[----:B------:R-:W-:Y:S04]  /*16e0*/  STG.E [R6.64+0x6f20], R65 ;  /* 0x006f204106007986 */ /* 0x000fe8000c101906 */
[----:B------:R-:W-:Y:S01]  /*16f0*/  STG.E [R6.64+0x7b98], R19 ;  /* 0x007b981306007986 */ /* 0x000fe2000c101906 */
[----:B----4-:R-:W-:Y:S01]  /*1700*/  FADD R61, R18, R61 ;  /* 0x0000003d123d7221 */ /* 0x010fe20000000000 */
[----:B-----5:R-:W-:Y:S01]  /*1710*/  FADD R15, R15, R80 ;  /* 0x000000500f0f7221 */ /* 0x020fe20000000000 */
[----:B------:R-:W-:Y:S01]  /*1720*/  FADD R13, R13, R30 ;  /* 0x0000001e0d0d7221 */ /* 0x000fe20000000000 */
[----:B------:R-:W-:Y:S02]  /*1730*/  FADD R53, R53, R52 ;  /* 0x0000003435357221 */ /* 0x000fe40000000000 */
[----:B------:R-:W-:Y:S04]  /*1740*/  STG.E [R6.64+0x86f8], R61 ;  /* 0x0086f83d06007986 */ /* 0x000fe8000c101906 */
[----:B------:R-:W-:Y:S04]  /*1750*/  STG.E [R6.64+0x4980], R53 ;  /* 0x0049803506007986 */ /* 0x000fe8000c101906 */
[----:B------:R-:W-:Y:S04]  /*1760*/  STG.E [R6.64+0x93e0], R15 ;  /* 0x0093e00f06007986 */ /* 0x000fe8000c101906 */
[----:B------:R-:W-:Y:S01]  /*1770*/  STG.E [R6.64+0x9338], R13 ;  /* 0x0093380d06007986 */ /* 0x000fe2000c101906 */
        /* <DEDUP_REMOVED lines=61> */
.L_x_188:
        /* <DEDUP_REMOVED lines=11> */
.L_x_265:


//--------------------- .text.tvmgen_default_fused_nn_conv2d_add_clip_7_kernel --------------------------
	.section	.text.tvmgen_default_fused_nn_conv2d_add_clip_7_kernel,"ax",@progbits
	.sectionflags	@"SHF_BARRIERS=1"
	.sectioninfo	@"SHI_REGISTERS=50"
	.align	128
        .global         tvmgen_default_fused_nn_conv2d_add_clip_7_kernel
        .type           tvmgen_default_fused_nn_conv2d_add_clip_7_kernel,@function
        .size           tvmgen_default_fused_nn_conv2d_add_clip_7_kernel,(.L_x_266 - tvmgen_default_fused_nn_conv2d_add_clip_7_kernel)
        .other          tvmgen_default_fused_nn_conv2d_add_clip_7_kernel,@"STO_CUDA_ENTRY STV_DEFAULT"
tvmgen_default_fused_nn_conv2d_add_clip_7_kernel:
.text.tvmgen_default_fused_nn_conv2d_add_clip_7_kernel:
[----:B------:R-:W-:Y:S02]  /*0000*/  MOV R1, c[0x0][0x28] ;  /* 0x00000a0000017a02 */ /* 0x000fe40000000f00 */
[----:B------:R-:W0:Y:S01]  /*0010*/  S2R R41, SR_TID.X ;  /* 0x0000000000297919 */ /* 0x000e220000002100 */
[----:B------:R-:W-:Y:S01]  /*0020*/  MOV R4, RZ ;  /* 0x000000ff00047202 */ /* 0x000fe20000000f00 */
[----:B------:R-:W-:Y:S02]  /*0030*/  ULDC.64 UR4, c[0x0][0x118] ;  /* 0x0000460000047ab9 */ /* 0x000fe40000000a00 */
[----:B------:R-:W1:Y:S04]  /*0040*/  S2R R40, SR_TID.Z ;  /* 0x0000000000287919 */ /* 0x000e680000002300 */
[----:B------:R-:W1:Y:S04]  /*0050*/  S2R R2, SR_CTAID.Z ;  /* 0x0000000000027919 */ /* 0x000e680000002700 */
[----:B------:R-:W2:Y:S04]  /*0060*/  S2R R3, SR_CTAID.Y ;  /* 0x0000000000037919 */ /* 0x000ea80000002600 */
[----:B------:R-:W-:Y:S01]  /*0070*/  BAR.SYNC.DEFER_BLOCKING 0x0 ;  /* 0x0000000000007b1d */ /* 0x000fe20000010000 */
[----:B0-----:R-:W-:-:S05]  /*0080*/  MOV R5, R41 ;  /* 0x0000002900057202 */ /* 0x001fca0000000f00 */
[C---:B------:R-:W-:Y:S01]  /*0090*/  IMAD.HI R0, R41.reuse, -0x6db6db6d, R4 ;  /* 0x9249249329007827 */ /* 0x040fe200078e0204 */
[C---:B------:R-:W-:Y:S02]  /*00a0*/  LEA R5, R41.reuse, R41, 0x2 ;  /* 0x0000002929057211 */ /* 0x040fe400078e10ff */
[-C--:B-1----:R-:W-:Y:S01]  /*00b0*/  LEA R11, R2, R40.reuse, 0x2 ;  /* 0x00000028020b7211 */ /* 0x082fe200078e10ff */
[----:B------:R-:W-:Y:S01]  /*00c0*/  IMAD R4, R41, 0xa, RZ ;  /* 0x0000000a29047824 */ /* 0x000fe200078e02ff */
[----:B------:R-:W-:Y:S02]  /*00d0*/  LEA.HI.SX32 R6, R5, R40, 0x19 ;  /* 0x0000002805067211 */ /* 0x000fe400078fcaff */
[----:B------:R-:W-:Y:S01]  /*00e0*/  SHF.R.U32.HI R7, RZ, 0x1f, R0 ;  /* 0x0000001fff077819 */ /* 0x000fe20000011600 */
[----:B--2---:R-:W-:Y:S01]  /*00f0*/  IMAD R19, R40, 0x70, R3 ;  /* 0x0000007028137824 */ /* 0x004fe200078e0203 */
[----:B------:R-:W-:Y:S02]  /*0100*/  ISETP.GT.AND P0, PT, R6, 0x3, PT ;  /* 0x000000030600780c */ /* 0x000fe40003f04270 */
[----:B------:R-:W-:-:S02]  /*0110*/  LOP3.LUT R6, R4, 0xffffffe0, RZ, 0xc0, !PT ;  /* 0xffffffe004067812 */ /* 0x000fc400078ec0ff */
[C---:B------:R-:W-:Y:S02]  /*0120*/  LOP3.LUT R4, R5.reuse, 0xf, RZ, 0xc0, !PT ;  /* 0x0000000f05047812 */ /* 0x040fe400078ec0ff */
[----:B------:R-:W-:Y:S02]  /*0130*/  LEA.HI.SX32 R0, R0, R7, 0x1e ;  /* 0x0000000700007211 */ /* 0x000fe400078ff2ff */
[C---:B------:R-:W-:Y:S02]  /*0140*/  IADD3 R9, R5.reuse, 0x1, RZ ;  /* 0x0000000105097810 */ /* 0x040fe40007ffe0ff */
[----:B------:R-:W-:Y:S01]  /*0150*/  IADD3 R13, R5, 0x2, RZ ;  /* 0x00000002050d7810 */ /* 0x000fe20007ffe0ff */
[----:B------:R-:W-:Y:S01]  /*0160*/  IMAD R19, R0, 0x1c, R19 ;  /* 0x0000001c00137824 */ /* 0x000fe200078e0213 */
[----:B------:R-:W-:Y:S01]  /*0170*/  PRMT R7, R4, 0x6540, R11 ;  /* 0x0000654004077816 */ /* 0x000fe2000000000b */
[----:B------:R-:W-:Y:S01]  /*0180*/  IMAD R0, R0, -0x7, R41 ;  /* 0xfffffff900007824 */ /* 0x000fe200078e0229 */
[----:B------:R-:W-:-:S02]  /*0190*/  LEA.HI.SX32 R4, R9, R40, 0x19 ;  /* 0x0000002809047211 */ /* 0x000fc400078fcaff */
[----:B------:R-:W-:Y:S01]  /*01a0*/  LEA.HI.SX32 R8, R13, R40, 0x19 ;  /* 0x000000280d087211 */ /* 0x000fe200078fcaff */
[----:B------:R-:W-:Y:S01]  /*01b0*/  IMAD R19, R19, 0x7, R0 ;  /* 0x0000000713137824 */ /* 0x000fe200078e0200 */
[----:B------:R-:W-:Y:S02]  /*01c0*/  IADD3 R7, R6, R7, RZ ;  /* 0x0000000706077210 */ /* 0x000fe40007ffe0ff */
[----:B------:R-:W-:Y:S02]  /*01d0*/  IADD3 R17, R5, 0x4, RZ ;  /* 0x0000000405117810 */ /* 0x000fe40007ffe0ff */
[----:B------:R-:W-:Y:S02]  /*01e0*/  SHF.L.U32 R6, R13, 0x1, RZ ;  /* 0x000000010d067819 */ /* 0x000fe400000006ff */
[----:B------:R-:W-:Y:S02]  /*01f0*/  IADD3 R15, R5, 0x3, RZ ;  /* 0x00000003050f7810 */ /* 0x000fe40007ffe0ff */
[----:B------:R-:W-:-:S02]  /*0200*/  ISETP.GE.AND P1, PT, R4, 0x4, PT ;  /* 0x000000040400780c */ /* 0x000fc40003f26270 */
[----:B------:R-:W-:Y:S02]  /*0210*/  ISETP.GE.AND P4, PT, R8, 0x4, PT ;  /* 0x000000040800780c */ /* 0x000fe40003f86270 */
[----:B------:R-:W-:Y:S02]  /*0220*/  SHF.L.U32 R4, R11, 0x8, RZ ;  /* 0x000000080b047819 */ /* 0x000fe400000006ff */
[----:B------:R-:W-:Y:S02]  /*0230*/  LOP3.LUT R13, R13, 0xf, RZ, 0xc0, !PT ;  /* 0x0000000f0d0d7812 */ /* 0x000fe400078ec0ff */
[-C--:B------:R-:W-:Y:S02]  /*0240*/  LEA.HI.SX32 R8, R17, R40.reuse, 0x19 ;  /* 0x0000002811087211 */ /* 0x080fe400078fcaff */
[----:B------:R-:W-:Y:S02]  /*0250*/  LOP3.LUT R6, R6, 0xffffffe0, RZ, 0xc0, !PT ;  /* 0xffffffe006067812 */ /* 0x000fe400078ec0ff */
[----:B------:R-:W-:-:S02]  /*0260*/  LEA.HI.SX32 R10, R15, R40, 0x19 ;  /* 0x000000280f0a7211 */ /* 0x000fc400078fcaff */
[C---:B------:R-:W-:Y:S02]  /*0270*/  LOP3.LUT R11, R9.reuse, 0xf, RZ, 0xc0, !PT ;  /* 0x0000000f090b7812 */ /* 0x040fe400078ec0ff */
[----:B------:R-:W-:Y:S02]  /*0280*/  ISETP.GE.AND P2, PT, R8, 0x4, PT ;  /* 0x000000040800780c */ /* 0x000fe40003f46270 */
[----:B------:R-:W-:Y:S02]  /*0290*/  IADD3 R39, R6, R4, R13 ;  /* 0x0000000406277210 */ /* 0x000fe40007ffe00d */
[----:B------:R-:W-:Y:S02]  /*02a0*/  SHF.L.U32 R9, R9, 0x1, RZ ;  /* 0x0000000109097819 */ /* 0x000fe400000006ff */
[----:B------:R-:W-:Y:S02]  /*02b0*/  SHF.L.U32 R6, R15, 0x1, RZ ;  /* 0x000000010f067819 */ /* 0x000fe400000006ff */
[----:B------:R-:W-:-:S02]  /*02c0*/  SHF.L.U32 R8, R17, 0x1, RZ ;  /* 0x0000000111087819 */ /* 0x000fc400000006ff */
[----:B------:R-:W-:Y:S02]  /*02d0*/  ISETP.GE.AND P3, PT, R10, 0x4, PT ;  /* 0x000000040a00780c */ /* 0x000fe40003f66270 */
[----:B------:R-:W-:Y:S02]  /*02e0*/  MOV R0, 0x4 ;  /* 0x0000000400007802 */ /* 0x000fe40000000f00 */
[----:B------:R-:W-:Y:S02]  /*02f0*/  LOP3.LUT R9, R9, 0xffffffe0, RZ, 0xc0, !PT ;  /* 0xffffffe009097812 */ /* 0x000fe400078ec0ff */
[----:B------:R-:W-:Y:S01]  /*0300*/  LOP3.LUT R15, R15, 0xf, RZ, 0xc0, !PT ;  /* 0x0000000f0f0f7812 */ /* 0x000fe200078ec0ff */
[----:B------:R-:W-:Y:S01]  /*0310*/  IMAD.WIDE R12, R7, R0, c[0x0][0x170] ;  /* 0x00005c00070c7625 */ /* 0x000fe200078e0200 */
[----:B------:R-:W-:Y:S02]  /*0320*/  LOP3.LUT R6, R6, 0xffffffe0, RZ, 0xc0, !PT ;  /* 0xffffffe006067812 */ /* 0x000fe400078ec0ff */
[----:B------:R-:W-:-:S02]  /*0330*/  LOP3.LUT R17, R17, 0xf, RZ, 0xc0, !PT ;  /* 0x0000000f11117812 */ /* 0x000fc400078ec0ff */
[----:B------:R-:W-:Y:S02]  /*0340*/  LOP3.LUT R8, R8, 0xffffffe0, RZ, 0xc0, !PT ;  /* 0xffffffe008087812 */ /* 0x000fe400078ec0ff */
[C---:B------:R-:W-:Y:S02]  /*0350*/  ISETP.GT.OR P0, PT, R5.reuse, 0x7f, P0 ;  /* 0x0000007f0500780c */ /* 0x040fe40000704670 */
[C---:B------:R-:W-:Y:S02]  /*0360*/  ISETP.LT.AND P1, PT, R5.reuse, 0x7f, !P1 ;  /* 0x0000007f0500780c */ /* 0x040fe40004f21270 */
[C---:B------:R-:W-:Y:S02]  /*0370*/  ISETP.LT.AND P4, PT, R5.reuse, 0x7e, !P4 ;  /* 0x0000007e0500780c */ /* 0x040fe40006781270 */
[C---:B------:R-:W-:Y:S02]  /*0380*/  ISETP.LT.AND P3, PT, R5.reuse, 0x7d, !P3 ;  /* 0x0000007d0500780c */ /* 0x040fe40005f61270 */
[----:B------:R-:W-:-:S02]  /*0390*/  ISETP.LT.AND P2, PT, R5, 0x7c, !P2 ;  /* 0x0000007c0500780c */ /* 0x000fc40005741270 */
[----:B------:R-:W-:Y:S02]  /*03a0*/  SHF.L.U32 R7, R19, 0x2, RZ ;  /* 0x0000000213077819 */ /* 0x000fe400000006ff */
[-C--:B------:R-:W-:Y:S02]  /*03b0*/  IADD3 R9, R9, R4.reuse, R11 ;  /* 0x0000000409097210 */ /* 0x080fe40007ffe00b */
[-C--:B------:R-:W-:Y:S02]  /*03c0*/  IADD3 R37, R6, R4.reuse, R15 ;  /* 0x0000000406257210 */ /* 0x080fe40007ffe00f */
[----:B------:R-:W-:Y:S01]  /*03d0*/  IADD3 R17, R8, R4, R17 ;  /* 0x0000000408117210 */ /* 0x000fe20007ffe011 */
[-C--:B------:R-:W-:Y:S01]  /*03e0*/  IMAD.WIDE R6, R7, R0.reuse, c[0x0][0x168] ;  /* 0x00005a0007067625 */ /* 0x080fe200078e0200 */
[----:B------:R0:W2:Y:S03]  /*03f0*/  @!P0 LDG.E.CONSTANT R15, [R12.64] ;  /* 0x000000040c0f8981 */ /* 0x0000a6000c1e9900 */
[-C--:B------:R-:W-:Y:S01]  /*0400*/  IMAD.WIDE R46, R9, R0.reuse, c[0x0][0x170] ;  /* 0x00005c00092e7625 */ /* 0x080fe200078e0200 */
[----:B------:R-:W3:Y:S03]  /*0410*/  LDG.E.CONSTANT R8, [R6.64] ;  /* 0x0000000406087981 */ /* 0x000ee6000c1e9900 */
[-C--:B------:R-:W-:Y:S01]  /*0420*/  IMAD.WIDE R38, R39, R0.reuse, c[0x0][0x170] ;  /* 0x00005c0027267625 */ /* 0x080fe200078e0200 */
[----:B------:R-:W3:Y:S03]  /*0430*/  LDG.E.CONSTANT R9, [R6.64+0x4] ;  /* 0x0000040406097981 */ /* 0x000ee6000c1e9900 */
[-C--:B------:R-:W-:Y:S01]  /*0440*/  IMAD.WIDE R36, R37, R0.reuse, c[0x0][0x170] ;  /* 0x00005c0025247625 */ /* 0x080fe200078e0200 */
[----:B------:R-:W3:Y:S03]  /*0450*/  LDG.E.CONSTANT R10, [R6.64+0x8] ;  /* 0x00000804060a7981 */ /* 0x000ee6000c1e9900 */
[----:B------:R-:W-:Y:S01]  /*0460*/  IMAD.WIDE R32, R17, R0, c[0x0][0x170] ;  /* 0x00005c0011207625 */ /* 0x000fe200078e0200 */
[----:B------:R-:W3:Y:S04]  /*0470*/  LDG.E.CONSTANT R11, [R6.64+0xc] ;  /* 0x00000c04060b7981 */ /* 0x000ee8000c1e9900 */
[----:B------:R1:W4:Y:S04]  /*0480*/  @P1 LDG.E.CONSTANT R21, [R46.64] ;  /* 0x000000042e151981 */ /* 0x000328000c1e9900 */
[----:B------:R-:W5:Y:S04]  /*0490*/  @P4 LDG.E.CONSTANT R23, [R38.64] ;  /* 0x0000000426174981 */ /* 0x000f68000c1e9900 */
[----:B------:R-:W5:Y:S04]  /*04a0*/  @P3 LDG.E.CONSTANT R27, [R36.64] ;  /* 0x00000004241b3981 */ /* 0x000f68000c1e9900 */
[----:B------:R-:W5:Y:S01]  /*04b0*/  @P2 LDG.E.CONSTANT R31, [R32.64] ;  /* 0x00000004201f2981 */ /* 0x000f62000c1e9900 */
[----:B0-----:R-:W-:-:S02]  /*04c0*/  SHF.L.U32 R13, R41, 0x2, RZ ;  /* 0x00000002290d7819 */ /* 0x001fc400000006ff */
[C---:B------:R-:W-:Y:S01]  /*04d0*/  LEA R12, R40.reuse, R5, 0x7 ;  /* 0x00000005280c7211 */ /* 0x040fe200078e38ff */
[----:B------:R1:W5:Y:S02]  /*04e0*/  @P1 LDG.E.CONSTANT R45, [R46.64+0x40] ;  /* 0x000040042e2d1981 */ /* 0x000364000c1e9900 */
[C---:B------:R-:W-:Y:S01]  /*04f0*/  IMAD R13, R40.reuse, 0x70, R13 ;  /* 0x00000070280d7824 */ /* 0x040fe200078e020d */
[----:B------:R-:W-:Y:S01]  /*0500*/  SHF.L.U32 R42, R40, 0x6, RZ ;  /* 0x00000006282a7819 */ /* 0x000fe200000006ff */
[----:B------:R0:W5:Y:S04]  /*0510*/  @P4 LDG.E.CONSTANT R44, [R38.64+0x40] ;  /* 0x00004004262c4981 */ /* 0x000168000c1e9900 */
[----:B------:R0:W5:Y:S04]  /*0520*/  @P3 LDG.E.CONSTANT R43, [R36.64+0x40] ;  /* 0x00004004242b3981 */ /* 0x000168000c1e9900 */
[----:B-1----:R1:W5:Y:S04]  /*0530*/  @P2 LDG.E.CONSTANT R46, [R32.64+0x40] ;  /* 0x00004004202e2981 */ /* 0x002368000c1e9900 */
[----:B---3--:R-:W-:Y:S04]  /*0540*/  STS.128 [R13.X4], R8 ;  /* 0x000000080d007388 */ /* 0x008fe80000004c00 */
[----:B--2---:R-:W-:Y:S04]  /*0550*/  @!P0 STS [R12.X4+0x700], R15 ;  /* 0x0007000f0c008388 */ /* 0x004fe80000004800 */
[----:B----4-:R-:W-:Y:S04]  /*0560*/  @P1 STS [R12.X4+0x704], R21 ;  /* 0x000704150c001388 */ /* 0x010fe80000004800 */
[----:B-----5:R-:W-:Y:S04]  /*0570*/  @P4 STS [R12.X4+0x708], R23 ;  /* 0x000708170c004388 */ /* 0x020fe80000004800 */
[----:B------:R-:W-:Y:S04]  /*0580*/  @P3 STS [R12.X4+0x70c], R27 ;  /* 0x00070c1b0c003388 */ /* 0x000fe80000004800 */
[----:B------:R-:W-:Y:S04]  /*0590*/  @P2 STS [R12.X4+0x710], R31 ;  /* 0x0007101f0c002388 */ /* 0x000fe80000004800 */
[----:B------:R-:W-:Y:S06]  /*05a0*/  BAR.SYNC.DEFER_BLOCKING 0x0 ;  /* 0x0000000000007b1d */ /* 0x000fec0000010000 */
[----:B------:R-:W-:Y:S04]  /*05b0*/  LDS R29, [R41.X4] ;  /* 0x00000000291d7984 */ /* 0x000fe80000004800 */
[----:B------:R-:W2:Y:S04]  /*05c0*/  LDS.128 R4, [R42+0x700] ;  /* 0x000700002a047984 */ /* 0x000ea80000000c00 */
[----:B------:R-:W3:Y:S04]  /*05d0*/  LDS R28, [R41.X4+0x70] ;  /* 0x00007000291c7984 */ /* 0x000ee80000004800 */
[----:B------:R-:W4:Y:S04]  /*05e0*/  LDS.128 R8, [R42+0x900] ;  /* 0x000900002a087984 */ /* 0x000f280000000c00 */
[----:B------:R-:W5:Y:S04]  /*05f0*/  LDS.128 R16, [R42+0x800] ;  /* 0x000800002a107984 */ /* 0x000f680000000c00 */
[----:B------:R-:W1:Y:S04]  /*0600*/  LDS R25, [R41.X4+0xe0] ;  /* 0x0000e00029197984 */ /* 0x000e680000004800 */
[----:B------:R-:W1:Y:S04]  /*0610*/  LDS.128 R20, [R42+0xa00] ;  /* 0x000a00002a147984 */ /* 0x000e680000000c00 */
[----:B------:R-:W1:Y:S04]  /*0620*/  LDS R34, [R41.X4+0x150] ;  /* 0x0001500029227984 */ /* 0x000e680000004800 */
[----:B0-----:R-:W-:Y:S01]  /*0630*/  LDS.128 R36, [R42+0x720] ;  /* 0x000720002a247984 */ /* 0x001fe20000000c00 */
[----:B--2---:R-:W-:-:S04]  /*0640*/  FFMA R13, R4, R29, RZ ;  /* 0x0000001d040d7223 */ /* 0x004fc800000000ff */
[----:B---3--:R-:W-:Y:S02]  /*0650*/  FFMA R4, R28, R5, R13 ;  /* 0x000000051c047223 */ /* 0x008fe4000000000d */
[----:B------:R-:W0:Y:S01]  /*0660*/  LDS.128 R12, [R42+0xb00] ;  /* 0x000b00002a0c7984 */ /* 0x000e220000000c00 */
[C---:B----4-:R-:W-:Y:S01]  /*0670*/  FFMA R8, R29.reuse, R8, RZ ;  /* 0x000000081d087223 */ /* 0x050fe200000000ff */
[----:B-----5:R-:W-:-:S03]  /*0680*/  FFMA R5, R29, R16, RZ ;  /* 0x000000101d057223 */ /* 0x020fc600000000ff */
[C---:B------:R-:W-:Y:S01]  /*0690*/  FFMA R9, R28.reuse, R9, R8 ;  /* 0x000000091c097223 */ /* 0x040fe20000000008 */
[C---:B-1----:R-:W-:Y:S01]  /*06a0*/  FFMA R27, R25.reuse, R6, R4 ;  /* 0x00000006191b7223 */ /* 0x042fe20000000004 */
[----:B------:R-:W-:Y:S02]  /*06b0*/  FFMA R4, R28, R17, R5 ;  /* 0x000000111c047223 */ /* 0x000fe40000000005 */
[----:B------:R-:W-:Y:S01]  /*06c0*/  FFMA R10, R25, R10, R9 ;  /* 0x0000000a190a7223 */ /* 0x000fe20000000009 */
[----:B------:R-:W-:Y:S01]  /*06d0*/  FFMA R5, R29, R20, RZ ;  /* 0x000000141d057223 */ /* 0x000fe200000000ff */
[----:B------:R-:W-:-:S03]  /*06e0*/  FFMA R18, R25, R18, R4 ;  /* 0x0000001219127223 */ /* 0x000fc60000000004 */
[----:B------:R-:W-:Y:S01]  /*06f0*/  FFMA R4, R28, R21, R5 ;  /* 0x000000151c047223 */ /* 0x000fe20000000005 */
[C---:B------:R-:W-:Y:S02]  /*0700*/  FFMA R26, R34.reuse, R11, R10 ;  /* 0x0000000b221a7223 */ /* 0x040fe4000000000a */
[----:B------:R-:W1:Y:S01]  /*0710*/  LDS.128 R8, [R42+0xc00] ;  /* 0x000c00002a087984 */ /* 0x000e620000000c00 */
[----:B------:R-:W-:Y:S01]  /*0720*/  FFMA R27, R34, R7, R27 ;  /* 0x00000007221b7223 */ /* 0x000fe2000000001b */
[----:B------:R-:W-:Y:S01]  /*0730*/  FFMA R17, R25, R22, R4 ;  /* 0x0000001619117223 */ /* 0x000fe20000000004 */
[----:B0-----:R-:W-:-:S04]  /*0740*/  FFMA R5, R29, R12, RZ ;  /* 0x0000000c1d057223 */ /* 0x001fc800000000ff */
[----:B------:R-:W-:Y:S02]  /*0750*/  FFMA R12, R28, R13, R5 ;  /* 0x0000000d1c0c7223 */ /* 0x000fe40000000005 */
[----:B------:R-:W0:Y:S01]  /*0760*/  LDS.128 R4, [R42+0xd00] ;  /* 0x000d00002a047984 */ /* 0x000e220000000c00 */
[C---:B------:R-:W-:Y:S01]  /*0770*/  FFMA R20, R34.reuse, R23, R17 ;  /* 0x0000001722147223 */ /* 0x040fe20000000011 */
[----:B------:R-:W-:Y:S01]  /*0780*/  FFMA R24, R34, R19, R18 ;  /* 0x0000001322187223 */ /* 0x000fe20000000012 */
[C---:B-1----:R-:W-:Y:S01]  /*0790*/  FFMA R17, R29.reuse, R8, RZ ;  /* 0x000000081d117223 */ /* 0x042fe200000000ff */
[----:B0-----:R-:W-:-:S03]  /*07a0*/  FFMA R8, R29, R4, RZ ;  /* 0x000000041d087223 */ /* 0x001fc600000000ff */
[C---:B------:R-:W-:Y:S02]  /*07b0*/  FFMA R4, R28.reuse, R9, R17 ;  /* 0x000000091c047223 */ /* 0x040fe40000000011 */
[----:B------:R-:W0:Y:S01]  /*07c0*/  LDS.128 R16, [R42+0xe00] ;  /* 0x000e00002a107984 */ /* 0x000e220000000c00 */
[C---:B------:R-:W-:Y:S01]  /*07d0*/  FFMA R13, R25.reuse, R14, R12 ;  /* 0x0000000e190d7223 */ /* 0x040fe2000000000c */
[----:B------:R-:W-:Y:S01]  /*07e0*/  FFMA R5, R28, R5, R8 ;  /* 0x000000051c057223 */ /* 0x000fe20000000008 */
[C---:B------:R-:W-:Y:S02]  /*07f0*/  FFMA R4, R25.reuse, R10, R4 ;  /* 0x0000000a19047223 */ /* 0x040fe40000000004 */
[----:B------:R-:W-:Y:S01]  /*0800*/  FFMA R22, R34, R15, R13 ;  /* 0x0000000f22167223 */ /* 0x000fe2000000000d */
[----:B------:R-:W-:Y:S01]  /*0810*/  FFMA R6, R25, R6, R5 ;  /* 0x0000000619067223 */ /* 0x000fe20000000005 */
[----:B------:R-:W-:Y:S01]  /*0820*/  LDS.128 R12, [R42+0x710] ;  /* 0x000710002a0c7984 */ /* 0x000fe20000000c00 */
[----:B0-----:R-:W-:-:S04]  /*0830*/  FFMA R16, R29, R16, RZ ;  /* 0x000000101d107223 */ /* 0x001fc800000000ff */
[----:B------:R-:W-:Y:S02]  /*0840*/  FFMA R17, R28, R17, R16 ;  /* 0x000000111c117223 */ /* 0x000fe40000000010 */
[----:B------:R-:W-:Y:S02]  /*0850*/  LDS R28, [R41.X4+0x230] ;  /* 0x00023000291c7984 */ /* 0x000fe40000004800 */
[----:B------:R-:W-:Y:S02]  /*0860*/  FFMA R18, R25, R18, R17 ;  /* 0x0000001219127223 */ /* 0x000fe40000000011 */
[----:B------:R-:W0:Y:S02]  /*0870*/  LDS R25, [R41.X4+0x1c0] ;  /* 0x0001c00029197984 */ /* 0x000e240000004800 */
[C---:B------:R-:W-:Y:S02]  /*0880*/  FFMA R29, R34.reuse, R19, R18 ;  /* 0x00000013221d7223 */ /* 0x040fe40000000012 */
[----:B------:R-:W1:Y:S01]  /*0890*/  LDS.128 R16, [R42+0x810] ;  /* 0x000810002a107984 */ /* 0x000e620000000c00 */
[C---:B------:R-:W-:Y:S01]  /*08a0*/  FFMA R21, R34.reuse, R11, R4 ;  /* 0x0000000b22157223 */ /* 0x040fe20000000004 */
[----:B------:R-:W-:-:S02]  /*08b0*/  FFMA R30, R34, R7, R6 ;  /* 0x00000007221e7223 */ /* 0x000fc40000000006 */
[----:B------:R-:W2:Y:S04]  /*08c0*/  LDS.128 R4, [R42+0x910] ;  /* 0x000910002a047984 */ /* 0x000ea80000000c00 */
[----:B------:R-:W-:Y:S01]  /*08d0*/  LDS.128 R32, [R42+0x920] ;  /* 0x000920002a207984 */ /* 0x000fe20000000c00 */
[----:B0-----:R-:W-:-:S03]  /*08e0*/  FFMA R9, R12, R25, R27 ;  /* 0x000000190c097223 */ /* 0x001fc6000000001b */
[----:B------:R-:W0:Y:S01]  /*08f0*/  LDS R27, [R41.X4+0x2a0] ;  /* 0x0002a000291b7984 */ /* 0x000e220000004800 */
[----:B-1----:R-:W-:-:S03]  /*0900*/  FFMA R16, R25, R16, R24 ;  /* 0x0000001019107223 */ /* 0x002fc60000000018 */
[----:B------:R-:W1:Y:S01]  /*0910*/  LDS R24, [R41.X4+0x310] ;  /* 0x0003100029187984 */ /* 0x000e620000004800 */
[C---:B------:R-:W-:Y:S01]  /*0920*/  FFMA R12, R28.reuse, R13, R9 ;  /* 0x0000000d1c0c7223 */ /* 0x040fe20000000009 */
[----:B--2---:R-:W-:Y:S01]  /*0930*/  FFMA R13, R25, R4, R26 ;  /* 0x00000004190d7223 */ /* 0x004fe2000000001a */
[C---:B------:R-:W-:Y:S01]  /*0940*/  FFMA R17, R28.reuse, R17, R16 ;  /* 0x000000111c117223 */ /* 0x040fe20000000010 */
[----:B------:R-:W2:Y:S02]  /*0950*/  LDS.128 R8, [R42+0xa10] ;  /* 0x000a10002a087984 */ /* 0x000ea40000000c00 */
[----:B------:R-:W-:Y:S01]  /*0960*/  FFMA R4, R28, R5, R13 ;  /* 0x000000051c047223 */ /* 0x000fe2000000000d */
[C---:B0-----:R-:W-:Y:S01]  /*0970*/  FFMA R31, R27.reuse, R14, R12 ;  /* 0x0000000e1b1f7223 */ /* 0x041fe2000000000c */
[----:B------:R-:W-:-:S03]  /*0980*/  FFMA R18, R27, R18, R17 ;  /* 0x000000121b127223 */ /* 0x000fc60000000011 */
[C---:B-1----:R-:W-:Y:S02]  /*0990*/  FFMA R31, R24.reuse, R15, R31 ;  /* 0x0000000f181f7223 */ /* 0x042fe4000000001f */
[----:B------:R-:W0:Y:S01]  /*09a0*/  LDS.128 R12, [R42+0xb10] ;  /* 0x000b10002a0c7984 */ /* 0x000e220000000c00 */
[----:B------:R-:W-:-:S03]  /*09b0*/  FFMA R26, R24, R19, R18 ;  /* 0x00000013181a7223 */ /* 0x000fc60000000012 */
[----:B------:R-:W1:Y:S01]  /*09c0*/  LDS.128 R16, [R42+0xc10] ;  /* 0x000c10002a107984 */ /* 0x000e620000000c00 */
[----:B--2---:R-:W-:Y:S01]  /*09d0*/  FFMA R5, R25, R8, R20 ;  /* 0x0000000819057223 */ /* 0x004fe20000000014 */
[----:B------:R-:W-:-:S03]  /*09e0*/  FFMA R47, R27, R6, R4 ;  /* 0x000000061b2f7223 */ /* 0x000fc60000000004 */
[----:B------:R-:W-:Y:S01]  /*09f0*/  FFMA R4, R28, R9, R5 ;  /* 0x000000091c047223 */ /* 0x000fe20000000005 */
[----:B------:R-:W-:-:S03]  /*0a00*/  FFMA R47, R24, R7, R47 ;  /* 0x00000007182f7223 */ /* 0x000fc6000000002f */
[----:B------:R-:W-:Y:S01]  /*0a10*/  FFMA R9, R27, R10, R4 ;  /* 0x0000000a1b097223 */ /* 0x000fe20000000004 */
[C---:B0-----:R-:W-:Y:S01]  /*0a20*/  FFMA R5, R25.reuse, R12, R22 ;  /* 0x0000000c19057223 */ /* 0x041fe20000000016 */
[----:B-1----:R-:W-:-:S03]  /*0a30*/  FFMA R16, R25, R16, R21 ;  /* 0x0000001019107223 */ /* 0x002fc60000000015 */
[C---:B------:R-:W-:Y:S01]  /*0a40*/  FFMA R8, R28.reuse, R13, R5 ;  /* 0x0000000d1c087223 */ /* 0x040fe20000000005 */
[----:B------:R-:W0:Y:S04]  /*0a50*/  LDS.128 R20, [R42+0xd10] ;  /* 0x000d10002a147984 */ /* 0x000e280000000c00 */
[----:B------:R-:W1:Y:S01]  /*0a60*/  LDS.128 R4, [R42+0xe10] ;  /* 0x000e10002a047984 */ /* 0x000e620000000c00 */
[C---:B0-----:R-:W-:Y:S01]  /*0a70*/  FFMA R13, R25.reuse, R20, R30 ;  /* 0x00000014190d7223 */ /* 0x041fe2000000001e */
[----:B-1----:R-:W-:Y:S02]  /*0a80*/  FFMA R4, R25, R4, R29 ;  /* 0x0000000419047223 */ /* 0x002fe4000000001d */
[----:B------:R-:W0:Y:S01]  /*0a90*/  LDS R25, [R41.X4+0x380] ;  /* 0x0003800029197984 */ /* 0x000e220000004800 */
[C---:B------:R-:W-:Y:S01]  /*0aa0*/  FFMA R17, R28.reuse, R17, R16 ;  /* 0x000000111c117223 */ /* 0x040fe20000000010 */
[C---:B------:R-:W-:Y:S01]  /*0ab0*/  FFMA R21, R28.reuse, R21, R13 ;  /* 0x000000151c157223 */ /* 0x040fe2000000000d */
[----:B------:R-:W-:Y:S01]  /*0ac0*/  FFMA R28, R28, R5, R4 ;  /* 0x000000051c1c7223 */ /* 0x000fe20000000004 */
[----:B------:R-:W-:-:S03]  /*0ad0*/  FFMA R12, R24, R11, R9 ;  /* 0x0000000b180c7223 */ /* 0x000fc60000000009 */
[C---:B------:R-:W-:Y:S01]  /*0ae0*/  FFMA R5, R27.reuse, R6, R28 ;  /* 0x000000061b057223 */ /* 0x040fe2000000001c */
[C---:B------:R-:W-:Y:S01]  /*0af0*/  FFMA R8, R27.reuse, R14, R8 ;  /* 0x0000000e1b087223 */ /* 0x040fe20000000008 */
[C---:B------:R-:W-:Y:S01]  /*0b00*/  FFMA R18, R27.reuse, R18, R17 ;  /* 0x000000121b127223 */ /* 0x040fe20000000011 */
[----:B------:R-:W-:Y:S02]  /*0b10*/  FFMA R20, R27, R22, R21 ;  /* 0x000000161b147223 */ /* 0x000fe40000000015 */
[----:B------:R-:W-:Y:S01]  /*0b20*/  LDS R27, [R41.X4+0x460] ;  /* 0x00046000291b7984 */ /* 0x000fe20000004800 */
[----:B0-----:R-:W-:-:S03]  /*0b30*/  FFMA R9, R36, R25, R31 ;  /* 0x0000001924097223 */ /* 0x001fc6000000001f */
[----:B------:R-:W0:Y:S04]  /*0b40*/  LDS R36, [R41.X4+0x3f0] ;  /* 0x0003f00029247984 */ /* 0x000e280000004800 */
[----:B------:R-:W1:Y:S01]  /*0b50*/  LDS.128 R28, [R42+0x820] ;  /* 0x000820002a1c7984 */ /* 0x000e620000000c00 */
[C---:B------:R-:W-:Y:S01]  /*0b60*/  FFMA R15, R24.reuse, R15, R8 ;  /* 0x0000000f180f7223 */ /* 0x040fe20000000008 */
[C---:B------:R-:W-:Y:S01]  /*0b70*/  FFMA R19, R24.reuse, R19, R18 ;  /* 0x0000001318137223 */ /* 0x040fe20000000012 */
[C---:B------:R-:W-:Y:S01]  /*0b80*/  FFMA R20, R24.reuse, R23, R20 ;  /* 0x0000001718147223 */ /* 0x040fe20000000014 */
[----:B------:R-:W-:Y:S01]  /*0b90*/  FFMA R24, R24, R7, R5 ;  /* 0x0000000718187223 */ /* 0x000fe20000000005 */
[----:B0-----:R-:W-:Y:S01]  /*0ba0*/  FFMA R4, R36, R37, R9 ;  /* 0x0000002524047223 */ /* 0x001fe20000000009 */
[----:B-1----:R-:W-:-:S03]  /*0bb0*/  FFMA R9, R25, R28, R26 ;  /* 0x0000001c19097223 */ /* 0x002fc6000000001a */
[----:B------:R-:W-:Y:S02]  /*0bc0*/  FFMA R38, R27, R38, R4 ;  /* 0x000000261b267223 */ /* 0x000fe40000000004 */
[----:B------:R-:W0:Y:S01]  /*0bd0*/  LDS.128 R4, [R42+0xa20] ;  /* 0x000a20002a047984 */ /* 0x000e220000000c00 */
[----:B------:R-:W-:-:S03]  /*0be0*/  FFMA R14, R36, R29, R9 ;  /* 0x0000001d240e7223 */ /* 0x000fc60000000009 */
[----:B------:R-:W1:Y:S01]  /*0bf0*/  LDS.128 R8, [R42+0xb20] ;  /* 0x000b20002a087984 */ /* 0x000e620000000c00 */
[----:B------:R-:W-:Y:S01]  /*0c00*/  FFMA R30, R27, R30, R14 ;  /* 0x0000001e1b1e7223 */ /* 0x000fe2000000000e */
[C---:B0-----:R-:W-:Y:S01]  /*0c10*/  FFMA R17, R25.reuse, R4, R12 ;  /* 0x0000000419117223 */ /* 0x041fe2000000000c */
[C---:B-1----:R-:W-:Y:S02]  /*0c20*/  FFMA R8, R25.reuse, R8, R15 ;  /* 0x0000000819087223 */ /* 0x042fe4000000000f */
[----:B------:R-:W0:Y:S01]  /*0c30*/  LDS.128 R12, [R42+0xc20] ;  /* 0x000c20002a0c7984 */ /* 0x000e220000000c00 */
[----:B------:R-:W-:Y:S01]  /*0c40*/  FFMA R4, R36, R5, R17 ;  /* 0x0000000524047223 */ /* 0x000fe20000000011 */
[C---:B0-----:R-:W-:Y:S02]  /*0c50*/  FFMA R12, R25.reuse, R12, R19 ;  /* 0x0000000c190c7223 */ /* 0x041fe40000000013 */
[----:B------:R-:W0:Y:S02]  /*0c60*/  LDS.128 R16, [R42+0xd20] ;  /* 0x000d20002a107984 */ /* 0x000e240000000c00 */
[----:B0-----:R-:W-:-:S02]  /*0c70*/  FFMA R5, R25, R16, R20 ;  /* 0x0000001019057223 */ /* 0x001fc40000000014 */
[----:B------:R-:W0:Y:S01]  /*0c80*/  LDS.128 R20, [R42+0xe20] ;  /* 0x000e20002a147984 */ /* 0x000e220000000c00 */
[----:B------:R-:W-:Y:S01]  /*0c90*/  FFMA R32, R25, R32, R47 ;  /* 0x0000002019207223 */ /* 0x000fe2000000002f */
[C---:B------:R-:W-:Y:S01]  /*0ca0*/  FFMA R6, R27.reuse, R6, R4 ;  /* 0x000000061b067223 */ /* 0x040fe20000000004 */
[C---:B------:R-:W-:Y:S01]  /*0cb0*/  FFMA R9, R36.reuse, R9, R8 ;  /* 0x0000000924097223 */ /* 0x040fe20000000008 */
[C---:B------:R-:W-:Y:S01]  /*0cc0*/  FFMA R4, R36.reuse, R17, R5 ;  /* 0x0000001124047223 */ /* 0x040fe20000000005 */
[C---:B------:R-:W-:Y:S01]  /*0cd0*/  FFMA R33, R36.reuse, R33, R32 ;  /* 0x0000002124217223 */ /* 0x040fe20000000020 */
[----:B------:R-:W-:Y:S01]  /*0ce0*/  FFMA R13, R36, R13, R12 ;  /* 0x0000000d240d7223 */ /* 0x000fe2000000000c */
[----:B------:R-:W1:Y:S01]  /*0cf0*/  LDS R8, [R41.X4+0x4d0] ;  /* 0x0004d00029087984 */ /* 0x000e620000004800 */
[C---:B------:R-:W-:Y:S01]  /*0d00*/  FFMA R10, R27.reuse, R10, R9 ;  /* 0x0000000a1b0a7223 */ /* 0x040fe20000000009 */
[C---:B------:R-:W-:Y:S01]  /*0d10*/  FFMA R34, R27.reuse, R34, R33 ;  /* 0x000000221b227223 */ /* 0x040fe20000000021 */
[----:B------:R-:W-:Y:S01]  /*0d20*/  FFMA R14, R27, R14, R13 ;  /* 0x0000000e1b0e7223 */ /* 0x000fe2000000000d */
[----:B------:R-:W-:Y:S04]  /*0d30*/  LDS R33, [R41.X4+0x540] ;  /* 0x0005400029217984 */ /* 0x000fe80000004800 */
[----:B------:R-:W-:Y:S01]  /*0d40*/  LDS R32, [R41.X4+0x5b0] ;  /* 0x0005b00029207984 */ /* 0x000fe20000004800 */
[----:B0-----:R-:W-:-:S04]  /*0d50*/  FFMA R20, R25, R20, R24 ;  /* 0x0000001419147223 */ /* 0x001fc80000000018 */
[----:B------:R-:W-:Y:S01]  /*0d60*/  FFMA R5, R36, R21, R20 ;  /* 0x0000001524057223 */ /* 0x000fe20000000014 */
[----:B------:R-:W-:-:S03]  /*0d70*/  FFMA R21, R27, R18, R4 ;  /* 0x000000121b157223 */ /* 0x000fc60000000004 */
[----:B------:R-:W-:Y:S02]  /*0d80*/  FFMA R22, R27, R22, R5 ;  /* 0x000000161b167223 */ /* 0x000fe40000000005 */
[----:B------:R-:W0:Y:S01]  /*0d90*/  LDS.128 R24, [R42+0x730] ;  /* 0x000730002a187984 */ /* 0x000e220000000c00 */
[C---:B-1----:R-:W-:Y:S01]  /*0da0*/  FFMA R39, R8.reuse, R39, R38 ;  /* 0x0000002708277223 */ /* 0x042fe20000000026 */
[----:B------:R-:W-:Y:S02]  /*0db0*/  FFMA R4, R8, R31, R30 ;  /* 0x0000001f08047223 */ /* 0x000fe4000000001e */
[----:B------:R-:W1:Y:S04]  /*0dc0*/  LDS.128 R28, [R42+0x830] ;  /* 0x000830002a1c7984 */ /* 0x000e680000000c00 */
[----:B------:R-:W-:Y:S01]  /*0dd0*/  LDS R38, [R41.X4+0x690] ;  /* 0x0006900029267984 */ /* 0x000fe20000004800 */
[----:B0-----:R-:W-:-:S03]  /*0de0*/  FFMA R5, R24, R33, R39 ;  /* 0x0000002118057223 */ /* 0x001fc60000000027 */
[----:B------:R-:W0:Y:S01]  /*0df0*/  LDS R39, [R41.X4+0x620] ;  /* 0x0006200029277984 */ /* 0x000e220000004800 */
[----:B------:R-:W-:Y:S01]  /*0e00*/  FFMA R17, R8, R11, R10 ;  /* 0x0000000b08117223 */ /* 0x000fe2000000000a */
[----:B------:R-:W-:Y:S01]  /*0e10*/  FFMA R10, R32, R25, R5 ;  /* 0x00000019200a7223 */ /* 0x000fe20000000005 */
[----:B-1----:R-:W-:Y:S01]  /*0e20*/  FFMA R9, R33, R28, R4 ;  /* 0x0000001c21097223 */ /* 0x002fe20000000004 */
[C---:B------:R-:W-:Y:S02]  /*0e30*/  FFMA R18, R8.reuse, R7, R6 ;  /* 0x0000000708127223 */ /* 0x040fe40000000006 */
[----:B------:R-:W1:Y:S01]  /*0e40*/  LDS.128 R4, [R42+0x930] ;  /* 0x000930002a047984 */ /* 0x000e620000000c00 */
[C---:B------:R-:W-:Y:S01]  /*0e50*/  FFMA R16, R8.reuse, R15, R14 ;  /* 0x0000000f08107223 */ /* 0x040fe2000000000e */
[C---:B------:R-:W-:Y:S01]  /*0e60*/  FFMA R34, R8.reuse, R35, R34 ;  /* 0x0000002308227223 */ /* 0x040fe20000000022 */
[C---:B------:R-:W-:Y:S01]  /*0e70*/  FFMA R21, R8.reuse, R19, R21 ;  /* 0x0000001308157223 */ /* 0x040fe20000000015 */
[----:B------:R-:W-:Y:S01]  /*0e80*/  FFMA R28, R8, R23, R22 ;  /* 0x00000017081c7223 */ /* 0x000fe20000000016 */
[----:B------:R-:W2:Y:S01]  /*0e90*/  LDS.128 R12, [R42+0xa30] ;  /* 0x000a30002a0c7984 */ /* 0x000ea20000000c00 */
[----:B0-----:R-:W-:Y:S01]  /*0ea0*/  FFMA R37, R39, R26, R10 ;  /* 0x0000001a27257223 */ /* 0x001fe2000000000a */
[----:B------:R-:W-:-:S04]  /*0eb0*/  FFMA R10, R32, R29, R9 ;  /* 0x0000001d200a7223 */ /* 0x000fc80000000009 */
[----:B------:R-:W-:Y:S02]  /*0ec0*/  FFMA R47, R39, R30, R10 ;  /* 0x0000001e272f7223 */ /* 0x000fe4000000000a */
[----:B------:R-:W0:Y:S01]  /*0ed0*/  LDS.128 R8, [R42+0xb30] ;  /* 0x000b30002a087984 */ /* 0x000e220000000c00 */
[----:B------:R-:W-:-:S03]  /*0ee0*/  FFMA R37, R38, R27, R37 ;  /* 0x0000001b26257223 */ /* 0x000fc60000000025 */
[----:B------:R-:W3:Y:S01]  /*0ef0*/  LDS.128 R24, [R42+0xc30] ;  /* 0x000c30002a187984 */ /* 0x000ee20000000c00 */
[----:B-1----:R-:W-:-:S04]  /*0f00*/  FFMA R19, R33, R4, R34 ;  /* 0x0000000421137223 */ /* 0x002fc80000000022 */
[----:B------:R-:W-:Y:S01]  /*0f10*/  FFMA R4, R32, R5, R19 ;  /* 0x0000000520047223 */ /* 0x000fe20000000013 */
[----:B--2---:R-:W-:-:S03]  /*0f20*/  FFMA R19, R33, R12, R18 ;  /* 0x0000000c21137223 */ /* 0x004fc60000000012 */
[----:B------:R-:W-:Y:S01]  /*0f30*/  FFMA R5, R39, R6, R4 ;  /* 0x0000000627057223 */ /* 0x000fe20000000004 */
[----:B0-----:R-:W-:Y:S01]  /*0f40*/  FFMA R12, R33, R8, R17 ;  /* 0x00000008210c7223 */ /* 0x001fe20000000011 */
[----:B------:R-:W-:-:S03]  /*0f50*/  FFMA R8, R32, R13, R19 ;  /* 0x0000000d20087223 */ /* 0x000fc60000000013 */
[C---:B------:R-:W-:Y:S01]  /*0f60*/  FFMA R6, R32.reuse, R9, R12 ;  /* 0x0000000920067223 */ /* 0x040fe2000000000c */
[----:B---3--:R-:W-:Y:S02]  /*0f70*/  FFMA R9, R33, R24, R16 ;  /* 0x0000001821097223 */ /* 0x008fe40000000010 */
[----:B------:R-:W0:Y:S01]  /*0f80*/  LDS.128 R16, [R42+0xd30] ;  /* 0x000d30002a107984 */ /* 0x000e220000000c00 */
[----:B------:R-:W-:Y:S02]  /*0f90*/  MOV R12, RZ ;  /* 0x000000ff000c7202 */ /* 0x000fe40000000f00 */
[----:B------:R-:W-:Y:S01]  /*0fa0*/  MOV R13, R41 ;  /* 0x00000029000d7202 */ /* 0x000fe20000000f00 */
[----:B------:R-:W-:-:S04]  /*0fb0*/  FFMA R25, R32, R25, R9 ;  /* 0x0000001920197223 */ /* 0x000fc80000000009 */
[----:B------:R-:W-:-:S05]  /*0fc0*/  IMAD.HI R9, R41, -0x6db6db6d, R12 ;  /* 0x9249249329097827 */ /* 0x000fca00078e020c */
[----:B------:R-:W-:-:S04]  /*0fd0*/  SHF.R.U32.HI R12, RZ, 0x1f, R9 ;  /* 0x0000001fff0c7819 */ /* 0x000fc80000011609 */
[----:B------:R-:W-:Y:S01]  /*0fe0*/  LEA.HI.SX32 R12, R9, R12, 0x1e ;  /* 0x0000000c090c7211 */ /* 0x000fe200078ff2ff */
[----:B------:R-:W-:Y:S01]  /*0ff0*/  IMAD R9, R40, 0x70, R3 ;  /* 0x0000007028097824 */ /* 0x000fe200078e0203 */
[----:B0-----:R-:W-:Y:S02]  /*1000*/  FFMA R4, R33, R16, R21 ;  /* 0x0000001021047223 */ /* 0x001fe40000000015 */
[----:B------:R-:W0:Y:S01]  /*1010*/  LDS.128 R20, [R42+0xe30] ;  /* 0x000e30002a147984 */ /* 0x000e220000000c00 */
[C---:B------:R-:W-:Y:S02]  /*1020*/  IMAD R9, R12.reuse, 0x1c, R9 ;  /* 0x0000001c0c097824 */ /* 0x040fe400078e0209 */
[----:B------:R-:W-:Y:S01]  /*1030*/  IMAD R12, R12, -0x7, R41 ;  /* 0xfffffff90c0c7824 */ /* 0x000fe200078e0229 */
[----:B------:R-:W-:Y:S01]  /*1040*/  FFMA R4, R32, R17, R4 ;  /* 0x0000001120047223 */ /* 0x000fe20000000004 */
[C---:B------:R-:W-:Y:S01]  /*1050*/  FFMA R10, R39.reuse, R10, R6 ;  /* 0x0000000a270a7223 */ /* 0x040fe20000000006 */
[----:B------:R-:W-:Y:S01]  /*1060*/  FFMA R14, R39, R14, R8 ;  /* 0x0000000e270e7223 */ /* 0x000fe20000000008 */
[----:B------:R-:W-:Y:S01]  /*1070*/  IMAD R9, R9, 0x7, R12 ;  /* 0x0000000709097824 */ /* 0x000fe200078e020c */
[----:B------:R-:W-:Y:S01]  /*1080*/  FFMA R47, R38, R31, R47 ;  /* 0x0000001f262f7223 */ /* 0x000fe2000000002f */
[----:B------:R-:W-:Y:S03]  /*1090*/  BAR.SYNC.DEFER_BLOCKING 0x0 ;  /* 0x0000000000007b1d */ /* 0x000fe60000010000 */
[----:B------:R-:W-:-:S02]  /*10a0*/  SHF.L.U32 R9, R9, 0x2, RZ ;  /* 0x0000000209097819 */ /* 0x000fc400000006ff */
[----:B------:R-:W-:-:S03]  /*10b0*/  LEA R17, R41, R41, 0x2 ;  /* 0x0000002929117211 */ /* 0x000fc600078e10ff */
[----:B------:R-:W-:Y:S01]  /*10c0*/  IMAD.WIDE R12, R9, R0, c[0x0][0x168] ;  /* 0x00005a00090c7625 */ /* 0x000fe200078e0200 */
[----:B------:R-:W-:Y:S02]  /*10d0*/  SHF.L.U32 R9, R41, 0x2, RZ ;  /* 0x0000000229097819 */ /* 0x000fe400000006ff */
[----:B------:R-:W-:Y:S01]  /*10e0*/  LOP3.LUT R8, R17, 0xf, RZ, 0xc0, !PT ;  /* 0x0000000f11087812 */ /* 0x000fe200078ec0ff */
[----:B------:R-:W-:Y:S01]  /*10f0*/  IMAD R6, R41, 0xa, RZ ;  /* 0x0000000a29067824 */ /* 0x000fe200078e02ff */
[----:B------:R1:W2:Y:S04]  /*1100*/  LDG.E.CONSTANT R29, [R12.64+0xc404] ;  /* 0x00c404040c1d7981 */ /* 0x0002a8000c1e9900 */
[----:B------:R-:W-:Y:S01]  /*1110*/  LOP3.LUT R6, R6, 0xffffffe0, RZ, 0xc0, !PT ;  /* 0xffffffe006067812 */ /* 0x000fe200078ec0ff */
[----:B------:R1:W2:Y:S04]  /*1120*/  LDG.E.CONSTANT R30, [R12.64+0xc408] ;  /* 0x00c408040c1e7981 */ /* 0x0002a8000c1e9900 */
[----:B------:R1:W2:Y:S01]  /*1130*/  LDG.E.CONSTANT R31, [R12.64+0xc40c] ;  /* 0x00c40c040c1f7981 */ /* 0x0002a2000c1e9900 */
[----:B0-----:R-:W-:Y:S01]  /*1140*/  FFMA R33, R33, R20, R28 ;  /* 0x0000001421217223 */ /* 0x001fe2000000001c */
[----:B------:R-:W-:Y:S01]  /*1150*/  IMAD R20, R40, 0x70, R9 ;  /* 0x0000007028147824 */ /* 0x000fe200078e0209 */
[----:B------:R-:W-:Y:S01]  /*1160*/  LEA R9, R2, R40, 0x2 ;  /* 0x0000002802097211 */ /* 0x000fe200078e10ff */
[----:B------:R1:W2:Y:S03]  /*1170*/  LDG.E.CONSTANT R28, [R12.64+0xc400] ;  /* 0x00c400040c1c7981 */ /* 0x0002a6000c1e9900 */
[----:B------:R-:W-:-:S04]  /*1180*/  PRMT R9, R8, 0x6540, R9 ;  /* 0x0000654008097816 */ /* 0x000fc80000000009 */
[----:B------:R-:W-:-:S05]  /*1190*/  IADD3 R9, R6, R9, RZ ;  /* 0x0000000906097210 */ /* 0x000fca0007ffe0ff */
[----:B------:R-:W-:-:S05]  /*11a0*/  IMAD.WIDE R8, R9, R0, c[0x0][0x170] ;  /* 0x00005c0009087625 */ /* 0x000fca00078e0200 */
[----:B-1----:R0:W3:Y:S01]  /*11b0*/  @!P0 LDG.E.CONSTANT R12, [R8.64+0x40] ;  /* 0x00004004080c8981 */ /* 0x0020e2000c1e9900 */
[C---:B------:R-:W-:Y:S02]  /*11c0*/  LEA R13, R40.reuse, R17, 0x7 ;  /* 0x00000011280d7211 */ /* 0x040fe400078e38ff */
[----:B------:R-:W-:Y:S01]  /*11d0*/  LEA R36, R40, 0x700, 0x6 ;  /* 0x0000070028247811 */ /* 0x000fe200078e30ff */
[----:B------:R-:W-:Y:S01]  /*11e0*/  FFMA R21, R32, R21, R33 ;  /* 0x0000001520157223 */ /* 0x000fe20000000021 */
[C---:B0-----:R-:W-:Y:S01]  /*11f0*/  FFMA R8, R39.reuse, R18, R4 ;  /* 0x0000001227087223 */ /* 0x041fe20000000004 */
[C---:B------:R-:W-:Y:S02]  /*1200*/  FFMA R9, R38.reuse, R7, R5 ;  /* 0x0000000726097223 */ /* 0x040fe40000000005 */
[C---:B------:R-:W-:Y:S01]  /*1210*/  FFMA R22, R39.reuse, R22, R21 ;  /* 0x0000001627167223 */ /* 0x040fe20000000015 */
[C---:B------:R-:W-:Y:S01]  /*1220*/  FFMA R21, R38.reuse, R11, R10 ;  /* 0x0000000b26157223 */ /* 0x040fe2000000000a */
[C---:B------:R-:W-:Y:S01]  /*1230*/  FFMA R19, R38.reuse, R19, R8 ;  /* 0x0000001326137223 */ /* 0x040fe20000000008 */
[----:B------:R-:W-:Y:S01]  /*1240*/  FFMA R16, R39, R26, R25 ;  /* 0x0000001a27107223 */ /* 0x000fe20000000019 */
[C---:B------:R-:W-:Y:S01]  /*1250*/  FFMA R39, R38.reuse, R23, R22 ;  /* 0x0000001726277223 */ /* 0x040fe20000000016 */
[----:B------:R-:W-:-:S02]  /*1260*/  FFMA R18, R38, R15, R14 ;  /* 0x0000000f26127223 */ /* 0x000fc4000000000e */
[----:B------:R-:W-:Y:S01]  /*1270*/  FFMA R16, R38, R27, R16 ;  /* 0x0000001b26107223 */ /* 0x000fe20000000010 */
[----:B--2---:R-:W-:Y:S04]  /*1280*/  STS.128 [R20.X4], R28 ;  /* 0x0000001c14007388 */ /* 0x004fe80000004c00 */
[----:B------:R-:W-:Y:S04]  /*1290*/  @P1 STS [R13.X4+0x704], R45 ;  /* 0x0007042d0d001388 */ /* 0x000fe80000004800 */
[----:B------:R-:W-:Y:S04]  /*12a0*/  @P4 STS [R13.X4+0x708], R44 ;  /* 0x0007082c0d004388 */ /* 0x000fe80000004800 */
[----:B------:R-:W-:Y:S04]  /*12b0*/  @P3 STS [R13.X4+0x70c], R43 ;  /* 0x00070c2b0d003388 */ /* 0x000fe80000004800 */
[----:B------:R-:W-:Y:S04]  /*12c0*/  @P2 STS [R13.X4+0x710], R46 ;  /* 0x0007102e0d002388 */ /* 0x000fe80000004800 */
[----:B---3--:R-:W-:Y:S04]  /*12d0*/  @!P0 STS [R13.X4+0x700], R12 ;  /* 0x0007000c0d008388 */ /* 0x008fe80000004800 */
[----:B------:R-:W-:Y:S06]  /*12e0*/  BAR.SYNC.DEFER_BLOCKING 0x0 ;  /* 0x0000000000007b1d */ /* 0x000fec0000010000 */
[----:B------:R-:W-:Y:S04]  /*12f0*/  LDS R17, [R41.X4] ;  /* 0x0000000029117984 */ /* 0x000fe80000004800 */
[----:B------:R-:W0:Y:S04]  /*1300*/  LDS.128 R32, [R36] ;  /* 0x0000000024207984 */ /* 0x000e280000000c00 */
[----:B------:R-:W1:Y:S04]  /*1310*/  LDS R42, [R41.X4+0x70] ;  /* 0x00007000292a7984 */ /* 0x000e680000004800 */
[----:B------:R-:W2:Y:S04]  /*1320*/  LDS.128 R4, [R36+0x200] ;  /* 0x0002000024047984 */ /* 0x000ea80000000c00 */
[----:B------:R-:W3:Y:S04]  /*1330*/  LDS.128 R28, [R36+0x100] ;  /* 0x00010000241c7984 */ /* 0x000ee80000000c00 */
[----:B------:R-:W-:Y:S04]  /*1340*/  LDS.128 R12, [R36+0x300] ;  /* 0x00030000240c7984 */ /* 0x000fe80000000c00 */
[----:B------:R-:W-:Y:S04]  /*1350*/  LDS.128 R24, [R36+0x700] ;  /* 0x0007000024187984 */ /* 0x000fe80000000c00 */
[----:B------:R-:W-:Y:S01]  /*1360*/  LDS R38, [R41.X4+0x310] ;  /* 0x0003100029267984 */ /* 0x000fe20000004800 */
[----:B0-----:R-:W-:-:S03]  /*1370*/  FFMA R11, R32, R17, R37 ;  /* 0x00000011200b7223 */ /* 0x001fc60000000025 */
[----:B------:R-:W0:Y:S01]  /*1380*/  LDS R37, [R41.X4+0xe0] ;  /* 0x0000e00029257984 */ /* 0x000e220000004800 */
[----:B-1----:R-:W-:-:S03]  /*1390*/  FFMA R20, R42, R33, R11 ;  /* 0x000000212a147223 */ /* 0x002fc6000000000b */
[----:B------:R-:W1:Y:S01]  /*13a0*/  LDS R32, [R41.X4+0x150] ;  /* 0x0001500029207984 */ /* 0x000e620000004800 */
[----:B--2---:R-:W-:-:S03]  /*13b0*/  FFMA R4, R17, R4, R9 ;  /* 0x0000000411047223 */ /* 0x004fc60000000009 */
[----:B------:R-:W2:Y:S01]  /*13c0*/  LDS.128 R8, [R36+0x400] ;  /* 0x0004000024087984 */ /* 0x000ea20000000c00 */
[----:B---3--:R-:W-:-:S04]  /*13d0*/  FFMA R47, R17, R28, R47 ;  /* 0x0000001c112f7223 */ /* 0x008fc8000000002f */
[----:B------:R-:W-:Y:S01]  /*13e0*/  FFMA R29, R42, R29, R47 ;  /* 0x0000001d2a1d7223 */ /* 0x000fe2000000002f */
[----:B0-----:R-:W-:-:S03]  /*13f0*/  FFMA R23, R37, R34, R20 ;  /* 0x0000002225177223 */ /* 0x001fc60000000014 */
[----:B------:R-:W-:Y:S01]  /*1400*/  FFMA R30, R37, R30, R29 ;  /* 0x0000001e251e7223 */ /* 0x000fe2000000001d */
[C---:B-1----:R-:W-:Y:S01]  /*1410*/  FFMA R35, R32.reuse, R35, R23 ;  /* 0x0000002320237223 */ /* 0x042fe20000000017 */
[----:B--2---:R-:W-:Y:S02]  /*1420*/  FFMA R8, R17, R8, R21 ;  /* 0x0000000811087223 */ /* 0x004fe40000000015 */
[----:B------:R-:W0:Y:S01]  /*1430*/  LDS.128 R20, [R36+0x500] ;  /* 0x0005000024147984 */ /* 0x000e220000000c00 */
[----:B------:R-:W-:-:S03]  /*1440*/  FFMA R34, R32, R31, R30 ;  /* 0x0000001f20227223 */ /* 0x000fc6000000001e */
[----:B------:R-:W1:Y:S01]  /*1450*/  LDS.128 R28, [R36+0x600] ;  /* 0x00060000241c7984 */ /* 0x000e620000000c00 */
[----:B------:R-:W-:-:S04]  /*1460*/  FFMA R5, R42, R5, R4 ;  /* 0x000000052a057223 */ /* 0x000fc80000000004 */
[----:B------:R-:W-:Y:S01]  /*1470*/  FFMA R6, R37, R6, R5 ;  /* 0x0000000625067223 */ /* 0x000fe20000000005 */
[----:B------:R-:W-:-:S03]  /*1480*/  FFMA R5, R17, R12, R18 ;  /* 0x0000000c11057223 */ /* 0x000fc60000000012 */
[----:B------:R-:W-:Y:S01]  /*1490*/  FFMA R12, R32, R7, R6 ;  /* 0x00000007200c7223 */ /* 0x000fe20000000006 */
[C---:B------:R-:W-:Y:S01]  /*14a0*/  FFMA R4, R42.reuse, R13, R5 ;  /* 0x0000000d2a047223 */ /* 0x040fe20000000005 */
[----:B------:R-:W-:Y:S01]  /*14b0*/  FFMA R7, R42, R9, R8 ;  /* 0x000000092a077223 */ /* 0x000fe20000000008 */
[----:B------:R-:W-:Y:S01]  /*14c0*/  FFMA R24, R17, R24, R39 ;  /* 0x0000001811187223 */ /* 0x000fe20000000027 */
[----:B------:R-:W-:Y:S01]  /*14d0*/  LDS R13, [R41.X4+0x1c0] ;  /* 0x0001c000290d7984 */ /* 0x000fe20000004800 */
[C---:B------:R-:W-:Y:S01]  /*14e0*/  FFMA R9, R37.reuse, R14, R4 ;  /* 0x0000000e25097223 */ /* 0x040fe20000000004 */
[----:B------:R-:W-:Y:S02]  /*14f0*/  FFMA R8, R37, R10, R7 ;  /* 0x0000000a25087223 */ /* 0x000fe40000000007 */
[----:B------:R-:W-:Y:S02]  /*1500*/  LDS R14, [R41.X4+0x230] ;  /* 0x00023000290e7984 */ /* 0x000fe40000004800 */
[----:B------:R-:W-:Y:S01]  /*1510*/  FFMA R11, R32, R11, R8 ;  /* 0x0000000b200b7223 */ /* 0x000fe20000000008 */
[C---:B0-----:R-:W-:Y:S01]  /*1520*/  FFMA R5, R17.reuse, R20, R16 ;  /* 0x0000001411057223 */ /* 0x041fe20000000010 */
[----:B-1----:R-:W-:-:S03]  /*1530*/  FFMA R28, R17, R28, R19 ;  /* 0x0000001c111c7223 */ /* 0x002fc60000000013 */
[C---:B------:R-:W-:Y:S01]  /*1540*/  FFMA R10, R42.reuse, R21, R5 ;  /* 0x000000152a0a7223 */ /* 0x040fe20000000005 */
[----:B------:R-:W-:Y:S01]  /*1550*/  LDS.128 R16, [R36+0x10] ;  /* 0x0000100024107984 */ /* 0x000fe20000000c00 */
[----:B------:R-:W-:-:S03]  /*1560*/  FFMA R29, R42, R29, R28 ;  /* 0x0000001d2a1d7223 */ /* 0x000fc6000000001c */
[----:B------:R-:W0:Y:S01]  /*1570*/  LDS.128 R4, [R36+0x110] ;  /* 0x0001100024047984 */ /* 0x000e220000000c00 */
[----:B------:R-:W-:Y:S01]  /*1580*/  FFMA R42, R42, R25, R24 ;  /* 0x000000192a2a7223 */ /* 0x000fe20000000018 */
[C---:B------:R-:W-:Y:S01]  /*1590*/  FFMA R22, R37.reuse, R22, R10 ;  /* 0x0000001625167223 */ /* 0x040fe2000000000a */
[C---:B------:R-:W-:Y:S01]  /*15a0*/  FFMA R10, R32.reuse, R15, R9 ;  /* 0x0000000f200a7223 */ /* 0x040fe20000000009 */
[C---:B------:R-:W-:Y:S01]  /*15b0*/  FFMA R30, R37.reuse, R30, R29 ;  /* 0x0000001e251e7223 */ /* 0x040fe2000000001d */
[----:B------:R-:W-:Y:S01]  /*15c0*/  FFMA R15, R37, R26, R42 ;  /* 0x0000001a250f7223 */ /* 0x000fe2000000002a */
[C---:B------:R-:W-:Y:S01]  /*15d0*/  FFMA R8, R32.reuse, R23, R22 ;  /* 0x0000001720087223 */ /* 0x040fe20000000016 */
[----:B------:R-:W1:Y:S04]  /*15e0*/  LDS R37, [R41.X4+0x2a0] ;  /* 0x0002a00029257984 */ /* 0x000e680000004800 */
[----:B------:R-:W2:Y:S01]  /*15f0*/  LDS.128 R20, [R36+0x210] ;  /* 0x0002100024147984 */ /* 0x000ea20000000c00 */
[----:B------:R-:W-:-:S03]  /*1600*/  FFMA R15, R32, R27, R15 ;  /* 0x0000001b200f7223 */ /* 0x000fc6000000000f */
[----:B------:R-:W3:Y:S01]  /*1610*/  LDS.128 R24, [R36+0x310] ;  /* 0x0003100024187984 */ /* 0x000ee20000000c00 */
[----:B------:R-:W-:-:S03]  /*1620*/  FFMA R9, R32, R31, R30 ;  /* 0x0000001f20097223 */ /* 0x000fc6000000001e */
[----:B------:R-:W4:Y:S01]  /*1630*/  LDS.128 R28, [R36+0x410] ;  /* 0x00041000241c7984 */ /* 0x000f220000000c00 */
[----:B0-----:R-:W-:-:S04]  /*1640*/  FFMA R4, R13, R4, R34 ;  /* 0x000000040d047223 */ /* 0x001fc80000000022 */
[----:B------:R-:W-:Y:S01]  /*1650*/  FFMA R5, R14, R5, R4 ;  /* 0x000000050e057223 */ /* 0x000fe20000000004 */
[----:B------:R-:W-:-:S03]  /*1660*/  FFMA R35, R16, R13, R35 ;  /* 0x0000000d10237223 */ /* 0x000fc60000000023 */
[----:B-1----:R-:W-:Y:S01]  /*1670*/  FFMA R6, R37, R6, R5 ;  /* 0x0000000625067223 */ /* 0x002fe20000000005 */
[----:B--2---:R-:W-:Y:S01]  /*1680*/  FFMA R5, R13, R20, R12 ;  /* 0x000000140d057223 */ /* 0x004fe2000000000c */
[----:B------:R-:W-:Y:S02]  /*1690*/  FFMA R16, R14, R17, R35 ;  /* 0x000000110e107223 */ /* 0x000fe40000000023 */
[----:B------:R-:W-:Y:S01]  /*16a0*/  FFMA R20, R38, R7, R6 ;  /* 0x0000000726147223 */ /* 0x000fe20000000006 */
[----:B------:R-:W0:Y:S01]  /*16b0*/  LDS.128 R32, [R36+0x510] ;  /* 0x0005100024207984 */ /* 0x000e220000000c00 */
[----:B------:R-:W-:-:S03]  /*16c0*/  FFMA R12, R14, R21, R5 ;  /* 0x000000150e0c7223 */ /* 0x000fc60000000005 */
[----:B------:R-:W1:Y:S01]  /*16d0*/  LDS.128 R4, [R36+0x610] ;  /* 0x0006100024047984 */ /* 0x000e620000000c00 */
[C---:B---3--:R-:W-:Y:S01]  /*16e0*/  FFMA R17, R13.reuse, R24, R10 ;  /* 0x000000180d117223 */ /* 0x048fe2000000000a */
[----:B----4-:R-:W-:-:S03]  /*16f0*/  FFMA R28, R13, R28, R11 ;  /* 0x0000001c0d1c7223 */ /* 0x010fc6000000000b */
[C---:B------:R-:W-:Y:S01]  /*1700*/  FFMA R25, R14.reuse, R25, R17 ;  /* 0x000000190e197223 */ /* 0x040fe20000000011 */
[C---:B0-----:R-:W-:Y:S01]  /*1710*/  FFMA R17, R13.reuse, R32, R8 ;  /* 0x000000200d117223 */ /* 0x041fe20000000008 */
[----:B-1----:R-:W-:Y:S01]  /*1720*/  FFMA R4, R13, R4, R9 ;  /* 0x000000040d047223 */ /* 0x002fe20000000009 */
[C---:B------:R-:W-:Y:S01]  /*1730*/  FFMA R39, R37.reuse, R18, R16 ;  /* 0x0000001225277223 */ /* 0x040fe20000000010 */
[----:B------:R-:W0:Y:S01]  /*1740*/  LDS.128 R8, [R36+0x710] ;  /* 0x0007100024087984 */ /* 0x000e220000000c00 */
[----:B------:R-:W-:Y:S01]  /*1750*/  FFMA R29, R14, R29, R28 ;  /* 0x0000001d0e1d7223 */ /* 0x000fe2000000001c */
[C---:B------:R-:W-:Y:S01]  /*1760*/  FFMA R21, R37.reuse, R22, R12 ;  /* 0x0000001625157223 */ /* 0x040fe2000000000c */
[----:B------:R-:W-:Y:S01]  /*1770*/  FFMA R39, R38, R19, R39 ;  /* 0x0000001326277223 */ /* 0x000fe20000000027 */
[----:B------:R-:W-:Y:S01]  /*1780*/  FFMA R22, R14, R33, R17 ;  /* 0x000000210e167223 */ /* 0x000fe20000000011 */
[C---:B------:R-:W-:Y:S01]  /*1790*/  FFMA R28, R37.reuse, R30, R29 ;  /* 0x0000001e251c7223 */ /* 0x040fe2000000001d */
[----:B------:R-:W-:Y:S01]  /*17a0*/  FFMA R26, R37, R26, R25 ;  /* 0x0000001a251a7223 */ /* 0x000fe20000000019 */
[----:B------:R-:W-:Y:S04]  /*17b0*/  LDS R29, [R41.X4+0x380] ;  /* 0x00038000291d7984 */ /* 0x000fe80000004800 */
[----:B------:R-:W-:Y:S01]  /*17c0*/  LDS R32, [R41.X4+0x4d0] ;  /* 0x0004d00029207984 */ /* 0x000fe20000004800 */
[----:B0-----:R-:W-:-:S03]  /*17d0*/  FFMA R16, R13, R8, R15 ;  /* 0x000000080d107223 */ /* 0x001fc6000000000f */
[----:B------:R-:W-:Y:S01]  /*17e0*/  LDS R33, [R41.X4+0x460] ;  /* 0x0004600029217984 */ /* 0x000fe20000004800 */
[----:B------:R-:W-:-:S03]  /*17f0*/  FFMA R9, R14, R9, R16 ;  /* 0x000000090e097223 */ /* 0x000fc60000000010 */
[----:B------:R-:W0:Y:S01]  /*1800*/  LDS.128 R16, [R36+0x120] ;  /* 0x0001200024107984 */ /* 0x000e220000000c00 */
[----:B------:R-:W-:Y:S01]  /*1810*/  FFMA R22, R37, R34, R22 ;  /* 0x0000002225167223 */ /* 0x000fe20000000016 */
[----:B------:R-:W-:Y:S02]  /*1820*/  FFMA R8, R14, R5, R4 ;  /* 0x000000050e087223 */ /* 0x000fe40000000004 */
[----:B------:R-:W1:Y:S01]  /*1830*/  LDS R34, [R41.X4+0x3f0] ;  /* 0x0003f00029227984 */ /* 0x000e620000004800 */
[----:B------:R-:W-:-:S03]  /*1840*/  FFMA R4, R38, R23, R21 ;  /* 0x0000001726047223 */ /* 0x000fc60000000015 */
[----:B------:R-:W2:Y:S01]  /*1850*/  LDS.128 R12, [R36+0x20] ;  /* 0x00002000240c7984 */ /* 0x000ea20000000c00 */
[C---:B------:R-:W-:Y:S01]  /*1860*/  FFMA R35, R38.reuse, R35, R22 ;  /* 0x0000002326237223 */ /* 0x040fe20000000016 */
[----:B------:R-:W-:Y:S02]  /*1870*/  FFMA R5, R38, R27, R26 ;  /* 0x0000001b26057223 */ /* 0x000fe4000000001a */
[----:B------:R-:W3:Y:S01]  /*1880*/  LDS.128 R24, [R36+0x320] ;  /* 0x0003200024187984 */ /* 0x000ee20000000c00 */
[----:B0-----:R-:W-:-:S03]  /*1890*/  FFMA R16, R29, R16, R20 ;  /* 0x000000101d107223 */ /* 0x001fc60000000014 */
[----:B------:R-:W0:Y:S01]  /*18a0*/  LDS.128 R20, [R36+0x220] ;  /* 0x0002200024147984 */ /* 0x000e220000000c00 */
[----:B-1----:R-:W-:Y:S01]  /*18b0*/  FFMA R17, R34, R17, R16 ;  /* 0x0000001122117223 */ /* 0x002fe20000000010 */
[----:B------:R-:W-:Y:S01]  /*18c0*/  FFMA R28, R38, R31, R28 ;  /* 0x0000001f261c7223 */ /* 0x000fe2000000001c */
[----:B--2---:R-:W-:Y:S01]  /*18d0*/  FFMA R39, R12, R29, R39 ;  /* 0x0000001d0c277223 */ /* 0x004fe20000000027 */
[----:B------:R-:W-:Y:S01]  /*18e0*/  FFMA R31, R37, R6, R8 ;  /* 0x00000006251f7223 */ /* 0x000fe20000000008 */
[----:B------:R-:W-:Y:S02]  /*18f0*/  FFMA R18, R33, R18, R17 ;  /* 0x0000001221127223 */ /* 0x000fe40000000011 */
[----:B------:R-:W-:Y:S01]  /*1900*/  FFMA R6, R34, R13, R39 ;  /* 0x0000000d22067223 */ /* 0x000fe20000000027 */
[----:B---3--:R-:W-:Y:S01]  /*1910*/  FFMA R24, R29, R24, R5 ;  /* 0x000000181d187223 */ /* 0x008fe20000000005 */
[----:B------:R-:W-:Y:S01]  /*1920*/  FFMA R10, R37, R10, R9 ;  /* 0x0000000a250a7223 */ /* 0x000fe20000000009 */
[----:B------:R-:W-:Y:S01]  /*1930*/  FFMA R30, R38, R7, R31 ;  /* 0x00000007261e7223 */ /* 0x000fe2000000001f */
[----:B------:R-:W-:-:S02]  /*1940*/  FFMA R13, R33, R14, R6 ;  /* 0x0000000e210d7223 */ /* 0x000fc40000000006 */
[----:B------:R-:W-:Y:S02]  /*1950*/  FFMA R31, R38, R11, R10 ;  /* 0x0000000b261f7223 */ /* 0x000fe4000000000a */
[----:B------:R-:W1:Y:S04]  /*1960*/  LDS.128 R8, [R36+0x520] ;  /* 0x0005200024087984 */ /* 0x000e680000000c00 */
[----:B------:R-:W-:Y:S01]  /*1970*/  LDS R38, [R41.X4+0x5b0] ;  /* 0x0005b00029267984 */ /* 0x000fe20000004800 */
[----:B0-----:R-:W-:-:S03]  /*1980*/  FFMA R17, R29, R20, R4 ;  /* 0x000000141d117223 */ /* 0x001fc60000000004 */
[----:B------:R-:W0:Y:S01]  /*1990*/  LDS.128 R4, [R36+0x420] ;  /* 0x0004200024047984 */ /* 0x000e220000000c00 */
[C---:B------:R-:W-:Y:S01]  /*19a0*/  FFMA R12, R34.reuse, R21, R17 ;  /* 0x00000015220c7223 */ /* 0x040fe20000000011 */
[----:B------:R-:W-:Y:S01]  /*19b0*/  FFMA R17, R34, R25, R24 ;  /* 0x0000001922117223 */ /* 0x000fe20000000018 */
[C---:B------:R-:W-:Y:S01]  /*19c0*/  FFMA R21, R32.reuse, R15, R13 ;  /* 0x0000000f20157223 */ /* 0x040fe2000000000d */
[----:B------:R-:W-:Y:S01]  /*19d0*/  FFMA R24, R32, R19, R18 ;  /* 0x0000001320187223 */ /* 0x000fe20000000012 */
[C---:B------:R-:W-:Y:S01]  /*19e0*/  FFMA R25, R33.reuse, R22, R12 ;  /* 0x0000001621197223 */ /* 0x040fe2000000000c */
[----:B------:R-:W-:Y:S01]  /*19f0*/  FFMA R26, R33, R26, R17 ;  /* 0x0000001a211a7223 */ /* 0x000fe20000000011 */
[----:B------:R-:W2:Y:S04]  /*1a00*/  LDS.128 R12, [R36+0x620] ;  /* 0x00062000240c7984 */ /* 0x000ea80000000c00 */
[----:B------:R-:W3:Y:S01]  /*1a10*/  LDS.128 R16, [R36+0x720] ;  /* 0x0007200024107984 */ /* 0x000ee20000000c00 */
[C---:B-1----:R-:W-:Y:S01]  /*1a20*/  FFMA R8, R29.reuse, R8, R35 ;  /* 0x000000081d087223 */ /* 0x042fe20000000023 */
[----:B0-----:R-:W-:-:S04]  /*1a30*/  FFMA R37, R29, R4, R28 ;  /* 0x000000041d257223 */ /* 0x001fc8000000001c */
[C---:B------:R-:W-:Y:S02]  /*1a40*/  FFMA R4, R34.reuse, R5, R37 ;  /* 0x0000000522047223 */ /* 0x040fe40000000025 */
[----:B------:R-:W-:Y:S01]  /*1a50*/  LDS R37, [R41.X4+0x540] ;  /* 0x0005400029257984 */ /* 0x000fe20000004800 */
[C---:B--2---:R-:W-:Y:S01]  /*1a60*/  FFMA R5, R29.reuse, R12, R30 ;  /* 0x0000000c1d057223 */ /* 0x044fe2000000001e */
[----:B---3--:R-:W-:Y:S02]  /*1a70*/  FFMA R16, R29, R16, R31 ;  /* 0x000000101d107223 */ /* 0x008fe4000000001f */
[----:B------:R-:W0:Y:S01]  /*1a80*/  LDS.128 R28, [R36+0x30] ;  /* 0x00003000241c7984 */ /* 0x000e220000000c00 */
[C---:B------:R-:W-:Y:S01]  /*1a90*/  FFMA R4, R33.reuse, R6, R4 ;  /* 0x0000000621047223 */ /* 0x040fe20000000004 */
[C---:B------:R-:W-:Y:S01]  /*1aa0*/  FFMA R17, R34.reuse, R17, R16 ;  /* 0x0000001122117223 */ /* 0x040fe20000000010 */
[----:B------:R-:W-:Y:S01]  /*1ab0*/  FFMA R9, R34, R9, R8 ;  /* 0x0000000922097223 */ /* 0x000fe20000000008 */
[C---:B------:R-:W-:Y:S01]  /*1ac0*/  FFMA R27, R32.reuse, R27, R26 ;  /* 0x0000001b201b7223 */ /* 0x040fe2000000001a */
[----:B------:R-:W-:Y:S01]  /*1ad0*/  FFMA R26, R32, R7, R4 ;  /* 0x00000007201a7223 */ /* 0x000fe20000000004 */
[----:B------:R-:W-:Y:S01]  /*1ae0*/  FFMA R8, R34, R13, R5 ;  /* 0x0000000d22087223 */ /* 0x000fe20000000005 */
[----:B------:R-:W-:Y:S01]  /*1af0*/  FFMA R18, R33, R18, R17 ;  /* 0x0000001221127223 */ /* 0x000fe20000000011 */
[----:B------:R-:W-:Y:S01]  /*1b00*/  FFMA R12, R32, R23, R25 ;  /* 0x00000017200c7223 */ /* 0x000fe20000000019 */
[----:B------:R-:W1:Y:S01]  /*1b10*/  LDS.128 R4, [R36+0x130] ;  /* 0x0001300024047984 */ /* 0x000e620000000c00 */
[----:B0-----:R-:W-:-:S03]  /*1b20*/  FFMA R17, R28, R37, R21 ;  /* 0x000000251c117223 */ /* 0x001fc60000000015 */
[----:B------:R-:W0:Y:S01]  /*1b30*/  LDS.128 R20, [R36+0x230] ;  /* 0x0002300024147984 */ /* 0x000e220000000c00 */
[C---:B------:R-:W-:Y:S01]  /*1b40*/  FFMA R10, R33.reuse, R10, R9 ;  /* 0x0000000a210a7223 */ /* 0x040fe20000000009 */
[----:B------:R-:W-:Y:S01]  /*1b50*/  FFMA R13, R33, R14, R8 ;  /* 0x0000000e210d7223 */ /* 0x000fe20000000008 */
[----:B------:R-:W-:Y:S02]  /*1b60*/  FFMA R29, R38, R29, R17 ;  /* 0x0000001d261d7223 */ /* 0x000fe40000000011 */
[C---:B------:R-:W-:Y:S01]  /*1b70*/  FFMA R25, R32.reuse, R11, R10 ;  /* 0x0000000b20197223 */ /* 0x040fe2000000000a */
[C---:B------:R-:W-:Y:S01]  /*1b80*/  FFMA R28, R32.reuse, R15, R13 ;  /* 0x0000000f201c7223 */ /* 0x040fe2000000000d */
[C---:B-1----:R-:W-:Y:S01]  /*1b90*/  FFMA R24, R37.reuse, R4, R24 ;  /* 0x0000000425187223 */ /* 0x042fe20000000018 */
[----:B------:R-:W-:Y:S01]  /*1ba0*/  FFMA R4, R32, R19, R18 ;  /* 0x0000001320047223 */ /* 0x000fe20000000012 */
[----:B------:R-:W1:Y:S04]  /*1bb0*/  LDS.128 R8, [R36+0x330] ;  /* 0x0003300024087984 */ /* 0x000e680000000c00 */
[----:B------:R-:W2:Y:S01]  /*1bc0*/  LDS.128 R16, [R36+0x530] ;  /* 0x0005300024107984 */ /* 0x000ea20000000c00 */
[----:B0-----:R-:W-:-:S03]  /*1bd0*/  FFMA R33, R37, R20, R12 ;  /* 0x0000001425217223 */ /* 0x001fc6000000000c */
[----:B------:R-:W0:Y:S01]  /*1be0*/  LDS.128 R12, [R36+0x430] ;  /* 0x00043000240c7984 */ /* 0x000e220000000c00 */
[C---:B------:R-:W-:Y:S01]  /*1bf0*/  FFMA R5, R38.reuse, R5, R24 ;  /* 0x0000000526057223 */ /* 0x040fe20000000018 */
[----:B------:R-:W-:Y:S01]  /*1c00*/  FFMA R21, R38, R21, R33 ;  /* 0x0000001526157223 */ /* 0x000fe20000000021 */
[C---:B-1----:R-:W-:Y:S01]  /*1c10*/  FFMA R8, R37.reuse, R8, R27 ;  /* 0x0000000825087223 */ /* 0x042fe2000000001b */
[----:B--2---:R-:W-:-:S03]  /*1c20*/  FFMA R16, R37, R16, R25 ;  /* 0x0000001025107223 */ /* 0x004fc60000000019 */
[----:B------:R-:W-:Y:S02]  /*1c30*/  FFMA R9, R38, R9, R8 ;  /* 0x0000000926097223 */ /* 0x000fe40000000008 */
[----:B------:R-:W1:Y:S01]  /*1c40*/  LDS R8, [R41.X4+0x620] ;  /* 0x0006200029087984 */ /* 0x000e620000004800 */
[----:B0-----:R-:W-:-:S03]  /*1c50*/  FFMA R33, R37, R12, R26 ;  /* 0x0000000c25217223 */ /* 0x001fc6000000001a */
[----:B------:R-:W0:Y:S01]  /*1c60*/  LDS.128 R24, [R36+0x630] ;  /* 0x0006300024187984 */ /* 0x000e220000000c00 */
[----:B------:R-:W-:-:S03]  /*1c70*/  FFMA R13, R38, R13, R33 ;  /* 0x0000000d260d7223 */ /* 0x000fc60000000021 */
[----:B------:R-:W2:Y:S01]  /*1c80*/  LDS.128 R32, [R36+0x730] ;  /* 0x0007300024207984 */ /* 0x000ea20000000c00 */
[----:B------:R-:W-:Y:S01]  /*1c90*/  FFMA R17, R38, R17, R16 ;  /* 0x0000001126117223 */ /* 0x000fe20000000010 */
[C---:B-1----:R-:W-:Y:S01]  /*1ca0*/  FFMA R6, R8.reuse, R6, R5 ;  /* 0x0000000608067223 */ /* 0x042fe20000000005 */
[----:B------:R-:W-:Y:S01]  /*1cb0*/  FFMA R22, R8, R22, R21 ;  /* 0x0000001608167223 */ /* 0x000fe20000000015 */
[----:B0-----:R-:W-:-:S04]  /*1cc0*/  FFMA R24, R37, R24, R28 ;  /* 0x0000001825187223 */ /* 0x001fc8000000001c */
[----:B------:R-:W-:Y:S01]  /*1cd0*/  FFMA R39, R38, R25, R24 ;  /* 0x0000001926277223 */ /* 0x000fe20000000018 */
[----:B------:R-:W-:Y:S01]  /*1ce0*/  LEA R25, R2, R40, 0x5 ;  /* 0x0000002802197211 */ /* 0x000fe200078e28ff */
[----:B--2---:R-:W-:Y:S01]  /*1cf0*/  FFMA R4, R37, R32, R4 ;  /* 0x0000002025047223 */ /* 0x004fe20000000004 */
[----:B------:R-:W-:Y:S01]  /*1d00*/  IMAD R37, R40, 0x310, R41 ;  /* 0x0000031028257824 */ /* 0x000fe200078e0229 */
[----:B------:R-:W0:Y:S02]  /*1d10*/  LDS R32, [R41.X4+0x690] ;  /* 0x0006900029207984 */ /* 0x000e240000004800 */
[----:B------:R-:W-:-:S04]  /*1d20*/  IMAD.WIDE R24, R25, R0, c[0x0][0x178] ;  /* 0x00005e0019187625 */ /* 0x000fc800078e0200 */
[----:B------:R-:W-:Y:S01]  /*1d30*/  IMAD R16, R2, 0x6200, R37 ;  /* 0x0000620002107824 */ /* 0x000fe200078e0225 */
[----:B------:R-:W-:Y:S01]  /*1d40*/  FFMA R33, R38, R33, R4 ;  /* 0x0000002126217223 */ /* 0x000fe20000000004 */
[----:B------:R-:W2:Y:S04]  /*1d50*/  LDG.E.CONSTANT R2, [R24.64+0x20] ;  /* 0x0000200418027981 */ /* 0x000ea8000c1e9900 */
[----:B------:R-:W3:Y:S04]  /*1d60*/  LDG.E.CONSTANT R12, [R24.64] ;  /* 0x00000004180c7981 */ /* 0x000ee8000c1e9900 */
[----:B------:R-:W4:Y:S01]  /*1d70*/  LDG.E.CONSTANT R4, [R24.64+0x10] ;  /* 0x0000100418047981 */ /* 0x000f22000c1e9900 */
[----:B------:R-:W-:-:S03]  /*1d80*/  IMAD R3, R3, 0x1c, R16 ;  /* 0x0000001c03037824 */ /* 0x000fc600078e0210 */
[----:B------:R-:W5:Y:S04]  /*1d90*/  LDG.E.CONSTANT R21, [R24.64+0x30] ;  /* 0x0000300418157981 */ /* 0x000f68000c1e9900 */
[----:B------:R-:W5:Y:S04]  /*1da0*/  LDG.E.CONSTANT R20, [R24.64+0x40] ;  /* 0x0000400418147981 */ /* 0x000f68000c1e9900 */
[----:B------:R-:W5:Y:S04]  /*1db0*/  LDG.E.CONSTANT R16, [R24.64+0x50] ;  /* 0x0000500418107981 */ /* 0x000f68000c1e9900 */
[----:B------:R-:W5:Y:S04]  /*1dc0*/  LDG.E.CONSTANT R5, [R24.64+0x60] ;  /* 0x0000600418057981 */ /* 0x000f68000c1e9900 */
[----:B------:R-:W5:Y:S01]  /*1dd0*/  LDG.E.CONSTANT R28, [R24.64+0x70] ;  /* 0x00007004181c7981 */ /* 0x000f62000c1e9900 */
[----:B------:R-:W-:Y:S01]  /*1de0*/  FFMA R30, R8, R30, R29 ;  /* 0x0000001e081e7223 */ /* 0x000fe2000000001d */
[----:B0-----:R-:W-:-:S03]  /*1df0*/  FFMA R23, R32, R23, R22 ;  /* 0x0000001720177223 */ /* 0x001fc60000000016 */
[C---:B------:R-:W-:Y:S01]  /*1e00*/  FFMA R31, R32.reuse, R31, R30 ;  /* 0x0000001f201f7223 */ /* 0x040fe2000000001e */
[----:B------:R-:W-:Y:S01]  /*1e10*/  FFMA R7, R32, R7, R6 ;  /* 0x0000000720077223 */ /* 0x000fe20000000006 */
        /* <DEDUP_REMOVED lines=9> */
[----:B--2---:R-:W-:Y:S01]  /*1eb0*/  FADD R2, R23, R2 ;  /* 0x0000000217027221 */ /* 0x004fe20000000000 */
[----:B---3--:R-:W-:-:S04]  /*1ec0*/  FADD R12, R31, R12 ;  /* 0x0000000c1f0c7221 */ /* 0x008fc80000000000 */
[----:B------:R-:W-:Y:S01]  /*1ed0*/  FMNMX R6, R2, 6, PT ;  /* 0x40c0000002067809 */ /* 0x000fe20003800000 */
[----:B------:R-:W-:Y:S01]  /*1ee0*/  IMAD.WIDE R2, R3, R0, c[0x0][0x160] ;  /* 0x0000580003027625 */ /* 0x000fe200078e0200 */
[----:B----4-:R-:W-:Y:S01]  /*1ef0*/  FADD R4, R7, R4 ;  /* 0x0000000407047221 */ /* 0x010fe20000000000 */
[----:B------:R-:W-:Y:S01]  /*1f00*/  FFMA R0, R32, R27, R39 ;  /* 0x0000001b20007223 */ /* 0x000fe20000000027 */
[----:B------:R-:W-:Y:S01]  /*1f10*/  FMNMX R12, R12, 6, PT ;  /* 0x40c000000c0c7809 */ /* 0x000fe20003800000 */
[----:B-----5:R-:W-:Y:S02]  /*1f20*/  FADD R10, R10, R21 ;  /* 0x000000150a0a7221 */ /* 0x020fe40000000000 */
[----:B------:R-:W-:Y:S01]  /*1f30*/  FMNMX R4, R4, 6, PT ;  /* 0x40c0000004047809 */ /* 0x000fe20003800000 */
[----:B------:R-:W-:Y:S01]  /*1f40*/  FADD R13, R13, R20 ;  /* 0x000000140d0d7221 */ /* 0x000fe20000000000 */
[----:B------:R-:W-:Y:S01]  /*1f50*/  FMNMX R7, RZ, R12, !PT ;  /* 0x0000000cff077209 */ /* 0x000fe20007800000 */
[----:B------:R-:W-:Y:S01]  /*1f60*/  FADD R16, R19, R16 ;  /* 0x0000001013107221 */ /* 0x000fe20000000000 */
[----:B------:R-:W-:Y:S01]  /*1f70*/  FMNMX R9, RZ, R4, !PT ;  /* 0x00000004ff097209 */ /* 0x000fe20007800000 */
[----:B------:R-:W-:Y:S01]  /*1f80*/  FADD R0, R0, R5 ;  /* 0x0000000500007221 */ /* 0x000fe20000000000 */
[----:B------:R-:W-:Y:S01]  /*1f90*/  FMNMX R11, RZ, R6, !PT ;  /* 0x00000006ff0b7209 */ /* 0x000fe20007800000 */
[----:B------:R-:W-:Y:S01]  /*1fa0*/  FADD R28, R35, R28 ;  /* 0x0000001c231c7221 */ /* 0x000fe20000000000 */
[----:B------:R-:W-:-:S02]  /*1fb0*/  FMNMX R10, R10, 6, PT ;  /* 0x40c000000a0a7809 */ /* 0x000fc40003800000 */
[----:B------:R-:W-:Y:S02]  /*1fc0*/  FMNMX R13, R13, 6, PT ;  /* 0x40c000000d0d7809 */ /* 0x000fe40003800000 */
[----:B------:R-:W-:Y:S02]  /*1fd0*/  FMNMX R16, R16, 6, PT ;  /* 0x40c0000010107809 */ /* 0x000fe40003800000 */
[----:B------:R-:W-:Y:S02]  /*1fe0*/  FMNMX R0, R0, 6, PT ;  /* 0x40c0000000007809 */ /* 0x000fe40003800000 */
[----:B------:R-:W-:Y:S01]  /*1ff0*/  FMNMX R28, R28, 6, PT ;  /* 0x40c000001c1c7809 */ /* 0x000fe20003800000 */
[----:B------:R0:W-:Y:S01]  /*2000*/  STG.E [R2.64], R7 ;  /* 0x0000000702007986 */ /* 0x0001e2000c101904 */
[----:B------:R-:W-:Y:S02]  /*2010*/  FMNMX R5, RZ, R10, !PT ;  /* 0x0000000aff057209 */ /* 0x000fe40007800000 */
[----:B------:R-:W-:Y:S01]  /*2020*/  FMNMX R13, RZ, R13, !PT ;  /* 0x0000000dff0d7209 */ /* 0x000fe20007800000 */
[----:B------:R1:W-:Y:S04]  /*2030*/  STG.E [R2.64+0x3100], R9 ;  /* 0x0031000902007986 */ /* 0x0003e8000c101904 */
[----:B------:R2:W-:Y:S01]  /*2040*/  STG.E [R2.64+0x6200], R11 ;  /* 0x0062000b02007986 */ /* 0x0005e2000c101904 */
[----:B0-----:R-:W-:-:S02]  /*2050*/  FMNMX R7, RZ, R16, !PT ;  /* 0x00000010ff077209 */ /* 0x001fc40007800000 */
[----:B-1----:R-:W-:Y:S02]  /*2060*/  FMNMX R9, RZ, R0, !PT ;  /* 0x00000000ff097209 */ /* 0x002fe40007800000 */
[----:B--2---:R-:W-:Y:S01]  /*2070*/  FMNMX R11, RZ, R28, !PT ;  /* 0x0000001cff0b7209 */ /* 0x004fe20007800000 */
[----:B------:R-:W-:Y:S04]  /*2080*/  STG.E [R2.64+0x9300], R5 ;  /* 0x0093000502007986 */ /* 0x000fe8000c101904 */
[----:B------:R-:W-:Y:S04]  /*2090*/  STG.E [R2.64+0xc400], R13 ;  /* 0x00c4000d02007986 */ /* 0x000fe8000c101904 */
[----:B------:R-:W-:Y:S04]  /*20a0*/  STG.E [R2.64+0xf500], R7 ;  /* 0x00f5000702007986 */ /* 0x000fe8000c101904 */
[----:B------:R-:W-:Y:S04]  /*20b0*/  STG.E [R2.64+0x12600], R9 ;  /* 0x0126000902007986 */ /* 0x000fe8000c101904 */
[----:B------:R-:W-:Y:S01]  /*20c0*/  STG.E [R2.64+0x15700], R11 ;  /* 0x0157000b02007986 */ /* 0x000fe2000c101904 */
[----:B------:R-:W-:Y:S05]  /*20d0*/  EXIT ;  /* 0x000000000000794d */ /* 0x000fea0003800000 */
.L_x_189:
        /* <DEDUP_REMOVED lines=10> */
.L_x_266:


//--------------------- .text.tvmgen_default_fused_nn_conv2d_add_clip_9_kernel --------------------------
	.section	.text.tvmgen_default_fused_nn_conv2d_add_clip_9_kernel,"ax",@progbits
	.sectionflags	@"SHF_BARRIERS=1"
	.sectioninfo	@"SHI_REGISTERS=62"
	.align	128
        .global         tvmgen_default_fused_nn_conv2d_add_clip_9_kernel
        .type           tvmgen_default_fused_nn_conv2d_add_clip_9_kernel,@function
        .size           tvmgen_default_fused_nn_conv2d_add_clip_9_kernel,(.L_x_267 - tvmgen_default_fused_nn_conv2d_add_clip_9_kernel)
        .other          tvmgen_default_fused_nn_conv2d_add_clip_9_kernel,@"STO_CUDA_ENTRY STV_DEFAULT"
tvmgen_default_fused_nn_conv2d_add_clip_9_kernel:
.text.tvmgen_default_fused_nn_conv2d_add_clip_9_kernel:
[----:B------:R-:W-:Y:S02]  /*0000*/  MOV R1, c[0x0][0x28] ;  /* 0x00000a0000017a02 */ /* 0x000fe40000000f00 */
[----:B------:R-:W0:Y:S01]  /*0010*/  S2R R3, SR_TID.Y ;  /* 0x0000000000037919 */ /* 0x000e220000002200 */
[----:B------:R-:W-:Y:S01]  /*0020*/  IMAD.MOV.U32 R14, RZ, RZ, RZ ;  /* 0x000000ffff0e7224 */ /* 0x000fe200078e00ff */
[----:B------:R-:W-:Y:S01]  /*0030*/  MOV R16, RZ ;  /* 0x000000ff00107202 */ /* 0x000fe20000000f00 */
[----:B------:R-:W-:Y:S01]  /*0040*/  IMAD.MOV.U32 R18, RZ, RZ, RZ ;  /* 0x000000ffff127224 */ /* 0x000fe200078e00ff */
[----:B------:R-:W0:Y:S01]  /*0050*/  S2R R4, SR_TID.X ;  /* 0x0000000000047919 */ /* 0x000e220000002100 */
[----:B------:R-:W-:Y:S01]  /*0060*/  MOV R12, RZ ;  /* 0x000000ff000c7202 */ /* 0x000fe20000000f00 */
[----:B------:R-:W-:Y:S01]  /*0070*/  IMAD.MOV.U32 R8, RZ, RZ, RZ ;  /* 0x000000ffff087224 */ /* 0x000fe200078e00ff */
[----:B------:R-:W-:Y:S01]  /*0080*/  MOV R10, RZ ;  /* 0x000000ff000a7202 */ /* 0x000fe20000000f00 */
[----:B------:R-:W1:Y:S01]  /*0090*/  S2R R5, SR_TID.Z ;  /* 0x0000000000057919 */ /* 0x000e620000002300 */
[----:B------:R-:W-:Y:S01]  /*00a0*/  ULDC.64 UR4, c[0x0][0x118] ;  /* 0x0000460000047ab9 */ /* 0x000fe20000000a00 */
[----:B0-----:R-:W-:-:S04]  /*00b0*/  IMAD R0, R3, 0xe, R4 ;  /* 0x0000000e03007824 */ /* 0x001fc800078e0204 */
[----:B-1----:R-:W-:-:S05]  /*00c0*/  IMAD R7, R5, 0x1c, R0 ;  /* 0x0000001c05077824 */ /* 0x002fca00078e0200 */
[C---:B------:R-:W-:Y:S02]  /*00d0*/  IADD3 R15, R7.reuse, 0x1b, RZ ;  /* 0x0000001b070f7810 */ /* 0x040fe40007ffe0ff */
[C---:B------:R-:W-:Y:S02]  /*00e0*/  IADD3 R17, R7.reuse, 0x15, RZ ;  /* 0x0000001507117810 */ /* 0x040fe40007ffe0ff */
[----:B------:R-:W-:Y:S01]  /*00f0*/  IADD3 R19, R7, 0x11, RZ ;  /* 0x0000001107137810 */ /* 0x000fe20007ffe0ff */
[----:B------:R-:W-:Y:S01]  /*0100*/  IMAD.HI R0, R15, -0x72c234f7, R14 ;  /* 0x8d3dcb090f007827 */ /* 0x000fe200078e020e */
[C---:B------:R-:W-:Y:S02]  /*0110*/  IADD3 R13, R7.reuse, 0xb, RZ ;  /* 0x0000000b070d7810 */ /* 0x040fe40007ffe0ff */
[----:B------:R-:W-:Y:S01]  /*0120*/  IADD3 R9, R7, 0x7, RZ ;  /* 0x0000000707097810 */ /* 0x000fe20007ffe0ff */
[----:B------:R-:W-:Y:S01]  /*0130*/  IMAD.HI R2, R17, -0x72c234f7, R16 ;  /* 0x8d3dcb0911027827 */ /* 0x000fe200078e0210 */
[----:B------:R-:W-:-:S03]  /*0140*/  SHF.R.U32.HI R11, RZ, 0x1f, R0 ;  /* 0x0000001fff0b7819 */ /* 0x000fc60000011600 */
[----:B------:R-:W-:Y:S01]  /*0150*/  IMAD.HI R6, R19, -0x72c234f7, R18 ;  /* 0x8d3dcb0913067827 */ /* 0x000fe200078e0212 */
[----:B------:R-:W-:Y:S02]  /*0160*/  SHF.R.U32.HI R21, RZ, 0x1f, R2 ;  /* 0x0000001fff157819 */ /* 0x000fe40000011602 */
[----:B------:R-:W-:Y:S01]  /*0170*/  LEA.HI.SX32 R14, R0, R11, 0x1c ;  /* 0x0000000b000e7211 */ /* 0x000fe200078fe2ff */
[----:B------:R-:W-:Y:S01]  /*0180*/  IMAD.HI R12, R13, -0x72c234f7, R12 ;  /* 0x8d3dcb090d0c7827 */ /* 0x000fe200078e020c */
[----:B------:R-:W-:Y:S02]  /*0190*/  LEA.HI.SX32 R21, R2, R21, 0x1c ;  /* 0x0000001502157211 */ /* 0x000fe400078fe2ff */
[----:B------:R-:W-:Y:S01]  /*01a0*/  IADD3 R11, R7, 0x1, RZ ;  /* 0x00000001070b7810 */ /* 0x000fe20007ffe0ff */
[----:B------:R-:W-:Y:S01]  /*01b0*/  IMAD R0, R14, -0x1d, R15 ;  /* 0xffffffe30e007824 */ /* 0x000fe200078e020f */
[----:B------:R-:W-:Y:S01]  /*01c0*/  SHF.R.U32.HI R15, RZ, 0x1f, R6 ;  /* 0x0000001fff0f7819 */ /* 0x000fe20000011606 */
[----:B------:R-:W-:Y:S01]  /*01d0*/  IMAD R2, R21, -0x1d, R17 ;  /* 0xffffffe315027824 */ /* 0x000fe200078e0211 */
[----:B------:R-:W-:Y:S01]  /*01e0*/  SHF.R.U32.HI R17, RZ, 0x1f, R12 ;  /* 0x0000001fff117819 */ /* 0x000fe2000001160c */
[----:B------:R-:W-:Y:S01]  /*01f0*/  IMAD.HI R16, R9, -0x72c234f7, R8 ;  /* 0x8d3dcb0909107827 */ /* 0x000fe200078e0208 */
[----:B------:R-:W-:-:S02]  /*0200*/  LEA.HI.SX32 R15, R6, R15, 0x1c ;  /* 0x0000000f060f7211 */ /* 0x000fc400078fe2ff */
[----:B------:R-:W-:Y:S01]  /*0210*/  LEA.HI.SX32 R12, R12, R17, 0x1c ;  /* 0x000000110c0c7211 */ /* 0x000fe200078fe2ff */
[----:B------:R-:W-:Y:S01]  /*0220*/  IMAD.HI R10, R11, -0x72c234f7, R10 ;  /* 0x8d3dcb090b0a7827 */ /* 0x000fe200078e020a */
[----:B------:R-:W-:Y:S01]  /*0230*/  SHF.R.U32.HI R17, RZ, 0x1f, R16 ;  /* 0x0000001fff117819 */ /* 0x000fe20000011610 */
[----:B------:R-:W0:Y:S01]  /*0240*/  S2R R6, SR_CTAID.Y ;  /* 0x0000000000067919 */ /* 0x000e220000002600 */
[----:B------:R-:W-:Y:S01]  /*0250*/  ISETP.GE.AND P0, PT, R0, 0x1, PT ;  /* 0x000000010000780c */ /* 0x000fe20003f06270 */
[----:B------:R-:W-:Y:S01]  /*0260*/  IMAD R8, R15, -0x1d, R19 ;  /* 0xffffffe30f087824 */ /* 0x000fe200078e0213 */
[----:B------:R-:W-:Y:S01]  /*0270*/  SHF.R.U32.HI R21, RZ, 0x1f, R10 ;  /* 0x0000001fff157819 */ /* 0x000fe2000001160a */
[----:B------:R-:W-:Y:S01]  /*0280*/  IMAD R12, R12, -0x1d, R13 ;  /* 0xffffffe30c0c7824 */ /* 0x000fe200078e020d */
[----:B------:R-:W-:Y:S02]  /*0290*/  LEA.HI.SX32 R15, R16, R17, 0x1c ;  /* 0x00000011100f7211 */ /* 0x000fe400078fe2ff */
[----:B------:R-:W-:-:S02]  /*02a0*/  LEA.HI.SX32 R10, R10, R21, 0x1c ;  /* 0x000000150a0a7211 */ /* 0x000fc400078fe2ff */
[----:B------:R-:W-:Y:S01]  /*02b0*/  ISETP.GE.AND P1, PT, R2, 0x1, PT ;  /* 0x000000010200780c */ /* 0x000fe20003f26270 */
[----:B------:R-:W-:Y:S01]  /*02c0*/  IMAD R15, R15, -0x1d, R9 ;  /* 0xffffffe30f0f7824 */ /* 0x000fe200078e0209 */
[----:B------:R-:W-:Y:S01]  /*02d0*/  ISETP.GE.AND P2, PT, R8, 0x1, PT ;  /* 0x000000010800780c */ /* 0x000fe20003f46270 */
[----:B------:R-:W-:Y:S01]  /*02e0*/  IMAD R10, R10, -0x1d, R11 ;  /* 0xffffffe30a0a7824 */ /* 0x000fe200078e020b */
[----:B------:R-:W-:Y:S01]  /*02f0*/  ISETP.GE.AND P3, PT, R12, 0x1, PT ;  /* 0x000000010c00780c */ /* 0x000fe20003f66270 */
[----:B------:R-:W-:Y:S01]  /*0300*/  @P0 IMAD.MOV.U32 R16, RZ, RZ, RZ ;  /* 0x000000ffff100224 */ /* 0x000fe200078e00ff */
[----:B------:R-:W-:Y:S02]  /*0310*/  ISETP.GE.AND P4, PT, R15, 0x1, PT ;  /* 0x000000010f00780c */ /* 0x000fe40003f86270 */
[----:B------:R-:W-:Y:S02]  /*0320*/  ISETP.GE.AND P5, PT, R10, 0x1, PT ;  /* 0x000000010a00780c */ /* 0x000fe40003fa6270 */
[----:B------:R-:W-:-:S03]  /*0330*/  @P0 IADD3 R17, R7, 0x38, RZ ;  /* 0x0000003807110810 */ /* 0x000fc60007ffe0ff */
[----:B------:R-:W1:Y:S01]  /*0340*/  @P1 S2R R29, SR_CTAID.Z ;  /* 0x00000000001d1919 */ /* 0x000e620000002700 */
[----:B------:R-:W-:Y:S01]  /*0350*/  @P1 IADD3 R19, R7, 0xe0, RZ ;  /* 0x000000e007131810 */ /* 0x000fe20007ffe0ff */
[----:B------:R-:W-:Y:S01]  /*0360*/  @P0 IMAD.HI R13, R17, -0x72c234f7, R16 ;  /* 0x8d3dcb09110d0827 */ /* 0x000fe200078e0210 */
[----:B------:R-:W-:Y:S01]  /*0370*/  @P1 MOV R18, RZ ;  /* 0x000000ff00121202 */ /* 0x000fe20000000f00 */
[----:B------:R-:W0:Y:S01]  /*0380*/  @P0 S2R R17, SR_CTAID.Z ;  /* 0x0000000000110919 */ /* 0x000e220000002700 */
[C---:B------:R-:W-:Y:S01]  /*0390*/  @P2 IADD3 R21, R7.reuse, 0x150, RZ ;  /* 0x0000015007152810 */ /* 0x040fe20007ffe0ff */
[----:B------:R-:W-:Y:S01]  /*03a0*/  @P2 IMAD.MOV.U32 R20, RZ, RZ, RZ ;  /* 0x000000ffff142224 */ /* 0x000fe200078e00ff */
[----:B------:R-:W-:Y:S01]  /*03b0*/  @P2 IADD3 R23, R7, 0x2e, RZ ;  /* 0x0000002e07172810 */ /* 0x000fe20007ffe0ff */
[----:B------:R-:W2:Y:S01]  /*03c0*/  @P2 S2R R31, SR_CTAID.Z ;  /* 0x00000000001f2919 */ /* 0x000ea20000002700 */
[----:B------:R-:W-:Y:S01]  /*03d0*/  @P2 MOV R22, RZ ;  /* 0x000000ff00162202 */ /* 0x000fe20000000f00 */
[----:B------:R-:W-:Y:S01]  /*03e0*/  @P1 IMAD.HI R16, R19, -0x1e0387f1, R18 ;  /* 0xe1fc780f13101827 */ /* 0x000fe200078e0212 */
[C---:B------:R-:W-:Y:S01]  /*03f0*/  @P1 IADD3 R19, R7.reuse, 0x4f, RZ ;  /* 0x0000004f07131810 */ /* 0x040fe20007ffe0ff */
[----:B------:R-:W3:Y:S01]  /*0400*/  @P4 S2R R35, SR_CTAID.Z ;  /* 0x0000000000234919 */ /* 0x000ee20000002700 */
[----:B------:R-:W-:Y:S01]  /*0410*/  @P4 IADD3 R25, R7, 0x268, RZ ;  /* 0x0000026807194810 */ /* 0x000fe20007ffe0ff */
[----:B------:R-:W-:Y:S01]  /*0420*/  @P2 IMAD.HI R9, R21, -0x1e0387f1, R20 ;  /* 0xe1fc780f15092827 */ /* 0x000fe200078e0214 */
[C---:B------:R-:W-:Y:S01]  /*0430*/  @P3 IADD3 R21, R7.reuse, 0x1f8, RZ ;  /* 0x000001f807153810 */ /* 0x040fe20007ffe0ff */
[----:B------:R-:W4:Y:S01]  /*0440*/  @P5 S2R R37, SR_CTAID.Z ;  /* 0x0000000000255919 */ /* 0x000f220000002700 */
[----:B------:R-:W-:Y:S01]  /*0450*/  @P4 IADD3 R27, R7, 0x24, RZ ;  /* 0x00000024071b4810 */ /* 0x000fe20007ffe0ff */
[----:B------:R-:W-:Y:S01]  /*0460*/  @P2 IMAD.HI R14, R23, -0x72c234f7, R22 ;  /* 0x8d3dcb09170e2827 */ /* 0x000fe200078e0216 */
[----:B------:R-:W-:Y:S01]  /*0470*/  @P3 IADD3 R23, R7, 0x45, RZ ;  /* 0x0000004507173810 */ /* 0x000fe20007ffe0ff */
[----:B------:R-:W2:Y:S01]  /*0480*/  @P3 S2R R33, SR_CTAID.Z ;  /* 0x0000000000213919 */ /* 0x000ea20000002700 */
[----:B------:R-:W-:Y:S01]  /*0490*/  @P3 MOV R22, RZ ;  /* 0x000000ff00163202 */ /* 0x000fe20000000f00 */
[----:B------:R-:W-:Y:S01]  /*04a0*/  @P3 IMAD.MOV.U32 R20, RZ, RZ, RZ ;  /* 0x000000ffff143224 */ /* 0x000fe200078e00ff */
[----:B------:R-:W-:Y:S01]  /*04b0*/  @P4 MOV R26, RZ ;  /* 0x000000ff001a4202 */ /* 0x000fe20000000f00 */
[----:B------:R-:W-:-:S04]  /*04c0*/  @P1 IMAD.HI R19, R19, -0x72c234f7, R18 ;  /* 0x8d3dcb0913131827 */ /* 0x000fc800078e0212 */
[----:B------:R-:W-:-:S04]  /*04d0*/  @P3 IMAD.HI R18, R21, -0x1e0387f1, R20 ;  /* 0xe1fc780f15123827 */ /* 0x000fc800078e0214 */
[----:B------:R-:W-:Y:S01]  /*04e0*/  @P3 IMAD.HI R20, R23, -0x72c234f7, R22 ;  /* 0x8d3dcb0917143827 */ /* 0x000fe200078e0216 */
[----:B------:R-:W-:-:S03]  /*04f0*/  @P5 IADD3 R23, R7, 0x310, RZ ;  /* 0x0000031007175810 */ /* 0x000fc60007ffe0ff */
[----:B------:R-:W-:Y:S02]  /*0500*/  @P4 IMAD.MOV.U32 R24, RZ, RZ, RZ ;  /* 0x000000ffff184224 */ /* 0x000fe400078e00ff */
[--C-:B0-----:R-:W-:Y:S02]  /*0510*/  @P0 IMAD R21, R17, 0x2a, R6.reuse ;  /* 0x0000002a11150824 */ /* 0x101fe400078e0206 */
[----:B------:R-:W-:Y:S02]  /*0520*/  @P5 IMAD.MOV.U32 R22, RZ, RZ, RZ ;  /* 0x000000ffff165224 */ /* 0x000fe400078e00ff */
[--C-:B-1----:R-:W-:Y:S02]  /*0530*/  @P1 IMAD R29, R29, 0x2a, R6.reuse ;  /* 0x0000002a1d1d1824 */ /* 0x102fe400078e0206 */
[--C-:B--2---:R-:W-:Y:S02]  /*0540*/  @P2 IMAD R31, R31, 0x2a, R6.reuse ;  /* 0x0000002a1f1f2824 */ /* 0x104fe400078e0206 */
[----:B---3--:R-:W-:-:S02]  /*0550*/  @P4 IMAD R35, R35, 0x2a, R6 ;  /* 0x0000002a23234824 */ /* 0x008fc400078e0206 */
[----:B------:R-:W-:Y:S01]  /*0560*/  @P4 IMAD.HI R11, R25, -0x1e0387f1, R24 ;  /* 0xe1fc780f190b4827 */ /* 0x000fe200078e0218 */
[----:B------:R-:W-:Y:S02]  /*0570*/  @P5 IADD3 R25, R7, 0x3b, RZ ;  /* 0x0000003b07195810 */ /* 0x000fe40007ffe0ff */
[----:B------:R-:W-:Y:S01]  /*0580*/  @P5 MOV R24, RZ ;  /* 0x000000ff00185202 */ /* 0x000fe20000000f00 */
[----:B------:R-:W-:-:S04]  /*0590*/  @P4 IMAD.HI R17, R27, -0x72c234f7, R26 ;  /* 0x8d3dcb091b114827 */ /* 0x000fc800078e021a */
[----:B------:R-:W-:Y:S02]  /*05a0*/  @P0 IMAD R27, R21, 0x70, RZ ;  /* 0x00000070151b0824 */ /* 0x000fe400078e02ff */
[----:B------:R-:W-:-:S03]  /*05b0*/  @P5 IMAD.HI R21, R23, -0x1e0387f1, R22 ;  /* 0xe1fc780f17155827 */ /* 0x000fc600078e0216 */
[----:B------:R-:W-:Y:S01]  /*05c0*/  @P0 IADD3 R0, R27, -0x1d, R0 ;  /* 0xffffffe31b000810 */ /* 0x000fe20007ffe000 */
[----:B------:R-:W-:Y:S01]  /*05d0*/  @P1 IMAD R29, R29, 0x70, RZ ;  /* 0x000000701d1d1824 */ /* 0x000fe200078e02ff */
[----:B------:R-:W-:Y:S01]  /*05e0*/  @P3 SHF.R.U32.HI R27, RZ, 0x1f, R20 ;  /* 0x0000001fff1b3819 */ /* 0x000fe20000011614 */
[----:B------:R-:W-:Y:S02]  /*05f0*/  @P2 IMAD R23, R31, 0x70, RZ ;  /* 0x000000701f172824 */ /* 0x000fe400078e02ff */
[----:B----4-:R-:W-:Y:S01]  /*0600*/  @P5 IMAD R37, R37, 0x2a, R6 ;  /* 0x0000002a25255824 */ /* 0x010fe200078e0206 */
[----:B------:R-:W-:Y:S01]  /*0610*/  @P3 LEA.HI.SX32 R27, R20, R27, 0x1c ;  /* 0x0000001b141b3211 */ /* 0x000fe200078fe2ff */
[----:B------:R-:W-:Y:S01]  /*0620*/  @P4 IMAD R26, R35, 0x70, RZ ;  /* 0x00000070231a4824 */ /* 0x000fe200078e02ff */
[----:B------:R-:W-:Y:S01]  /*0630*/  @P2 IADD3 R23, R23, -0x1d, R8 ;  /* 0xffffffe317172810 */ /* 0x000fe20007ffe008 */
[----:B------:R-:W-:Y:S01]  /*0640*/  @P5 IMAD.HI R22, R25, -0x72c234f7, R24 ;  /* 0x8d3dcb0919165827 */ /* 0x000fe200078e0218 */
[----:B------:R-:W-:-:S02]  /*0650*/  @P1 IADD3 R24, R29, -0x1d, R2 ;  /* 0xffffffe31d181810 */ /* 0x000fc40007ffe002 */
[----:B------:R-:W-:Y:S01]  /*0660*/  @P4 IADD3 R29, R26, -0x1d, R15 ;  /* 0xffffffe31a1d4810 */ /* 0x000fe20007ffe00f */
[----:B------:R-:W-:Y:S01]  /*0670*/  @P5 IMAD R31, R37, 0x70, RZ ;  /* 0x00000070251f5824 */ /* 0x000fe200078e02ff */
[----:B------:R-:W-:Y:S01]  /*0680*/  @P0 SHF.R.U32.HI R2, RZ, 0x1f, R13 ;  /* 0x0000001fff020819 */ /* 0x000fe2000001160d */
[----:B------:R-:W-:Y:S01]  /*0690*/  @P3 IMAD R33, R33, 0x2a, R6 ;  /* 0x0000002a21213824 */ /* 0x000fe200078e0206 */
[----:B------:R-:W-:Y:S02]  /*06a0*/  @P1 SHF.R.U32.HI R15, RZ, 0x1f, R16 ;  /* 0x0000001fff0f1819 */ /* 0x000fe40000011610 */
[----:B------:R-:W-:Y:S01]  /*06b0*/  @P1 SHF.R.U32.HI R8, RZ, 0x1f, R19 ;  /* 0x0000001fff081819 */ /* 0x000fe20000011613 */
[----:B------:R-:W-:Y:S01]  /*06c0*/  @P3 IMAD R33, R33, 0x70, RZ ;  /* 0x0000007021213824 */ /* 0x000fe200078e02ff */
[----:B------:R-:W-:Y:S02]  /*06d0*/  @P5 IADD3 R31, R31, -0x1d, R10 ;  /* 0xffffffe31f1f5810 */ /* 0x000fe40007ffe00a */
[----:B------:R-:W-:-:S02]  /*06e0*/  @P0 LEA.HI.SX32 R13, R13, R2, 0x1c ;  /* 0x000000020d0d0211 */ /* 0x000fc400078fe2ff */
[----:B------:R-:W-:Y:S02]  /*06f0*/  @P1 LEA.HI.SX32 R15, R16, R15, 0x19 ;  /* 0x0000000f100f1211 */ /* 0x000fe400078fcaff */
[----:B------:R-:W-:Y:S01]  /*0700*/  @P1 LEA.HI.SX32 R8, R19, R8, 0x1c ;  /* 0x0000000813081211 */ /* 0x000fe200078fe2ff */
[----:B------:R-:W-:Y:S01]  /*0710*/  @P0 IMAD R13, R13, 0x1c, R0 ;  /* 0x0000001c0d0d0824 */ /* 0x000fe200078e0200 */
[----:B------:R-:W-:Y:S01]  /*0720*/  @P4 SHF.R.U32.HI R10, RZ, 0x1f, R11 ;  /* 0x0000001fff0a4819 */ /* 0x000fe2000001160b */
[----:B------:R-:W-:Y:S01]  /*0730*/  @P1 IMAD R15, R15, 0x310, R24 ;  /* 0x000003100f0f1824 */ /* 0x000fe200078e0218 */
[----:B------:R-:W-:Y:S02]  /*0740*/  @P2 SHF.R.U32.HI R2, RZ, 0x1f, R9 ;  /* 0x0000001fff022819 */ /* 0x000fe40000011609 */
[----:B------:R-:W-:Y:S01]  /*0750*/  @P2 SHF.R.U32.HI R19, RZ, 0x1f, R14 ;  /* 0x0000001fff132819 */ /* 0x000fe2000001160e */
[----:B------:R-:W-:Y:S01]  /*0760*/  @P1 IMAD R15, R8, 0x1c, R15 ;  /* 0x0000001c080f1824 */ /* 0x000fe200078e020f */
[----:B------:R-:W-:-:S02]  /*0770*/  @P5 SHF.R.U32.HI R16, RZ, 0x1f, R21 ;  /* 0x0000001fff105819 */ /* 0x000fc40000011615 */
[----:B------:R-:W-:Y:S02]  /*0780*/  @P3 SHF.R.U32.HI R25, RZ, 0x1f, R18 ;  /* 0x0000001fff193819 */ /* 0x000fe40000011612 */
[----:B------:R-:W-:Y:S02]  /*0790*/  @P4 LEA.HI.SX32 R10, R11, R10, 0x19 ;  /* 0x0000000a0b0a4211 */ /* 0x000fe400078fcaff */
[----:B------:R-:W-:Y:S02]  /*07a0*/  @P2 LEA.HI.SX32 R2, R9, R2, 0x19 ;  /* 0x0000000209022211 */ /* 0x000fe400078fcaff */
[----:B------:R-:W-:Y:S01]  /*07b0*/  @P2 LEA.HI.SX32 R19, R14, R19, 0x1c ;  /* 0x000000130e132211 */ /* 0x000fe200078fe2ff */
[----:B------:R-:W-:Y:S01]  /*07c0*/  @P4 IMAD R29, R10, 0x310, R29 ;  /* 0x000003100a1d4824 */ /* 0x000fe200078e021d */
[----:B------:R-:W-:Y:S01]  /*07d0*/  @P5 LEA.HI.SX32 R16, R21, R16, 0x19 ;  /* 0x0000001015105211 */ /* 0x000fe200078fcaff */
[----:B------:R-:W-:Y:S01]  /*07e0*/  @P2 IMAD R2, R2, 0x310, R23 ;  /* 0x0000031002022824 */ /* 0x000fe200078e0217 */
[----:B------:R-:W-:-:S02]  /*07f0*/  @P3 IADD3 R12, R33, -0x1d, R12 ;  /* 0xffffffe3210c3810 */ /* 0x000fc40007ffe00c */
[----:B------:R-:W-:Y:S01]  /*0800*/  @P3 LEA.HI.SX32 R25, R18, R25, 0x19 ;  /* 0x0000001912193211 */ /* 0x000fe200078fcaff */
[----:B------:R-:W-:Y:S01]  /*0810*/  @P0 IMAD.MOV.U32 R18, RZ, RZ, 0x4 ;  /* 0x00000004ff120424 */ /* 0x000fe200078e00ff */
[----:B------:R-:W-:Y:S01]  /*0820*/  @P4 SHF.R.U32.HI R14, RZ, 0x1f, R17 ;  /* 0x0000001fff0e4819 */ /* 0x000fe20000011611 */
[----:B------:R-:W-:Y:S01]  /*0830*/  @P5 IMAD R10, R16, 0x310, R31 ;  /* 0x00000310100a5824 */ /* 0x000fe200078e021f */
[----:B------:R-:W-:Y:S01]  /*0840*/  @P5 SHF.R.U32.HI R9, RZ, 0x1f, R22 ;  /* 0x0000001fff095819 */ /* 0x000fe20000011616 */
[----:B------:R-:W-:Y:S01]  /*0850*/  @P3 IMAD R12, R25, 0x310, R12 ;  /* 0x00000310190c3824 */ /* 0x000fe200078e020c */
[----:B------:R-:W-:Y:S01]  /*0860*/  @P4 LEA.HI.SX32 R14, R17, R14, 0x1c ;  /* 0x0000000e110e4211 */ /* 0x000fe200078fe2ff */
[----:B------:R-:W-:Y:S01]  /*0870*/  @P0 IMAD.WIDE R16, R13, R18, c[0x0][0x168] ;  /* 0x00005a000d100625 */ /* 0x000fe200078e0212 */
[----:B------:R-:W-:Y:S02]  /*0880*/  @P5 LEA.HI.SX32 R9, R22, R9, 0x1c ;  /* 0x0000000916095211 */ /* 0x000fe400078fe2ff */
[----:B------:R-:W-:Y:S01]  /*0890*/  MOV R0, RZ ;  /* 0x000000ff00007202 */ /* 0x000fe20000000f00 */
[----:B------:R-:W-:Y:S01]  /*08a0*/  @P2 IMAD R19, R19, 0x1c, R2 ;  /* 0x0000001c13132824 */ /* 0x000fe200078e0202 */
[----:B------:R-:W-:Y:S01]  /*08b0*/  @P1 MOV R18, 0x4 ;  /* 0x0000000400121802 */ /* 0x000fe20000000f00 */
[----:B------:R-:W-:Y:S01]  /*08c0*/  @P2 IMAD.MOV.U32 R24, RZ, RZ, 0x4 ;  /* 0x00000004ff182424 */ /* 0x000fe200078e00ff */
[----:B------:R-:W-:Y:S01]  /*08d0*/  @P3 MOV R21, 0x4 ;  /* 0x0000000400153802 */ /* 0x000fe20000000f00 */
[----:B------:R-:W-:Y:S01]  /*08e0*/  @P3 IMAD R20, R27, 0x1c, R12 ;  /* 0x0000001c1b143824 */ /* 0x000fe200078e020c */
[----:B------:R-:W-:Y:S01]  /*08f0*/  @P5 MOV R26, 0x4 ;  /* 0x00000004001a5802 */ /* 0x000fe20000000f00 */
[----:B------:R-:W-:Y:S01]  /*0900*/  @P4 IMAD R22, R14, 0x1c, R29 ;  /* 0x0000001c0e164824 */ /* 0x000fe200078e021d */
[----:B------:R0:W5:Y:S01]  /*0910*/  @P0 LDG.E.CONSTANT R0, [R16.64] ;  /* 0x0000000410000981 */ /* 0x000162000c1e9900 */
[----:B------:R-:W-:-:S02]  /*0920*/  @P5 IMAD R9, R9, 0x1c, R10 ;  /* 0x0000001c09095824 */ /* 0x000fc400078e020a */
[----:B------:R-:W-:Y:S01]  /*0930*/  @P4 IMAD.MOV.U32 R23, RZ, RZ, 0x4 ;  /* 0x00000004ff174424 */ /* 0x000fe200078e00ff */
[----:B------:R-:W-:Y:S01]  /*0940*/  MOV R8, RZ ;  /* 0x000000ff00087202 */ /* 0x000fe20000000f00 */
[----:B------:R-:W-:Y:S01]  /*0950*/  IMAD.MOV.U32 R10, RZ, RZ, RZ ;  /* 0x000000ffff0a7224 */ /* 0x000fe200078e00ff */
[----:B------:R-:W-:Y:S01]  /*0960*/  MOV R12, RZ ;  /* 0x000000ff000c7202 */ /* 0x000fe20000000f00 */
[----:B------:R-:W-:Y:S02]  /*0970*/  IMAD.MOV.U32 R14, RZ, RZ, RZ ;  /* 0x000000ffff0e7224 */ /* 0x000fe400078e00ff */
[----:B0-----:R-:W-:-:S04]  /*0980*/  @P1 IMAD.WIDE R16, R15, R18, c[0x0][0x168] ;  /* 0x00005a000f101625 */ /* 0x001fc800078e0212 */
[----:B------:R-:W-:-:S04]  /*0990*/  @P2 IMAD.WIDE R18, R19, R24, c[0x0][0x168] ;  /* 0x00005a0013122625 */ /* 0x000fc800078e0218 */
[----:B------:R-:W-:Y:S01]  /*09a0*/  @P3 IMAD.WIDE R20, R20, R21, c[0x0][0x168] ;  /* 0x00005a0014143625 */ /* 0x000fe200078e0215 */
[----:B------:R0:W5:Y:S03]  /*09b0*/  @P2 LDG.E.CONSTANT R8, [R18.64] ;  /* 0x0000000412082981 */ /* 0x000166000c1e9900 */
[----:B------:R-:W-:Y:S01]  /*09c0*/  @P4 IMAD.WIDE R22, R22, R23, c[0x0][0x168] ;  /* 0x00005a0016164625 */ /* 0x000fe200078e0217 */
[----:B------:R0:W5:Y:S03]  /*09d0*/  @P3 LDG.E.CONSTANT R10, [R20.64] ;  /* 0x00000004140a3981 */ /* 0x000166000c1e9900 */
[----:B------:R-:W-:Y:S01]  /*09e0*/  @P5 IMAD.WIDE R24, R9, R26, c[0x0][0x168] ;  /* 0x00005a0009185625 */ /* 0x000fe200078e021a */
[----:B------:R0:W5:Y:S04]  /*09f0*/  @P4 LDG.E.CONSTANT R12, [R22.64] ;  /* 0x00000004160c4981 */ /* 0x000168000c1e9900 */
[----:B------:R0:W5:Y:S01]  /*0a00*/  @P5 LDG.E.CONSTANT R14, [R24.64] ;  /* 0x00000004180e5981 */ /* 0x000162000c1e9900 */
[----:B------:R-:W-:Y:S01]  /*0a10*/  IMAD.MOV.U32 R2, RZ, RZ, RZ ;  /* 0x000000ffff027224 */ /* 0x000fe200078e00ff */
[----:B------:R-:W-:-:S05]  /*0a20*/  IADD3 R27, R7, 0x70, RZ ;  /* 0x00000070071b7810 */ /* 0x000fca0007ffe0ff */
[----:B------:R1:W5:Y:S01]  /*0a30*/  @P1 LDG.E.CONSTANT R2, [R16.64] ;  /* 0x0000000410021981 */ /* 0x000362000c1e9900 */
[----:B------:R-:W-:Y:S01]  /*0a40*/  IMAD.MOV.U32 R26, RZ, RZ, RZ ;  /* 0x000000ffff1a7224 */ /* 0x000fe200078e00ff */
[----:B-1----:R-:W-:Y:S01]  /*0a50*/  MOV R17, R7 ;  /* 0x0000000700117202 */ /* 0x002fe20000000f00 */
[----:B------:R-:W-:-:S04]  /*0a60*/  IMAD.MOV.U32 R16, RZ, RZ, RZ ;  /* 0x000000ffff107224 */ /* 0x000fc800078e00ff */
[----:B------:R-:W-:-:S04]  /*0a70*/  IMAD.HI R9, R7, -0x72c234f7, R16 ;  /* 0x8d3dcb0907097827 */ /* 0x000fc800078e0210 */
[----:B------:R-:W-:Y:S01]  /*0a80*/  IMAD.HI R11, R27, -0x1e0387f1, R26 ;  /* 0xe1fc780f1b0b7827 */ /* 0x000fe200078e021a */
[----:B------:R-:W-:-:S04]  /*0a90*/  SHF.R.U32.HI R26, RZ, 0x1f, R9 ;  /* 0x0000001fff1a7819 */ /* 0x000fc80000011609 */
[----:B------:R-:W-:Y:S02]  /*0aa0*/  SHF.R.U32.HI R16, RZ, 0x1f, R11 ;  /* 0x0000001fff107819 */ /* 0x000fe4000001160b */
[----:B------:R-:W-:Y:S02]  /*0ab0*/  LEA.HI.SX32 R9, R9, R26, 0x1c ;  /* 0x0000001a09097211 */ /* 0x000fe400078fe2ff */
[----:B------:R-:W-:Y:S02]  /*0ac0*/  LEA.HI.SX32 R13, R11, R16, 0x19 ;  /* 0x000000100b0d7211 */ /* 0x000fe400078fcaff */
[----:B------:R-:W-:-:S04]  /*0ad0*/  LEA R11, R6, R9, 0x2 ;  /* 0x00000009060b7211 */ /* 0x000fc800078e10ff */
[----:B------:R-:W-:Y:S01]  /*0ae0*/  ISETP.GE.AND P0, PT, R11, 0x1, PT ;  /* 0x000000010b00780c */ /* 0x000fe20003f06270 */
[----:B------:R-:W-:Y:S01]  /*0af0*/  IMAD R27, R13, -0x91, R27 ;  /* 0xffffff6f0d1b7824 */ /* 0x000fe200078e021b */
[----:B------:R-:W-:Y:S01]  /*0b00*/  BSSY B0, `(.L_x_190) ;  /* 0x0000010000007945 */ /* 0x000fe20003800000 */
[----:B------:R-:W-:Y:S01]  /*0b10*/  IMAD.MOV.U32 R26, RZ, RZ, RZ ;  /* 0x000000ffff1a7224 */ /* 0x000fe200078e00ff */
[----:B------:R-:W-:-:S03]  /*0b20*/  MOV R16, RZ ;  /* 0x000000ff00107202 */ /* 0x000fc60000000f00 */
[----:B------:R-:W-:-:S06]  /*0b30*/  IMAD.HI R26, R27, -0x72c234f7, R26 ;  /* 0x8d3dcb091b1a7827 */ /* 0x000fcc00078e021a */
[----:B------:R-:W-:Y:S05]  /*0b40*/  @!P0 BRA `(.L_x_191) ;  /* 0x000000b000008947 */ /* 0x000fea0003800000 */
[----:B0-----:R-:W-:-:S05]  /*0b50*/  IMAD R11, R9, -0x1d, R7 ;  /* 0xffffffe3090b7824 */ /* 0x001fca00078e0207 */
[----:B------:R-:W-:-:S13]  /*0b60*/  ISETP.GE.AND P0, PT, R11, 0x1, PT ;  /* 0x000000010b00780c */ /* 0x000fda0003f06270 */
[----:B------:R-:W-:Y:S05]  /*0b70*/  @!P0 BRA `(.L_x_191) ;  /* 0x0000008000008947 */ /* 0x000fea0003800000 */
[----:B------:R-:W0:Y:S01]  /*0b80*/  S2R R15, SR_CTAID.Z ;  /* 0x00000000000f7919 */ /* 0x000e220000002700 */
[----:B------:R-:W-:Y:S02]  /*0b90*/  IMAD.MOV.U32 R17, RZ, RZ, 0x4 ;  /* 0x00000004ff117424 */ /* 0x000fe400078e00ff */
[----:B0-----:R-:W-:-:S04]  /*0ba0*/  IMAD R15, R15, 0x2a, R6 ;  /* 0x0000002a0f0f7824 */ /* 0x001fc800078e0206 */
[----:B------:R-:W-:-:S05]  /*0bb0*/  IMAD R16, R15, 0x70, RZ ;  /* 0x000000700f107824 */ /* 0x000fca00078e02ff */
[----:B------:R-:W-:-:S05]  /*0bc0*/  IADD3 R16, R16, -0x1d, R11 ;  /* 0xffffffe310107810 */ /* 0x000fca0007ffe00b */
[----:B------:R-:W-:-:S04]  /*0bd0*/  IMAD R16, R9, 0x1c, R16 ;  /* 0x0000001c09107824 */ /* 0x000fc800078e0210 */
[----:B------:R-:W-:-:S06]  /*0be0*/  IMAD.WIDE R16, R16, R17, c[0x0][0x168] ;  /* 0x00005a0010107625 */ /* 0x000fcc00078e0211 */
[----:B------:R0:W5:Y:S02]  /*0bf0*/  LDG.E.CONSTANT R16, [R16.64] ;  /* 0x0000000410107981 */ /* 0x000164000c1e9900 */
.L_x_191:
[----:B0-----:R-:W-:Y:S05]  /*0c00*/  BSYNC B0 ;  /* 0x0000000000007941 */ /* 0x001fea0003800000 */
.L_x_190:
[----:B------:R-:W-:Y:S01]  /*0c10*/  SHF.R.U32.HI R9, RZ, 0x1f, R26 ;  /* 0x0000001fff097819 */ /* 0x000fe2000001161a */
[----:B-----5:R0:W-:Y:S01]  /*0c20*/  STS [R7.X4], R16 ;  /* 0x0000001007007388 */ /* 0x0201e20000004800 */
[C---:B------:R-:W-:Y:S01]  /*0c30*/  IADD3 R19, R7.reuse, 0x87, RZ ;  /* 0x0000008707137810 */ /* 0x040fe20007ffe0ff */
[----:B------:R-:W-:Y:S01]  /*0c40*/  IMAD.MOV.U32 R18, RZ, RZ, RZ ;  /* 0x000000ffff127224 */ /* 0x000fe200078e00ff */
[----:B------:R-:W-:Y:S01]  /*0c50*/  LEA.HI.SX32 R9, R26, R9, 0x1c ;  /* 0x000000091a097211 */ /* 0x000fe200078fe2ff */
[----:B------:R-:W-:Y:S01]  /*0c60*/  BSSY B0, `(.L_x_192) ;  /* 0x000001f000007945 */ /* 0x000fe20003800000 */
[----:B------:R-:W-:Y:S01]  /*0c70*/  IADD3 R17, R7, 0x17, RZ ;  /* 0x0000001707117810 */ /* 0x000fe20007ffe0ff */
[----:B------:R-:W-:Y:S01]  /*0c80*/  IMAD.HI R21, R19, -0x1e0387f1, R18 ;  /* 0xe1fc780f13157827 */ /* 0x000fe200078e0212 */
[----:B------:R-:W-:Y:S02]  /*0c90*/  LEA R11, R6, R9, 0x2 ;  /* 0x00000009060b7211 */ /* 0x000fe400078e10ff */
[----:B------:R-:W-:-:S02]  /*0ca0*/  MOV R24, RZ ;  /* 0x000000ff00187202 */ /* 0x000fc40000000f00 */
[----:B------:R-:W-:Y:S02]  /*0cb0*/  ISETP.GE.AND P0, PT, R11, 0x1, PT ;  /* 0x000000010b00780c */ /* 0x000fe40003f06270 */
[----:B0-----:R-:W-:Y:S02]  /*0cc0*/  MOV R16, RZ ;  /* 0x000000ff00107202 */ /* 0x001fe40000000f00 */
[----:B------:R-:W-:-:S03]  /*0cd0*/  SHF.R.U32.HI R22, RZ, 0x1f, R21 ;  /* 0x0000001fff167819 */ /* 0x000fc60000011615 */
[----:B------:R-:W-:Y:S01]  /*0ce0*/  IMAD.HI R15, R17, -0x72c234f7, R16 ;  /* 0x8d3dcb09110f7827 */ /* 0x000fe200078e0210 */
[----:B------:R-:W-:-:S03]  /*0cf0*/  LEA.HI.SX32 R23, R21, R22, 0x19 ;  /* 0x0000001615177211 */ /* 0x000fc600078fcaff */
[----:B------:R-:W-:Y:S01]  /*0d00*/  IMAD.MOV.U32 R22, RZ, RZ, RZ ;  /* 0x000000ffff167224 */ /* 0x000fe200078e00ff */
[----:B------:R-:W-:-:S04]  /*0d10*/  SHF.R.U32.HI R20, RZ, 0x1f, R15 ;  /* 0x0000001fff147819 */ /* 0x000fc8000001160f */
[----:B------:R-:W-:Y:S01]  /*0d20*/  LEA.HI.SX32 R15, R15, R20, 0x1c ;  /* 0x000000140f0f7211 */ /* 0x000fe200078fe2ff */
[----:B------:R-:W-:Y:S05]  /*0d30*/  @!P0 BRA `(.L_x_193) ;  /* 0x0000011000008947 */ /* 0x000fea0003800000 */
[----:B------:R-:W-:Y:S01]  /*0d40*/  IADD3 R21, R7, 0x19, RZ ;  /* 0x0000001907157810 */ /* 0x000fe20007ffe0ff */
[----:B------:R-:W-:-:S04]  /*0d50*/  IMAD.MOV.U32 R20, RZ, RZ, RZ ;  /* 0x000000ffff147224 */ /* 0x000fc800078e00ff */
[----:B------:R-:W-:-:S05]  /*0d60*/  IMAD.HI R11, R21, -0x72c234f7, R20 ;  /* 0x8d3dcb09150b7827 */ /* 0x000fca00078e0214 */
[----:B------:R-:W-:-:S04]  /*0d70*/  SHF.R.U32.HI R20, RZ, 0x1f, R11 ;  /* 0x0000001fff147819 */ /* 0x000fc8000001160b */
[----:B------:R-:W-:-:S05]  /*0d80*/  LEA.HI.SX32 R20, R11, R20, 0x1c ;  /* 0x000000140b147211 */ /* 0x000fca00078fe2ff */
[----:B------:R-:W-:-:S05]  /*0d90*/  IMAD R20, R20, -0x1d, R21 ;  /* 0xffffffe314147824 */ /* 0x000fca00078e0215 */
[----:B------:R-:W-:-:S13]  /*0da0*/  ISETP.GE.AND P0, PT, R20, 0x1, PT ;  /* 0x000000011400780c */ /* 0x000fda0003f06270 */
[----:B------:R-:W-:Y:S05]  /*0db0*/  @!P0 BRA `(.L_x_193) ;  /* 0x0000009000008947 */ /* 0x000fea0003800000 */
[----:B------:R-:W0:Y:S01]  /*0dc0*/  S2R R11, SR_CTAID.Z ;  /* 0x00000000000b7919 */ /* 0x000e220000002700 */
[----:B------:R-:W-:Y:S01]  /*0dd0*/  MOV R21, 0x4 ;  /* 0x0000000400157802 */ /* 0x000fe20000000f00 */
[----:B0-----:R-:W-:-:S04]  /*0de0*/  IMAD R11, R11, 0x2a, R6 ;  /* 0x0000002a0b0b7824 */ /* 0x001fc800078e0206 */
[----:B------:R-:W-:-:S05]  /*0df0*/  IMAD R11, R11, 0x70, RZ ;  /* 0x000000700b0b7824 */ /* 0x000fca00078e02ff */
[----:B------:R-:W-:-:S05]  /*0e00*/  IADD3 R20, R11, -0x1d, R20 ;  /* 0xffffffe30b147810 */ /* 0x000fca0007ffe014 */
[----:B------:R-:W-:-:S04]  /*0e10*/  IMAD R20, R13, 0x310, R20 ;  /* 0x000003100d147824 */ /* 0x000fc800078e0214 */
[----:B------:R-:W-:-:S04]  /*0e20*/  IMAD R20, R9, 0x1c, R20 ;  /* 0x0000001c09147824 */ /* 0x000fc800078e0214 */
[----:B------:R-:W-:-:S05]  /*0e30*/  IMAD.WIDE R20, R20, R21, c[0x0][0x168] ;  /* 0x00005a0014147625 */ /* 0x000fca00078e0215 */
[----:B------:R0:W5:Y:S02]  /*0e40*/  LDG.E.CONSTANT R24, [R20.64] ;  /* 0x0000000414187981 */ /* 0x000164000c1e9900 */
.L_x_193:
[----:B------:R-:W-:Y:S05]  /*0e50*/  BSYNC B0 ;  /* 0x0000000000007941 */ /* 0x000fea0003800000 */
.L_x_192:
[----:B------:R-:W-:Y:S01]  /*0e60*/  IMAD R9, R6, 0x4, R15 ;  /* 0x0000000406097824 */ /* 0x000fe200078e020f */
[----:B0-----:R-:W-:Y:S01]  /*0e70*/  IADD3 R21, R7, 0x66, RZ ;  /* 0x0000006607157810 */ /* 0x001fe20007ffe0ff */
[----:B------:R-:W-:Y:S01]  /*0e80*/  IMAD R19, R23, -0x91, R19 ;  /* 0xffffff6f17137824 */ /* 0x000fe200078e0213 */
[----:B------:R-:W-:Y:S01]  /*0e90*/  MOV R20, RZ ;  /* 0x000000ff00147202 */ /* 0x000fe20000000f00 */
[----:B------:R-:W-:Y:S01]  /*0ea0*/  IMAD.MOV.U32 R18, RZ, RZ, RZ ;  /* 0x000000ffff127224 */ /* 0x000fe200078e00ff */
[----:B------:R-:W-:Y:S01]  /*0eb0*/  ISETP.GE.AND P0, PT, R9, 0x1, PT ;  /* 0x000000010900780c */ /* 0x000fe20003f06270 */
[----:B------:R-:W-:Y:S01]  /*0ec0*/  BSSY B0, `(.L_x_194) ;  /* 0x0000019000007945 */ /* 0x000fe20003800000 */
[----:B-----5:R0:W-:Y:S01]  /*0ed0*/  STS [R7.X4+0x1c0], R24 ;  /* 0x0001c01807007388 */ /* 0x0201e20000004800 */
[----:B------:R-:W-:-:S04]  /*0ee0*/  IMAD.HI R11, R21, -0x1e0387f1, R20 ;  /* 0xe1fc780f150b7827 */ /* 0x000fc800078e0214 */
[----:B------:R-:W-:Y:S01]  /*0ef0*/  IMAD.HI R19, R19, -0x72c234f7, R18 ;  /* 0x8d3dcb0913137827 */ /* 0x000fe200078e0212 */
[----:B------:R-:W-:-:S04]  /*0f00*/  SHF.R.U32.HI R18, RZ, 0x1f, R11 ;  /* 0x0000001fff127819 */ /* 0x000fc8000001160b */
[----:B------:R-:W-:Y:S02]  /*0f10*/  LEA.HI.SX32 R13, R11, R18, 0x19 ;  /* 0x000000120b0d7211 */ /* 0x000fe400078fcaff */
[----:B0-----:R-:W-:Y:S01]  /*0f20*/  SHF.R.U32.HI R24, RZ, 0x1f, R19 ;  /* 0x0000001fff187819 */ /* 0x001fe20000011613 */
[----:B------:R-:W-:Y:S05]  /*0f30*/  @!P0 BRA `(.L_x_195) ;  /* 0x0000011000008947 */ /* 0x000fea0003800000 */
[----:B------:R-:W-:-:S05]  /*0f40*/  IMAD R9, R15, -0x1d, R17 ;  /* 0xffffffe30f097824 */ /* 0x000fca00078e0211 */
[----:B------:R-:W-:-:S13]  /*0f50*/  ISETP.GE.AND P0, PT, R9, 0x1, PT ;  /* 0x000000010900780c */ /* 0x000fda0003f06270 */
[----:B------:R-:W-:Y:S05]  /*0f60*/  @!P0 BRA `(.L_x_195) ;  /* 0x000000e000008947 */ /* 0x000fea0003800000 */
[----:B------:R-:W0:Y:S01]  /*0f70*/  S2R R11, SR_CTAID.Z ;  /* 0x00000000000b7919 */ /* 0x000e220000002700 */
[----:B------:R-:W-:Y:S02]  /*0f80*/  IADD3 R17, R7, 0xa8, RZ ;  /* 0x000000a807117810 */ /* 0x000fe40007ffe0ff */
[----:B------:R-:W-:-:S05]  /*0f90*/  MOV R16, RZ ;  /* 0x000000ff00107202 */ /* 0x000fca0000000f00 */
[----:B------:R-:W-:-:S04]  /*0fa0*/  IMAD.HI R16, R17, -0x1e0387f1, R16 ;  /* 0xe1fc780f11107827 */ /* 0x000fc800078e0210 */
[----:B------:R-:W-:Y:S02]  /*0fb0*/  IMAD.MOV.U32 R17, RZ, RZ, 0x4 ;  /* 0x00000004ff117424 */ /* 0x000fe400078e00ff */
[----:B0-----:R-:W-:-:S04]  /*0fc0*/  IMAD R11, R11, 0x2a, R6 ;  /* 0x0000002a0b0b7824 */ /* 0x001fc800078e0206 */
[----:B------:R-:W-:Y:S01]  /*0fd0*/  IMAD R18, R11, 0x70, RZ ;  /* 0x000000700b127824 */ /* 0x000fe200078e02ff */
[----:B------:R-:W-:-:S04]  /*0fe0*/  SHF.R.U32.HI R11, RZ, 0x1f, R16 ;  /* 0x0000001fff0b7819 */ /* 0x000fc80000011610 */
[----:B------:R-:W-:Y:S02]  /*0ff0*/  IADD3 R18, R18, -0x1d, R9 ;  /* 0xffffffe312127810 */ /* 0x000fe40007ffe009 */
[----:B------:R-:W-:-:S05]  /*1000*/  LEA.HI.SX32 R11, R16, R11, 0x19 ;  /* 0x0000000b100b7211 */ /* 0x000fca00078fcaff */
[----:B------:R-:W-:-:S04]  /*1010*/  IMAD R18, R11, 0x310, R18 ;  /* 0x000003100b127824 */ /* 0x000fc800078e0212 */
[----:B------:R-:W-:-:S04]  /*1020*/  IMAD R16, R15, 0x1c, R18 ;  /* 0x0000001c0f107824 */ /* 0x000fc800078e0212 */
[----:B------:R-:W-:-:S05]  /*1030*/  IMAD.WIDE R16, R16, R17, c[0x0][0x168] ;  /* 0x00005a0010107625 */ /* 0x000fca00078e0211 */
[----:B------:R0:W5:Y:S02]  /*1040*/  LDG.E.CONSTANT R22, [R16.64] ;  /* 0x0000000410167981 */ /* 0x000164000c1e9900 */
.L_x_195:
[----:B------:R-:W-:Y:S05]  /*1050*/  BSYNC B0 ;  /* 0x0000000000007941 */ /* 0x000fea0003800000 */
.L_x_194:
[----:B------:R-:W-:Y:S01]  /*1060*/  LEA.HI.SX32 R19, R19, R24, 0x1c ;  /* 0x0000001813137211 */ /* 0x000fe200078fe2ff */
[----:B-----5:R1:W-:Y:S01]  /*1070*/  STS [R7.X4+0x2a0], R22 ;  /* 0x0002a01607007388 */ /* 0x0203e20000004800 */
[----:B------:R-:W-:Y:S01]  /*1080*/  IMAD R21, R13, -0x91, R21 ;  /* 0xffffff6f0d157824 */ /* 0x000fe200078e0215 */
[----:B------:R-:W-:Y:S01]  /*1090*/  BSSY B0, `(.L_x_196) ;  /* 0x000001e000007945 */ /* 0x000fe20003800000 */
[----:B------:R-:W-:Y:S01]  /*10a0*/  LEA R9, R6, R19, 0x2 ;  /* 0x0000001306097211 */ /* 0x000fe200078e10ff */
[----:B------:R-:W-:-:S03]  /*10b0*/  IMAD.MOV.U32 R20, RZ, RZ, RZ ;  /* 0x000000ffff147224 */ /* 0x000fc600078e00ff */
[----:B------:R-:W-:Y:S01]  /*10c0*/  ISETP.GE.AND P0, PT, R9, 0x1, PT ;  /* 0x000000010900780c */ /* 0x000fe20003f06270 */
[----:B------:R-:W-:Y:S01]  /*10d0*/  IMAD.HI R21, R21, -0x72c234f7, R20 ;  /* 0x8d3dcb0915157827 */ /* 0x000fe200078e0214 */
[----:B------:R-:W-:-:S04]  /*10e0*/  MOV R20, RZ ;  /* 0x000000ff00147202 */ /* 0x000fc80000000f00 */
[----:B------:R-:W-:-:S07]  /*10f0*/  SHF.R.U32.HI R24, RZ, 0x1f, R21 ;  /* 0x0000001fff187819 */ /* 0x000fce0000011615 */
[----:B------:R-:W-:Y:S05]  /*1100*/  @!P0 BRA `(.L_x_197) ;  /* 0x0000016000008947 */ /* 0x000fea0003800000 */
[----:B01----:R-:W-:Y:S01]  /*1110*/  IADD3 R17, R7, 0x13, RZ ;  /* 0x0000001307117810 */ /* 0x003fe20007ffe0ff */
        /* <DEDUP_REMOVED lines=21> */
.L_x_197:
[----:B-1----:R-:W-:Y:S05]  /*1270*/  BSYNC B0 ;  /* 0x0000000000007941 */ /* 0x002fea0003800000 */
.L_x_196:
[----:B------:R-:W-:Y:S01]  /*1280*/  LEA.HI.SX32 R11, R21, R24, 0x1c ;  /* 0x00000018150b7211 */ /* 0x000fe200078fe2ff */
[----:B-----5:R1:W-:Y:S01]  /*1290*/  STS [R7.X4+0x460], R20 ;  /* 0x0004601407007388 */ /* 0x0203e20000004800 */
[C---:B0-----:R-:W-:Y:S01]  /*12a0*/  IADD3 R17, R7.reuse, 0xd, RZ ;  /* 0x0000000d07117810 */ /* 0x041fe20007ffe0ff */
[----:B------:R-:W-:Y:S01]  /*12b0*/  BSSY B0, `(.L_x_198) ;  /* 0x0000024000007945 */ /* 0x000fe20003800000 */
[----:B------:R-:W-:Y:S01]  /*12c0*/  MOV R16, RZ ;  /* 0x000000ff00107202 */ /* 0x000fe20000000f00 */
[----:B------:R-:W-:Y:S01]  /*12d0*/  IMAD R9, R6, 0x4, R11 ;  /* 0x0000000406097824 */ /* 0x000fe200078e020b */
[----:B------:R-:W-:Y:S02]  /*12e0*/  IADD3 R19, R7, 0x7d, RZ ;  /* 0x0000007d07137810 */ /* 0x000fe40007ffe0ff */
[----:B------:R-:W-:Y:S01]  /*12f0*/  MOV R18, RZ ;  /* 0x000000ff00127202 */ /* 0x000fe20000000f00 */
[----:B------:R-:W-:Y:S01]  /*1300*/  IMAD.HI R13, R17, -0x72c234f7, R16 ;  /* 0x8d3dcb09110d7827 */ /* 0x000fe200078e0210 */
[----:B------:R-:W-:-:S03]  /*1310*/  ISETP.GE.AND P0, PT, R9, 0x1, PT ;  /* 0x000000010900780c */ /* 0x000fc60003f06270 */
[----:B------:R-:W-:Y:S01]  /*1320*/  IMAD.HI R15, R19, -0x1e0387f1, R18 ;  /* 0xe1fc780f130f7827 */ /* 0x000fe200078e0212 */
[----:B------:R-:W-:-:S04]  /*1330*/  SHF.R.U32.HI R22, RZ, 0x1f, R13 ;  /* 0x0000001fff167819 */ /* 0x000fc8000001160d */
[----:B------:R-:W-:Y:S02]  /*1340*/  SHF.R.U32.HI R24, RZ, 0x1f, R15 ;  /* 0x0000001fff187819 */ /* 0x000fe4000001160f */
[----:B------:R-:W-:Y:S01]  /*1350*/  LEA.HI.SX32 R9, R13, R22, 0x1c ;  /* 0x000000160d097211 */ /* 0x000fe200078fe2ff */
[----:B------:R-:W-:Y:S01]  /*1360*/  IMAD.MOV.U32 R22, RZ, RZ, RZ ;  /* 0x000000ffff167224 */ /* 0x000fe200078e00ff */
[----:B------:R-:W-:Y:S01]  /*1370*/  LEA.HI.SX32 R23, R15, R24, 0x19 ;  /* 0x000000180f177211 */ /* 0x000fe200078fcaff */
[----:B------:R-:W-:Y:S05]  /*1380*/  @!P0 BRA `(.L_x_199) ;  /* 0x0000016000008947 */ /* 0x000fea0003800000 */
[----:B-1----:R-:W-:Y:S02]  /*1390*/  IADD3 R21, R7, 0xf, RZ ;  /* 0x0000000f07157810 */ /* 0x002fe40007ffe0ff */
[----:B------:R-:W-:-:S05]  /*13a0*/  MOV R20, RZ ;  /* 0x000000ff00147202 */ /* 0x000fca0000000f00 */
[----:B------:R-:W-:-:S05]  /*13b0*/  IMAD.HI R13, R21, -0x72c234f7, R20 ;  /* 0x8d3dcb09150d7827 */ /* 0x000fca00078e0214 */
[----:B------:R-:W-:-:S04]  /*13c0*/  SHF.R.U32.HI R20, RZ, 0x1f, R13 ;  /* 0x0000001fff147819 */ /* 0x000fc8000001160d */
[----:B------:R-:W-:-:S05]  /*13d0*/  LEA.HI.SX32 R20, R13, R20, 0x1c ;  /* 0x000000140d147211 */ /* 0x000fca00078fe2ff */
[----:B------:R-:W-:-:S05]  /*13e0*/  IMAD R13, R20, -0x1d, R21 ;  /* 0xffffffe3140d7824 */ /* 0x000fca00078e0215 */
[----:B------:R-:W-:-:S13]  /*13f0*/  ISETP.GE.AND P0, PT, R13, 0x1, PT ;  /* 0x000000010d00780c */ /* 0x000fda0003f06270 */
[----:B------:R-:W-:Y:S05]  /*1400*/  @!P0 BRA `(.L_x_199) ;  /* 0x000000e000008947 */ /* 0x000fea0003800000 */
[----:B------:R-:W0:Y:S01]  /*1410*/  S2R R15, SR_CTAID.Z ;  /* 0x00000000000f7919 */ /* 0x000e220000002700 */
[----:B------:R-:W-:Y:S01]  /*1420*/  IADD3 R21, R7, 0x188, RZ ;  /* 0x0000018807157810 */ /* 0x000fe20007ffe0ff */
[----:B------:R-:W-:-:S04]  /*1430*/  IMAD.MOV.U32 R20, RZ, RZ, RZ ;  /* 0x000000ffff147224 */ /* 0x000fc800078e00ff */
[----:B------:R-:W-:Y:S01]  /*1440*/  IMAD.HI R20, R21, -0x1e0387f1, R20 ;  /* 0xe1fc780f15147827 */ /* 0x000fe200078e0214 */
[----:B------:R-:W-:-:S03]  /*1450*/  MOV R21, 0x4 ;  /* 0x0000000400157802 */ /* 0x000fc60000000f00 */
        /* <DEDUP_REMOVED lines=9> */
.L_x_199:
[----:B-1----:R-:W-:Y:S05]  /*14f0*/  BSYNC B0 ;  /* 0x0000000000007941 */ /* 0x002fea0003800000 */
.L_x_198:
        /* <DEDUP_REMOVED lines=12> */
[----:B0-----:R-:W-:Y:S02]  /*15c0*/  SHF.R.U32.HI R22, RZ, 0x1f, R19 ;  /* 0x0000001fff167819 */ /* 0x001fe40000011613 */
[----:B------:R-:W-:Y:S01]  /*15d0*/  MOV R18, RZ ;  /* 0x000000ff00127202 */ /* 0x000fe20000000f00 */
[----:B------:R-:W-:Y:S05]  /*15e0*/  @!P0 BRA `(.L_x_201) ;  /* 0x0000011000008947 */ /* 0x000fea0003800000 */
        /* <DEDUP_REMOVED lines=17> */
.L_x_201:
[----:B------:R-:W-:Y:S05]  /*1700*/  BSYNC B0 ;  /* 0x0000000000007941 */ /* 0x000fea0003800000 */
.L_x_200:
[----:B------:R-:W-:Y:S01]  /*1710*/  LEA.HI.SX32 R19, R19, R22, 0x1c ;  /* 0x0000001613137211 */ /* 0x000fe200078fe2ff */
[----:B-----5:R1:W-:Y:S01]  /*1720*/  STS [R7.X4+0x700], R18 ;  /* 0x0007001207007388 */ /* 0x0203e20000004800 */
[----:B------:R-:W-:Y:S01]  /*1730*/  MOV R20, RZ ;  /* 0x000000ff00147202 */ /* 0x000fe20000000f00 */
[----:B------:R-:W-:Y:S01]  /*1740*/  IMAD R21, R15, -0x91, R21 ;  /* 0xffffff6f0f157824 */ /* 0x000fe200078e0215 */
[----:B------:R-:W-:Y:S01]  /*1750*/  BSSY B0, `(.L_x_202) ;  /* 0x000001d000007945 */ /* 0x000fe20003800000 */
[----:B------:R-:W-:Y:S02]  /*1760*/  IMAD R9, R6, 0x4, R19 ;  /* 0x0000000406097824 */ /* 0x000fe400078e0213 */
[----:B------:R-:W-:-:S03]  /*1770*/  IMAD.HI R21, R21, -0x72c234f7, R20 ;  /* 0x8d3dcb0915157827 */ /* 0x000fc600078e0214 */
[----:B------:R-:W-:Y:S01]  /*1780*/  ISETP.GE.AND P0, PT, R9, 0x1, PT ;  /* 0x000000010900780c */ /* 0x000fe20003f06270 */
[----:B------:R-:W-:Y:S01]  /*1790*/  IMAD.MOV.U32 R20, RZ, RZ, RZ ;  /* 0x000000ffff147224 */ /* 0x000fe200078e00ff */
[----:B------:R-:W-:-:S11]  /*17a0*/  SHF.R.U32.HI R22, RZ, 0x1f, R21 ;  /* 0x0000001fff167819 */ /* 0x000fd60000011615 */
[----:B------:R-:W-:Y:S05]  /*17b0*/  @!P0 BRA `(.L_x_203) ;  /* 0x0000016000008947 */ /* 0x000fea0003800000 */
[----:B01----:R-:W-:Y:S02]  /*17c0*/  IADD3 R17, R7, 0x9, RZ ;  /* 0x0000000907117810 */ /* 0x003fe40007ffe0ff */
        /* <DEDUP_REMOVED lines=21> */
.L_x_203:
[----:B-1----:R-:W-:Y:S05]  /*1920*/  BSYNC B0 ;  /* 0x0000000000007941 */ /* 0x002fea0003800000 */
.L_x_202:
[----:B------:R-:W-:Y:S01]  /*1930*/  LEA.HI.SX32 R21, R21, R22, 0x1c ;  /* 0x0000001615157211 */ /* 0x000fe200078fe2ff */
[----:B-----5:R1:W-:Y:S01]  /*1940*/  STS [R7.X4+0x8c0], R20 ;  /* 0x0008c01407007388 */ /* 0x0203e20000004800 */
[----:B0-----:R-:W-:Y:S01]  /*1950*/  IADD3 R17, R7, 0x3, RZ ;  /* 0x0000000307117810 */ /* 0x001fe20007ffe0ff */
[----:B------:R-:W-:Y:S01]  /*1960*/  IMAD.MOV.U32 R16, RZ, RZ, RZ ;  /* 0x000000ffff107224 */ /* 0x000fe200078e00ff */
[----:B------:R-:W-:Y:S01]  /*1970*/  LEA R9, R6, R21, 0x2 ;  /* 0x0000001506097211 */ /* 0x000fe200078e10ff */
[----:B------:R-:W-:Y:S01]  /*1980*/  BSSY B0, `(.L_x_204) ;  /* 0x000001d000007945 */ /* 0x000fe20003800000 */
[----:B------:R-:W-:Y:S01]  /*1990*/  MOV R22, RZ ;  /* 0x000000ff00167202 */ /* 0x000fe20000000f00 */
[----:B------:R-:W-:Y:S01]  /*19a0*/  IMAD.HI R13, R17, -0x72c234f7, R16 ;  /* 0x8d3dcb09110d7827 */ /* 0x000fe200078e0210 */
[----:B------:R-:W-:Y:S02]  /*19b0*/  ISETP.GE.AND P0, PT, R9, 0x1, PT ;  /* 0x000000010900780c */ /* 0x000fe40003f06270 */
[----:B------:R-:W-:-:S02]  /*19c0*/  MOV R24, RZ ;  /* 0x000000ff00187202 */ /* 0x000fc40000000f00 */
[----:B------:R-:W-:-:S09]  /*19d0*/  SHF.R.U32.HI R26, RZ, 0x1f, R13 ;  /* 0x0000001fff1a7819 */ /* 0x000fd2000001160d */
[----:B------:R-:W-:Y:S05]  /*19e0*/  @!P0 BRA `(.L_x_205) ;  /* 0x0000016000008947 */ /* 0x000fea0003800000 */
[----:B-1----:R-:W-:Y:S01]  /*19f0*/  IADD3 R19, R7, 0x5, RZ ;  /* 0x0000000507137810 */ /* 0x002fe20007ffe0ff */
        /* <DEDUP_REMOVED lines=21> */
.L_x_205:
[----:B-1----:R-:W-:Y:S05]  /*1b50*/  BSYNC B0 ;  /* 0x0000000000007941 */ /* 0x002fea0003800000 */
.L_x_204:
[----:B------:R-:W-:Y:S01]  /*1b60*/  LEA.HI.SX32 R13, R13, R26, 0x1c ;  /* 0x0000001a0d0d7211 */ /* 0x000fe200078fe2ff */
[----:B-----5:R1:W-:Y:S01]  /*1b70*/  STS [R7.X4+0xa80], R24 ;  /* 0x000a801807007388 */ /* 0x0203e20000004800 */
[----:B------:R-:W-:Y:S03]  /*1b80*/  BSSY B0, `(.L_x_206) ;  /* 0x0000015000007945 */ /* 0x000fe60003800000 */
[----:B------:R-:W-:-:S05]  /*1b90*/  IMAD R9, R6, 0x4, R13 ;  /* 0x0000000406097824 */ /* 0x000fca00078e020d */
[----:B------:R-:W-:-:S13]  /*1ba0*/  ISETP.GE.AND P0, PT, R9, 0x1, PT ;  /* 0x000000010900780c */ /* 0x000fda0003f06270 */
[----:B------:R-:W-:Y:S05]  /*1bb0*/  @!P0 BRA `(.L_x_207) ;  /* 0x0000011000008947 */ /* 0x000fea0003800000 */
[----:B-1----:R-:W-:-:S05]  /*1bc0*/  IMAD R9, R13, -0x1d, R17 ;  /* 0xffffffe30d097824 */ /* 0x002fca00078e0211 */
[----:B------:R-:W-:-:S13]  /*1bd0*/  ISETP.GE.AND P0, PT, R9, 0x1, PT ;  /* 0x000000010900780c */ /* 0x000fda0003f06270 */
[----:B------:R-:W-:Y:S05]  /*1be0*/  @!P0 BRA `(.L_x_207) ;  /* 0x000000e000008947 */ /* 0x000fea0003800000 */
[----:B------:R-:W1:Y:S01]  /*1bf0*/  S2R R11, SR_CTAID.Z ;  /* 0x00000000000b7919 */ /* 0x000e620000002700 */
[----:B------:R-:W-:Y:S02]  /*1c00*/  IADD3 R17, R7, 0x2d8, RZ ;  /* 0x000002d807117810 */ /* 0x000fe40007ffe0ff */
[----:B------:R-:W-:-:S05]  /*1c10*/  MOV R16, RZ ;  /* 0x000000ff00107202 */ /* 0x000fca0000000f00 */
[----:B------:R-:W-:Y:S01]  /*1c20*/  IMAD.HI R16, R17, -0x1e0387f1, R16 ;  /* 0xe1fc780f11107827 */ /* 0x000fe200078e0210 */
[----:B------:R-:W-:-:S03]  /*1c30*/  MOV R17, 0x4 ;  /* 0x0000000400117802 */ /* 0x000fc60000000f00 */
[----:B-1----:R-:W-:-:S04]  /*1c40*/  IMAD R11, R11, 0x2a, R6 ;  /* 0x0000002a0b0b7824 */ /* 0x002fc800078e0206 */
[----:B0-----:R-:W-:Y:S01]  /*1c50*/  IMAD R18, R11, 0x70, RZ ;  /* 0x000000700b127824 */ /* 0x001fe200078e02ff */
[----:B------:R-:W-:-:S04]  /*1c60*/  SHF.R.U32.HI R11, RZ, 0x1f, R16 ;  /* 0x0000001fff0b7819 */ /* 0x000fc80000011610 */
[----:B------:R-:W-:Y:S02]  /*1c70*/  IADD3 R18, R18, -0x1d, R9 ;  /* 0xffffffe312127810 */ /* 0x000fe40007ffe009 */
[----:B------:R-:W-:-:S05]  /*1c80*/  LEA.HI.SX32 R11, R16, R11, 0x19 ;  /* 0x0000000b100b7211 */ /* 0x000fca00078fcaff */
[----:B------:R-:W-:-:S04]  /*1c90*/  IMAD R18, R11, 0x310, R18 ;  /* 0x000003100b127824 */ /* 0x000fc800078e0212 */
[----:B------:R-:W-:-:S04]  /*1ca0*/  IMAD R16, R13, 0x1c, R18 ;  /* 0x0000001c0d107824 */ /* 0x000fc800078e0212 */
[----:B------:R-:W-:-:S05]  /*1cb0*/  IMAD.WIDE R16, R16, R17, c[0x0][0x168] ;  /* 0x00005a0010107625 */ /* 0x000fca00078e0211 */
[----:B------:R0:W5:Y:S02]  /*1cc0*/  LDG.E.CONSTANT R22, [R16.64] ;  /* 0x0000000410167981 */ /* 0x000164000c1e9900 */
.L_x_207:
[----:B-1----:R-:W-:Y:S05]  /*1cd0*/  BSYNC B0 ;  /* 0x0000000000007941 */ /* 0x002fea0003800000 */
.L_x_206:
[----:B------:R-:W-:Y:S01]  /*1ce0*/  IMAD R13, R5, 0x2, R3 ;  /* 0x00000002050d7824 */ /* 0x000fe200078e0203 */
[----:B-----5:R1:W-:Y:S01]  /*1cf0*/  STS [R7.X4+0xb60], R22 ;  /* 0x000b601607007388 */ /* 0x0203e20000004800 */
[----:B------:R-:W-:Y:S03]  /*1d00*/  BSSY B0, `(.L_x_208) ;  /* 0x0000029000007945 */ /* 0x000fe60003800000 */
[----:B------:R1:W-:Y:S01]  /*1d10*/  STS [R7.X4+0xe0], R0 ;  /* 0x0000e00007007388 */ /* 0x0003e20000004800 */
[----:B------:R-:W-:-:S03]  /*1d20*/  ISETP.GT.AND P0, PT, R13, 0x2, PT ;  /* 0x000000020d00780c */ /* 0x000fc60003f04270 */
[----:B------:R1:W-:Y:S01]  /*1d30*/  STS [R7.X4+0x380], R2 ;  /* 0x0003800207007388 */ /* 0x0003e20000004800 */
[----:B------:R-:W-:-:S03]  /*1d40*/  ISETP.GT.OR P0, PT, R7, 0x1d, P0 ;  /* 0x0000001d0700780c */ /* 0x000fc60000704670 */
[----:B------:R1:W-:Y:S04]  /*1d50*/  STS [R7.X4+0x540], R8 ;  /* 0x0005400807007388 */ /* 0x0003e80000004800 */
[----:B------:R1:W-:Y:S04]  /*1d60*/  STS [R7.X4+0x7e0], R10 ;  /* 0x0007e00a07007388 */ /* 0x0003e80000004800 */
[----:B------:R1:W-:Y:S04]  /*1d70*/  STS [R7.X4+0x9a0], R12 ;  /* 0x0009a00c07007388 */ /* 0x0003e80000004800 */
[----:B------:R1:W-:Y:S01]  /*1d80*/  STS [R7.X4+0xc40], R14 ;  /* 0x000c400e07007388 */ /* 0x0003e20000004800 */
[----:B------:R-:W-:Y:S05]  /*1d90*/  @P0 BRA `(.L_x_209) ;  /* 0x000001f000000947 */ /* 0x000fea0003800000 */
[----:B------:R-:W-:Y:S01]  /*1da0*/  IADD3 R9, R7, 0x1c, RZ ;  /* 0x0000001c07097810 */ /* 0x000fe20007ffe0ff */
[----:B------:R-:W-:Y:S01]  /*1db0*/  BSSY B1, `(.L_x_210) ;  /* 0x000001c000017945 */ /* 0x000fe20003800000 */
[----:B-1----:R-:W-:-:S05]  /*1dc0*/  MOV R8, RZ ;  /* 0x000000ff00087202 */ /* 0x002fca0000000f00 */
[----:B------:R-:W-:Y:S01]  /*1dd0*/  IMAD.HI R0, R9, -0x72c234f7, R8 ;  /* 0x8d3dcb0909007827 */ /* 0x000fe200078e0208 */
[----:B------:R-:W-:-:S04]  /*1de0*/  MOV R8, RZ ;  /* 0x000000ff00087202 */ /* 0x000fc80000000f00 */
[----:B------:R-:W-:-:S04]  /*1df0*/  SHF.R.U32.HI R11, RZ, 0x1f, R0 ;  /* 0x0000001fff0b7819 */ /* 0x000fc80000011600 */
[----:B------:R-:W-:-:S05]  /*1e00*/  LEA.HI.SX32 R11, R0, R11, 0x1c ;  /* 0x0000000b000b7211 */ /* 0x000fca00078fe2ff */
[----:B------:R-:W-:-:S05]  /*1e10*/  IMAD R0, R11, -0x1d, R9 ;  /* 0xffffffe30b007824 */ /* 0x000fca00078e0209 */
[----:B------:R-:W-:-:S13]  /*1e20*/  ISETP.GE.AND P0, PT, R0, 0x1, PT ;  /* 0x000000010000780c */ /* 0x000fda0003f06270 */
[----:B------:R-:W-:Y:S05]  /*1e30*/  @!P0 BRA `(.L_x_211) ;  /* 0x0000013000008947 */ /* 0x000fea0003800000 */
[----:B------:R-:W1:Y:S01]  /*1e40*/  S2R R15, SR_CTAID.Z ;  /* 0x00000000000f7919 */ /* 0x000e620000002700 */
[C---:B------:R-:W-:Y:S01]  /*1e50*/  IADD3 R9, R7.reuse, 0x348, RZ ;  /* 0x0000034807097810 */ /* 0x040fe20007ffe0ff */
[----:B------:R-:W-:Y:S01]  /*1e60*/  IMAD.MOV.U32 R8, RZ, RZ, RZ ;  /* 0x000000ffff087224 */ /* 0x000fe200078e00ff */
[----:B------:R-:W-:Y:S02]  /*1e70*/  IADD3 R11, R7, 0x73, RZ ;  /* 0x00000073070b7810 */ /* 0x000fe40007ffe0ff */
[----:B------:R-:W-:Y:S01]  /*1e80*/  MOV R10, RZ ;  /* 0x000000ff000a7202 */ /* 0x000fe20000000f00 */
[----:B------:R-:W-:-:S04]  /*1e90*/  IMAD.HI R8, R9, -0x1e0387f1, R8 ;  /* 0xe1fc780f09087827 */ /* 0x000fc800078e0208 */
[----:B------:R-:W-:Y:S01]  /*1ea0*/  IMAD.HI R10, R11, -0x72c234f7, R10 ;  /* 0x8d3dcb090b0a7827 */ /* 0x000fe200078e020a */
[----:B------:R-:W-:-:S04]  /*1eb0*/  SHF.R.U32.HI R9, RZ, 0x1f, R8 ;  /* 0x0000001fff097819 */ /* 0x000fc80000011608 */
[----:B------:R-:W-:Y:S02]  /*1ec0*/  SHF.R.U32.HI R11, RZ, 0x1f, R10 ;  /* 0x0000001fff0b7819 */ /* 0x000fe4000001160a */
[----:B------:R-:W-:Y:S02]  /*1ed0*/  LEA.HI.SX32 R9, R8, R9, 0x19 ;  /* 0x0000000908097211 */ /* 0x000fe400078fcaff */
[----:B------:R-:W-:Y:S01]  /*1ee0*/  LEA.HI.SX32 R11, R10, R11, 0x1c ;  /* 0x0000000b0a0b7211 */ /* 0x000fe200078fe2ff */
[----:B-1----:R-:W-:-:S04]  /*1ef0*/  IMAD R15, R15, 0x2a, R6 ;  /* 0x0000002a0f0f7824 */ /* 0x002fc800078e0206 */
[----:B------:R-:W-:-:S05]  /*1f00*/  IMAD R15, R15, 0x70, RZ ;  /* 0x000000700f0f7824 */ /* 0x000fca00078e02ff */
[----:B------:R-:W-:-:S05]  /*1f10*/  IADD3 R0, R15, -0x1d, R0 ;  /* 0xffffffe30f007810 */ /* 0x000fca0007ffe000 */
[----:B------:R-:W-:Y:S01]  /*1f20*/  IMAD R0, R9, 0x310, R0 ;  /* 0x0000031009007824 */ /* 0x000fe200078e0200 */
[----:B------:R-:W-:-:S03]  /*1f30*/  MOV R9, 0x4 ;  /* 0x0000000400097802 */ /* 0x000fc60000000f00 */
[----:B------:R-:W-:-:S04]  /*1f40*/  IMAD R0, R11, 0x1c, R0 ;  /* 0x0000001c0b007824 */ /* 0x000fc800078e0200 */
[----:B------:R-:W-:-:S06]  /*1f50*/  IMAD.WIDE R8, R0, R9, c[0x0][0x168] ;  /* 0x00005a0000087625 */ /* 0x000fcc00078e0209 */
[----:B------:R1:W5:Y:S02]  /*1f60*/  LDG.E.CONSTANT R8, [R8.64] ;  /* 0x0000000408087981 */ /* 0x000364000c1e9900 */
.L_x_211:
[----:B------:R-:W-:Y:S05]  /*1f70*/  BSYNC B1 ;  /* 0x0000000000017941 */ /* 0x000fea0003800000 */
.L_x_210:
[----:B-----5:R2:W-:Y:S02]  /*1f80*/  STS [R7.X4+0xd20], R8 ;  /* 0x000d200807007388 */ /* 0x0205e40000004800 */
.L_x_209:
[----:B------:R-:W-:Y:S05]  /*1f90*/  BSYNC B0 ;  /* 0x0000000000007941 */ /* 0x000fea0003800000 */
.L_x_208:
[----:B-12---:R-:W1:Y:S01]  /*1fa0*/  S2R R8, SR_CTAID.Z ;  /* 0x0000000000087919 */ /* 0x006e620000002700 */
[----:B------:R-:W-:Y:S02]  /*1fb0*/  IMAD R13, R13, 0x7, RZ ;  /* 0x000000070d0d7824 */ /* 0x000fe400078e02ff */
[----:B------:R-:W-:-:S03]  /*1fc0*/  IMAD.MOV.U32 R9, RZ, RZ, 0x4 ;  /* 0x00000004ff097424 */ /* 0x000fc600078e00ff */
[----:B------:R-:W-:-:S04]  /*1fd0*/  LEA.HI.SX32 R13, R4, R13, 0x1f ;  /* 0x0000000d040d7211 */ /* 0x000fc800078ffaff */
[----:B------:R-:W-:-:S13]  /*1fe0*/  ISETP.GE.AND P0, PT, R13, 0x1b, PT ;  /* 0x0000001b0d00780c */ /* 0x000fda0003f06270 */
[----:B-1----:R-:W-:-:S04]  /*1ff0*/  @!P0 IMAD R14, R8, 0x36, R7 ;  /* 0x00000036080e8824 */ /* 0x002fc800078e0207 */
[----:B------:R-:W-:-:S06]  /*2000*/  @!P0 IMAD.WIDE R14, R14, R9, c[0x0][0x170] ;  /* 0x00005c000e0e8625 */ /* 0x000fcc00078e0209 */
[----:B------:R-:W2:Y:S01]  /*2010*/  @!P0 LDG.E.CONSTANT R14, [R14.64] ;  /* 0x000000040e0e8981 */ /* 0x000ea2000c1e9900 */
[----:B0-----:R-:W-:-:S05]  /*2020*/  LEA R16, R8, R5, 0x1 ;  /* 0x0000000508107211 */ /* 0x001fca00078e08ff */
[----:B------:R-:W-:-:S04]  /*2030*/  IMAD R16, R16, 0x3, RZ ;  /* 0x0000000310107824 */ /* 0x000fc800078e02ff */
[----:B------:R-:W-:-:S05]  /*2040*/  IMAD.WIDE R16, R16, R9, c[0x0][0x178] ;  /* 0x00005e0010107625 */ /* 0x000fca00078e0209 */
[----:B------:R0:W3:Y:S04]  /*2050*/  LDG.E.CONSTANT R10, [R16.64] ;  /* 0x00000004100a7981 */ /* 0x0000e8000c1e9900 */
[----:B------:R0:W4:Y:S04]  /*2060*/  LDG.E.CONSTANT R11, [R16.64+0x4] ;  /* 0x00000404100b7981 */ /* 0x000128000c1e9900 */
[----:B------:R0:W5:Y:S01]  /*2070*/  LDG.E.CONSTANT R12, [R16.64+0x8] ;  /* 0x00000804100c7981 */ /* 0x000162000c1e9900 */
[----:B------:R-:W-:Y:S02]  /*2080*/  IMAD R0, R3, 0x3a, RZ ;  /* 0x0000003a03007824 */ /* 0x000fe400078e02ff */
[----:B------:R-:W-:-:S02]  /*2090*/  IMAD R20, R5, 0x6c, RZ ;  /* 0x0000006c05147824 */ /* 0x000fc400078e02ff */
[C---:B------:R-:W-:Y:S02]  /*20a0*/  IMAD R13, R5.reuse, 0x1b3, R0 ;  /* 0x000001b3050d7824 */ /* 0x040fe400078e0200 */
[----:B------:R-:W-:-:S03]  /*20b0*/  IMAD R5, R5, 0x24c, R4 ;  /* 0x0000024c05057824 */ /* 0x000fc600078e0204 */
[----:B------:R-:W-:Y:S01]  /*20c0*/  LEA R13, R4, R13, 0x1 ;  /* 0x0000000d040d7211 */ /* 0x000fe200078e08ff */
[----:B------:R-:W-:-:S04]  /*20d0*/  IMAD R5, R8, 0x498, R5 ;  /* 0x0000049808057824 */ /* 0x000fc800078e0205 */
[----:B------:R-:W-:Y:S01]  /*20e0*/  IMAD R6, R6, 0x1c, R5 ;  /* 0x0000001c06067824 */ /* 0x000fe200078e0205 */
[----:B--2---:R-:W-:Y:S04]  /*20f0*/  @!P0 STS [R7.X4+0xd98], R14 ;  /* 0x000d980e07008388 */ /* 0x004fe80000004800 */
[----:B------:R-:W-:Y:S06]  /*2100*/  BAR.SYNC.DEFER_BLOCKING 0x0 ;  /* 0x0000000000007b1d */ /* 0x000fec0000010000 */
[----:B------:R-:W-:Y:S04]  /*2110*/  LDS R0, [R20+0xd98] ;  /* 0x000d980014007984 */ /* 0x000fe80000000800 */
[----:B------:R-:W1:Y:S04]  /*2120*/  LDS R15, [R13.X4] ;  /* 0x000000000d0f7984 */ /* 0x000e680000004800 */
[----:B------:R-:W-:Y:S04]  /*2130*/  LDS R45, [R20+0xd9c] ;  /* 0x000d9c00142d7984 */ /* 0x000fe80000000800 */
[----:B0-----:R-:W0:Y:S04]  /*2140*/  LDS R16, [R13.X4+0x4] ;  /* 0x000004000d107984 */ /* 0x001e280000004800 */
[----:B------:R-:W-:Y:S04]  /*2150*/  LDS R2, [R20+0xdbc] ;  /* 0x000dbc0014027984 */ /* 0x000fe80000000800 */
[----:B------:R-:W2:Y:S04]  /*2160*/  LDS R19, [R13.X4+0x244] ;  /* 0x000244000d137984 */ /* 0x000ea80000004800 */
[----:B------:R-:W-:Y:S04]  /*2170*/  LDS R17, [R20+0xdc0] ;  /* 0x000dc00014117984 */ /* 0x000fe80000000800 */
[----:B------:R-:W3:Y:S04]  /*2180*/  LDS R52, [R13.X4+0x248] ;  /* 0x000248000d347984 */ /* 0x000ee80000004800 */
[----:B------:R-:W-:Y:S04]  /*2190*/  LDS R57, [R13.X4+0x488] ;  /* 0x000488000d397984 */ /* 0x000fe80000004800 */
[----:B------:R-:W-:Y:S04]  /*21a0*/  LDS R59, [R20+0xde4] ;  /* 0x000de400143b7984 */ /* 0x000fe80000000800 */
[----:B------:R-:W-:Y:S01]  /*21b0*/  LDS R58, [R13.X4+0x48c] ;  /* 0x00048c000d3a7984 */ /* 0x000fe20000004800 */
[----:B-1----:R-:W-:-:S03]  /*21c0*/  FFMA R0, R0, R15, RZ ;  /* 0x0000000f00007223 */ /* 0x002fc600000000ff */
[----:B------:R-:W-:Y:S04]  /*21d0*/  LDS R56, [R20+0xda0] ;  /* 0x000da00014387984 */ /* 0x000fe80000000800 */
[----:B------:R-:W1:Y:S01]  /*21e0*/  LDS R55, [R13.X4+0x8] ;  /* 0x000008000d377984 */ /* 0x000e620000004800 */
[----:B0-----:R-:W-:-:S03]  /*21f0*/  FFMA R45, R45, R16, R0 ;  /* 0x000000102d2d7223 */ /* 0x001fc60000000000 */
[----:B------:R-:W-:Y:S04]  /*2200*/  LDS R53, [R20+0xdc4] ;  /* 0x000dc40014357984 */ /* 0x000fe80000000800 */
[----:B------:R-:W0:Y:S01]  /*2210*/  LDS R0, [R20+0xde0] ;  /* 0x000de00014007984 */ /* 0x000e220000000800 */
[----:B--2---:R-:W-:-:S03]  /*2220*/  FFMA R2, R2, R19, RZ ;  /* 0x0000001302027223 */ /* 0x004fc600000000ff */
[----:B------:R-:W2:Y:S04]  /*2230*/  LDS R54, [R13.X4+0x24c] ;  /* 0x00024c000d367984 */ /* 0x000ea80000004800 */
[----:B------:R-:W-:Y:S01]  /*2240*/  LDS R50, [R20+0xde8] ;  /* 0x000de80014327984 */ /* 0x000fe20000000800 */
[----:B---3--:R-:W-:-:S03]  /*2250*/  FFMA R52, R17, R52, R2 ;  /* 0x0000003411347223 */ /* 0x008fc60000000002 */
[----:B------:R-:W3:Y:S04]  /*2260*/  LDS R51, [R13.X4+0x490] ;  /* 0x000490000d337984 */ /* 0x000ee80000004800 */
[----:B------:R-:W-:Y:S04]  /*2270*/  LDS R48, [R20+0xda4] ;  /* 0x000da40014307984 */ /* 0x000fe80000000800 */
[----:B------:R-:W4:Y:S04]  /*2280*/  LDS R49, [R13.X4+0x74] ;  /* 0x000074000d317984 */ /* 0x000f280000004800 */
[----:B------:R-:W-:Y:S04]  /*2290*/  LDS R46, [R20+0xdc8] ;  /* 0x000dc800142e7984 */ /* 0x000fe80000000800 */
[----:B------:R-:W5:Y:S04]  /*22a0*/  LDS R47, [R13.X4+0x2b8] ;  /* 0x0002b8000d2f7984 */ /* 0x000f680000004800 */
[----:B------:R-:W-:Y:S01]  /*22b0*/  LDS R43, [R20+0xdec] ;  /* 0x000dec00142b7984 */ /* 0x000fe20000000800 */
[----:B-1----:R-:W-:-:S03]  /*22c0*/  FFMA R45, R56, R55, R45 ;  /* 0x00000037382d7223 */ /* 0x002fc6000000002d */
[----:B------:R-:W1:Y:S04]  /*22d0*/  LDS R44, [R13.X4+0x4fc] ;  /* 0x0004fc000d2c7984 */ /* 0x000e680000004800 */
[----:B------:R-:W-:Y:S01]  /*22e0*/  LDS R41, [R20+0xda8] ;  /* 0x000da80014297984 */ /* 0x000fe20000000800 */
[----:B0-----:R-:W-:-:S03]  /*22f0*/  FFMA R0, R0, R57, RZ ;  /* 0x0000003900007223 */ /* 0x001fc600000000ff */
[----:B------:R-:W0:Y:S01]  /*2300*/  LDS R42, [R13.X4+0x78] ;  /* 0x000078000d2a7984 */ /* 0x000e220000004800 */
[----:B------:R-:W-:Y:S01]  /*2310*/  FFMA R59, R59, R58, R0 ;  /* 0x0000003a3b3b7223 */ /* 0x000fe20000000000 */
[----:B--2---:R-:W-:Y:S02]  /*2320*/  FFMA R53, R53, R54, R52 ;  /* 0x0000003635357223 */ /* 0x004fe40000000034 */
[----:B------:R-:W-:Y:S04]  /*2330*/  LDS R39, [R20+0xdcc] ;  /* 0x000dcc0014277984 */ /* 0x000fe80000000800 */
[----:B------:R-:W2:Y:S01]  /*2340*/  LDS R40, [R13.X4+0x2bc] ;  /* 0x0002bc000d287984 */ /* 0x000ea20000004800 */
[----:B---3--:R-:W-:-:S03]  /*2350*/  FFMA R50, R50, R51, R59 ;  /* 0x0000003332327223 */ /* 0x008fc6000000003b */
[----:B------:R-:W-:Y:S04]  /*2360*/  LDS R37, [R20+0xdf0] ;  /* 0x000df00014257984 */ /* 0x000fe80000000800 */
[----:B------:R-:W3:Y:S01]  /*2370*/  LDS R38, [R13.X4+0x500] ;  /* 0x000500000d267984 */ /* 0x000ee20000004800 */
[----:B----4-:R-:W-:-:S03]  /*2380*/  FFMA R48, R48, R49, R45 ;  /* 0x0000003130307223 */ /* 0x010fc6000000002d */
[----:B------:R-:W-:Y:S04]  /*2390*/  LDS R35, [R20+0xdac] ;  /* 0x000dac0014237984 */ /* 0x000fe80000000800 */
[----:B------:R-:W4:Y:S01]  /*23a0*/  LDS R36, [R13.X4+0x7c] ;  /* 0x00007c000d247984 */ /* 0x000f220000004800 */
[----:B-----5:R-:W-:-:S03]  /*23b0*/  FFMA R46, R46, R47, R53 ;  /* 0x0000002f2e2e7223 */ /* 0x020fc60000000035 */
[----:B------:R-:W-:Y:S04]  /*23c0*/  LDS R33, [R20+0xdd0] ;  /* 0x000dd00014217984 */ /* 0x000fe80000000800 */
[----:B------:R-:W5:Y:S01]  /*23d0*/  LDS R34, [R13.X4+0x2c0] ;  /* 0x0002c0000d227984 */ /* 0x000f620000004800 */
[----:B-1----:R-:W-:-:S03]  /*23e0*/  FFMA R44, R43, R44, R50 ;  /* 0x0000002c2b2c7223 */ /* 0x002fc60000000032 */
[----:B------:R-:W-:Y:S04]  /*23f0*/  LDS R31, [R20+0xdf4] ;  /* 0x000df400141f7984 */ /* 0x000fe80000000800 */
[----:B------:R-:W1:Y:S01]  /*2400*/  LDS R32, [R13.X4+0x504] ;  /* 0x000504000d207984 */ /* 0x000e620000004800 */
[----:B0-----:R-:W-:-:S03]  /*2410*/  FFMA R42, R41, R42, R48 ;  /* 0x0000002a292a7223 */ /* 0x001fc60000000030 */
[----:B------:R-:W-:Y:S04]  /*2420*/  LDS R29, [R20+0xdb0] ;  /* 0x000db000141d7984 */ /* 0x000fe80000000800 */
[----:B------:R-:W0:Y:S01]  /*2430*/  LDS R30, [R13.X4+0xe8] ;  /* 0x0000e8000d1e7984 */ /* 0x000e220000004800 */
[----:B--2---:R-:W-:-:S03]  /*2440*/  FFMA R40, R39, R40, R46 ;  /* 0x0000002827287223 */ /* 0x004fc6000000002e */
        /* <DEDUP_REMOVED lines=16> */
[----:B------:R-:W-:Y:S01]  /*2550*/  LDS R2, [R20+0xddc] ;  /* 0x000ddc0014027984 */ /* 0x000fe20000000800 */
[----:B--2---:R-:W-:-:S03]  /*2560*/  FFMA R27, R27, R28, R34 ;  /* 0x0000001c1b1b7223 */ /* 0x004fc60000000022 */
[----:B------:R-:W-:Y:S04]  /*2570*/  LDS R18, [R20+0xe00] ;  /* 0x000e000014127984 */ /* 0x000fe80000000800 */
[----:B------:R-:W0:Y:S01]  /*2580*/  LDS R22, [R13.X4+0xf0] ;  /* 0x0000f0000d167984 */ /* 0x000e220000004800 */
[----:B---3--:R-:W-:-:S03]  /*2590*/  FFMA R25, R25, R26, R32 ;  /* 0x0000001a19197223 */ /* 0x008fc60000000020 */
[----:B------:R-:W2:Y:S04]  /*25a0*/  LDS R19, [R13.X4+0x334] ;  /* 0x000334000d137984 */ /* 0x000ea80000004800 */
[----:B------:R-:W3:Y:S01]  /*25b0*/  LDS R21, [R13.X4+0x578] ;  /* 0x000578000d157984 */ /* 0x000ee20000004800 */
[----:B----4-:R-:W-:Y:S01]  /*25c0*/  FFMA R24, R23, R24, R30 ;  /* 0x0000001817187223 */ /* 0x010fe2000000001e */
[----:B-----5:R-:W-:Y:S01]  /*25d0*/  FFMA R17, R16, R17, R27 ;  /* 0x0000001110117223 */ /* 0x020fe2000000001b */
[----:B-1----:R-:W-:Y:S02]  /*25e0*/  FFMA R15, R14, R15, R25 ;  /* 0x0000000f0e0f7223 */ /* 0x002fe40000000019 */
[----:B0-----:R-:W-:Y:S01]  /*25f0*/  FFMA R7, R7, R22, R24 ;  /* 0x0000001607077223 */ /* 0x001fe20000000018 */
[----:B--2---:R-:W-:-:S03]  /*2600*/  FFMA R2, R2, R19, R17 ;  /* 0x0000001302027223 */ /* 0x004fc60000000011 */
[----:B------:R-:W-:Y:S01]  /*2610*/  FADD R7, R7, R10 ;  /* 0x0000000a07077221 */ /* 0x000fe20000000000 */
[----:B---3--:R-:W-:Y:S01]  /*2620*/  FFMA R15, R18, R21, R15 ;  /* 0x00000015120f7223 */ /* 0x008fe2000000000f */
[----:B------:R-:W-:Y:S01]  /*2630*/  FADD R11, R2, R11 ;  /* 0x0000000b020b7221 */ /* 0x000fe20000000000 */
[----:B------:R-:W-:Y:S02]  /*2640*/  IMAD R2, R3, 0xe, R6 ;  /* 0x0000000e03027824 */ /* 0x000fe400078e0206 */
[----:B------:R-:W-:Y:S01]  /*2650*/  FMNMX R7, R7, 6, PT ;  /* 0x40c0000007077809 */ /* 0x000fe20003800000 */
[----:B------:R-:W-:Y:S01]  /*2660*/  FADD R12, R15, R12 ;  /* 0x0000000c0f0c7221 */ /* 0x000fe20000000000 */
[----:B------:R-:W-:Y:S01]  /*2670*/  FMNMX R11, R11, 6, PT ;  /* 0x40c000000b0b7809 */ /* 0x000fe20003800000 */
[----:B------:R-:W-:Y:S01]  /*2680*/  IMAD.WIDE R2, R2, R9, c[0x0][0x160] ;  /* 0x0000580002027625 */ /* 0x000fe200078e0209 */
[----:B------:R-:W-:Y:S02]  /*2690*/  FMNMX R7, RZ, R7, !PT ;  /* 0x00000007ff077209 */ /* 0x000fe40007800000 */
[----:B------:R-:W-:-:S02]  /*26a0*/  FMNMX R12, R12, 6, PT ;  /* 0x40c000000c0c7809 */ /* 0x000fc40003800000 */
[----:B------:R-:W-:Y:S01]  /*26b0*/  FMNMX R11, RZ, R11, !PT ;  /* 0x0000000bff0b7209 */ /* 0x000fe20007800000 */
[----:B------:R-:W-:Y:S01]  /*26c0*/  STG.E [R2.64], R7 ;  /* 0x0000000702007986 */ /* 0x000fe2000c101904 */
[----:B------:R-:W-:-:S03]  /*26d0*/  FMNMX R5, RZ, R12, !PT ;  /* 0x0000000cff057209 */ /* 0x000fc60007800000 */
[----:B------:R-:W-:Y:S04]  /*26e0*/  STG.E [R2.64+0x310], R11 ;  /* 0x0003100b02007986 */ /* 0x000fe8000c101904 */
[----:B------:R-:W-:Y:S01]  /*26f0*/  STG.E [R2.64+0x620], R5 ;  /* 0x0006200502007986 */ /* 0x000fe2000c101904 */
[----:B------:R-:W-:Y:S05]  /*2700*/  EXIT ;  /* 0x000000000000794d */ /* 0x000fea0003800000 */
.L_x_212:
        /* <DEDUP_REMOVED lines=15> */
.L_x_267:


//--------------------- .text.tvmgen_default_fused_nn_conv2d_add_1_kernel --------------------------
	.section	.text.tvmgen_default_fused_nn_conv2d_add_1_kernel,"ax",@progbits
	.sectionflags	@"SHF_BARRIERS=1"
	.sectioninfo	@"SHI_REGISTERS=66"
	.align	128
        .global         tvmgen_default_fused_nn_conv2d_add_1_kernel
        .type           tvmgen_default_fused_nn_conv2d_add_1_kernel,@function
        .size           tvmgen_default_fused_nn_conv2d_add_1_kernel,(.L_x_268 - tvmgen_default_fused_nn_conv2d_add_1_kernel)
        .other          tvmgen_default_fused_nn_conv2d_add_1_kernel,@"STO_CUDA_ENTRY STV_DEFAULT"
tvmgen_default_fused_nn_conv2d_add_1_kernel:
.text.tvmgen_default_fused_nn_conv2d_add_1_kernel:
[----:B------:R-:W-:Y:S02]  /*0000*/  MOV R1, c[0x0][0x28] ;  /* 0x00000a0000017a02 */ /* 0x000fe40000000f00 */
[----:B------:R-:W0:Y:S01]  /*0010*/  S2R R2, SR_TID.X ;  /* 0x0000000000027919 */ /* 0x000e220000002100 */
[----:B------:R-:W-:Y:S01]  /*0020*/  MOV R8, 0x30 ;  /* 0x0000003000087802 */ /* 0x000fe20000000f00 */
[----:B------:R-:W-:Y:S01]  /*0030*/  CS2R R10, SRZ ;  /* 0x00000000000a7805 */ /* 0x000fe2000001ff00 */
[----:B------:R-:W-:Y:S01]  /*0040*/  CS2R R36, SRZ ;  /* 0x0000000000247805 */ /* 0x000fe2000001ff00 */
[----:B------:R-:W1:Y:S01]  /*0050*/  S2R R3, SR_TID.Z ;  /* 0x0000000000037919 */ /* 0x000e620000002300 */
[----:B------:R-:W-:Y:S01]  /*0060*/  CS2R R50, SRZ ;  /* 0x0000000000327805 */ /* 0x000fe2000001ff00 */
[----:B------:R-:W-:Y:S01]  /*0070*/  CS2R R38, SRZ ;  /* 0x0000000000267805 */ /* 0x000fe2000001ff00 */
[----:B------:R-:W-:Y:S01]  /*0080*/  CS2R R56, SRZ ;  /* 0x0000000000387805 */ /* 0x000fe2000001ff00 */
[----:B------:R-:W-:Y:S01]  /*0090*/  MOV R52, RZ ;  /* 0x000000ff00347202 */ /* 0x000fe20000000f00 */
        /* <DEDUP_REMOVED lines=10> */
[----:B------:R-:W-:Y:S01]  /*0140*/  MOV R55, RZ ;  /* 0x000000ff00377202 */ /* 0x000fe20000000f00 */
[----:B------:R-:W-:Y:S01]  /*0150*/  ULDC.64 UR4, c[0x0][0x118] ;  /* 0x0000460000047ab9 */ /* 0x000fe20000000a00 */
[----:B------:R-:W-:-:S02]  /*0160*/  MOV R62, RZ ;  /* 0x000000ff003e7202 */ /* 0x000fc40000000f00 */
[----:B------:R-:W-:Y:S01]  /*0170*/  MOV R24, RZ ;  /* 0x000000ff00187202 */ /* 0x000fe20000000f00 */
[----:B0-----:R-:W-:-:S04]  /*0180*/  IMAD.HI R4, R2, 0x55555556, RZ ;  /* 0x5555555602047827 */ /* 0x001fc800078e02ff */
[----:B------:R-:W-:Y:S01]  /*0190*/  IMAD.HI R0, R2, 0x2aaaaaab, RZ ;  /* 0x2aaaaaab02007827 */ /* 0x000fe200078e02ff */
[----:B------:R-:W-:-:S03]  /*01a0*/  LEA.HI R7, R4, R4, RZ, 0x1 ;  /* 0x0000000404077211 */ /* 0x000fc600078f08ff */
[----:B-1----:R-:W-:Y:S01]  /*01b0*/  IMAD R8, R3, R8, 0x540 ;  /* 0x0000054003087424 */ /* 0x002fe200078e0208 */
[----:B------:R-:W-:Y:S01]  /*01c0*/  SHF.R.U32.HI R5, RZ, 0x1f, R0 ;  /* 0x0000001fff057819 */ /* 0x000fe20000011600 */
[----:B------:R-:W-:-:S03]  /*01d0*/  IMAD R4, R7, -0x3, R2 ;  /* 0xfffffffd07047824 */ /* 0x000fc600078e0202 */
[----:B------:R-:W-:Y:S01]  /*01e0*/  LEA.HI.SX32 R0, R0, R5, 0x1e ;  /* 0x0000000500007211 */ /* 0x000fe200078ff2ff */
[----:B------:R-:W-:Y:S02]  /*01f0*/  IMAD R6, R3, 0x300, R4 ;  /* 0x0000030003067824 */ /* 0x000fe400078e0204 */
[----:B------:R-:W0:Y:S01]  /*0200*/  S2R R4, SR_CTAID.Y ;  /* 0x0000000000047919 */ /* 0x000e220000002600 */
[----:B------:R-:W-:Y:S01]  /*0210*/  IADD3 R0, R0, R3, RZ ;  /* 0x0000000300007210 */ /* 0x000fe20007ffe0ff */
[----:B------:R-:W-:Y:S01]  /*0220*/  IMAD R5, R7, 0x60, R6 ;  /* 0x0000006007057824 */ /* 0x000fe200078e0206 */
[----:B------:R-:W-:Y:S02]  /*0230*/  SHF.L.U32 R6, R2, 0x2, RZ ;  /* 0x0000000202067819 */ /* 0x000fe400000006ff */
[----:B------:R-:W-:Y:S02]  /*0240*/  ISETP.GE.AND P0, PT, R0, 0x3, PT ;  /* 0x000000030000780c */ /* 0x000fe40003f06270 */
[----:B------:R-:W-:-:S02]  /*0250*/  MOV R7, RZ ;  /* 0x000000ff00077202 */ /* 0x000fc40000000f00 */
[----:B------:R-:W-:Y:S02]  /*0260*/  MOV R0, RZ ;  /* 0x000000ff00007202 */ /* 0x000fe40000000f00 */
[----:B------:R-:W-:Y:S01]  /*0270*/  ISETP.LT.AND P0, PT, R2, 0x18, !P0 ;  /* 0x000000180200780c */ /* 0x000fe20004701270 */
[----:B0-----:R-:W-:-:S04]  /*0280*/  IMAD R9, R3, 0x1c, R4 ;  /* 0x0000001c03097824 */ /* 0x001fc800078e0204 */
[--C-:B------:R-:W-:Y:S02]  /*0290*/  IMAD R9, R9, 0x70, R6.reuse ;  /* 0x0000007009097824 */ /* 0x100fe400078e0206 */
[----:B------:R-:W-:-:S03]  /*02a0*/  IMAD R6, R3, 0x70, R6 ;  /* 0x0000007003067824 */ /* 0x000fc600078e0206 */
.L_x_213:
[----:B------:R-:W-:Y:S01]  /*02b0*/  MOV R17, 0x4 ;  /* 0x0000000400117802 */ /* 0x000fe20000000f00 */
[C---:B------:R-:W-:Y:S01]  /*02c0*/  IMAD R18, R7.reuse, 0x24c0, R9 ;  /* 0x000024c007127824 */ /* 0x040fe200078e0209 */
[----:B------:R-:W-:Y:S01]  /*02d0*/  BAR.SYNC.DEFER_BLOCKING 0x0 ;  /* 0x0000000000007b1d */ /* 0x000fe20000010000 */
[----:B------:R-:W-:Y:S02]  /*02e0*/  @P0 IMAD R16, R7, 0x3, R5 ;  /* 0x0000000307100824 */ /* 0x000fe400078e0205 */
[----:B------:R-:W-:-:S04]  /*02f0*/  IMAD.WIDE R18, R18, R17, c[0x0][0x168] ;  /* 0x00005a0012127625 */ /* 0x000fc800078e0211 */
[----:B------:R-:W-:Y:S01]  /*0300*/  @P0 IMAD.WIDE R16, R16, R17, c[0x0][0x170] ;  /* 0x00005c0010100625 */ /* 0x000fe200078e0211 */
[----:B------:R-:W2:Y:S04]  /*0310*/  LDG.E.CONSTANT R12, [R18.64] ;  /* 0x00000004120c7981 */ /* 0x000ea8000c1e9900 */
[----:B------:R-:W2:Y:S04]  /*0320*/  LDG.E.CONSTANT R13, [R18.64+0x4] ;  /* 0x00000404120d7981 */ /* 0x000ea8000c1e9900 */
[----:B------:R-:W2:Y:S04]  /*0330*/  LDG.E.CONSTANT R14, [R18.64+0x8] ;  /* 0x00000804120e7981 */ /* 0x000ea8000c1e9900 */
[----:B------:R-:W2:Y:S04]  /*0340*/  LDG.E.CONSTANT R15, [R18.64+0xc] ;  /* 0x00000c04120f7981 */ /* 0x000ea8000c1e9900 */
[----:B------:R-:W3:Y:S01]  /*0350*/  @P0 LDG.E.CONSTANT R25, [R16.64] ;  /* 0x0000000410190981 */ /* 0x000ee2000c1e9900 */
[----:B------:R-:W-:Y:S01]  /*0360*/  @P0 IMAD R54, R3, 0x18, R2 ;  /* 0x0000001803360824 */ /* 0x000fe200078e0202 */
[----:B------:R-:W-:-:S04]  /*0370*/  IADD3 R7, R7, 0x1, RZ ;  /* 0x0000000107077810 */ /* 0x000fc80007ffe0ff */
[----:B------:R-:W-:Y:S01]  /*0380*/  ISETP.GE.U32.AND P1, PT, R7, 0x20, PT ;  /* 0x000000200700780c */ /* 0x000fe20003f26070 */
[----:B--2---:R-:W-:Y:S04]  /*0390*/  STS.128 [R6.X4], R12 ;  /* 0x0000000c06007388 */ /* 0x004fe80000004c00 */
[----:B---3--:R-:W-:Y:S04]  /*03a0*/  @P0 STS [R54.X4+0x540], R25 ;  /* 0x0005401936000388 */ /* 0x008fe80000004800 */
[----:B------:R-:W-:Y:S06]  /*03b0*/  BAR.SYNC.DEFER_BLOCKING 0x0 ;  /* 0x0000000000007b1d */ /* 0x000fec0000010000 */
[----:B------:R-:W-:Y:S04]  /*03c0*/  LDS.128 R12, [R8] ;  /* 0x00000000080c7984 */ /* 0x000fe80000000c00 */
[----:B------:R-:W0:Y:S04]  /*03d0*/  LDS R44, [R2.X4+0xe0] ;  /* 0x0000e000022c7984 */ /* 0x000e280000004800 */
[----:B------:R-:W1:Y:S04]  /*03e0*/  LDS R42, [R2.X4] ;  /* 0x00000000022a7984 */ /* 0x000e680000004800 */
[----:B------:R-:W2:Y:S04]  /*03f0*/  LDS R43, [R2.X4+0x70] ;  /* 0x00007000022b7984 */ /* 0x000ea80000004800 */
[----:B------:R-:W3:Y:S04]  /*0400*/  LDS R45, [R2.X4+0x150] ;  /* 0x00015000022d7984 */ /* 0x000ee80000004800 */
[----:B------:R-:W4:Y:S04]  /*0410*/  LDS.128 R16, [R8+0x90] ;  /* 0x0000900008107984 */ /* 0x000f280000000c00 */
[----:B------:R-:W5:Y:S04]  /*0420*/  LDS R46, [R2.X4+0x1c0] ;  /* 0x0001c000022e7984 */ /* 0x000f680000004800 */
[----:B------:R-:W5:Y:S04]  /*0430*/  LDS R47, [R2.X4+0x230] ;  /* 0x00023000022f7984 */ /* 0x000f680000004800 */
[----:B------:R-:W5:Y:S04]  /*0440*/  LDS R48, [R2.X4+0x2a0] ;  /* 0x0002a00002307984 */ /* 0x000f680000004800 */
[----:B------:R-:W5:Y:S01]  /*0450*/  LDS R49, [R2.X4+0x310] ;  /* 0x0003100002317984 */ /* 0x000f620000004800 */
[-C--:B0-----:R-:W-:Y:S01]  /*0460*/  FFMA R31, R44, R15.reuse, R62 ;  /* 0x0000000f2c1f7223 */ /* 0x081fe2000000003e */
[C---:B-1----:R-:W-:Y:S01]  /*0470*/  FFMA R25, R42.reuse, R12, R24 ;  /* 0x0000000c2a197223 */ /* 0x042fe20000000018 */
[----:B------:R-:W-:Y:S01]  /*0480*/  FFMA R53, R42, R15, R23 ;  /* 0x0000000f2a357223 */ /* 0x000fe20000000017 */
[C---:B------:R-:W-:Y:S01]  /*0490*/  FFMA R24, R12.reuse, R44, R56 ;  /* 0x0000002c0c187223 */ /* 0x040fe20000000038 */
[C---:B--2---:R-:W-:Y:S01]  /*04a0*/  FFMA R26, R12.reuse, R43, R26 ;  /* 0x0000002b0c1a7223 */ /* 0x044fe2000000001a */
[-C--:B------:R-:W-:Y:S01]  /*04b0*/  FFMA R51, R43, R15.reuse, R51 ;  /* 0x0000000f2b337223 */ /* 0x080fe20000000033 */
[----:B---3--:R-:W-:Y:S01]  /*04c0*/  FFMA R54, R45, R15, R21 ;  /* 0x0000000f2d367223 */ /* 0x008fe20000000015 */
[----:B------:R-:W-:Y:S01]  /*04d0*/  FFMA R55, R12, R45, R55 ;  /* 0x0000002d0c377223 */ /* 0x000fe20000000037 */
[----:B----4-:R-:W-:Y:S01]  /*04e0*/  FFMA R62, R42, R16, R22 ;  /* 0x000000102a3e7223 */ /* 0x010fe20000000016 */
[----:B------:R-:W-:Y:S01]  /*04f0*/  FFMA R61, R16, R43, R27 ;  /* 0x0000002b103d7223 */ /* 0x000fe2000000001b */
[-C--:B------:R-:W-:Y:S01]  /*0500*/  FFMA R35, R42, R19.reuse, R20 ;  /* 0x000000132a237223 */ /* 0x080fe20000000014 */
[----:B------:R-:W-:Y:S01]  /*0510*/  FFMA R27, R16, R44, R60 ;  /* 0x0000002c101b7223 */ /* 0x000fe2000000003c */
[----:B------:R-:W0:Y:S01]  /*0520*/  LDS.128 R20, [R8+0x10] ;  /* 0x0000100008147984 */ /* 0x000e220000000c00 */
[-C--:B------:R-:W-:Y:S01]  /*0530*/  FFMA R60, R43, R19.reuse, R52 ;  /* 0x000000132b3c7223 */ /* 0x080fe20000000034 */
[-C--:B------:R-:W-:Y:S01]  /*0540*/  FFMA R59, R44, R19.reuse, R59 ;  /* 0x000000132c3b7223 */ /* 0x080fe2000000003b */
[----:B------:R-:W-:Y:S01]  /*0550*/  FFMA R57, R45, R19, R57 ;  /* 0x000000132d397223 */ /* 0x000fe20000000039 */
[-C--:B-----5:R-:W-:Y:S01]  /*0560*/  FFMA R56, R46, R13.reuse, R25 ;  /* 0x0000000d2e387223 */ /* 0x0a0fe20000000019 */
[C---:B------:R-:W-:Y:S01]  /*0570*/  FFMA R15, R47.reuse, R13, R26 ;  /* 0x0000000d2f0f7223 */ /* 0x040fe2000000001a */
[----:B------:R-:W-:Y:S01]  /*0580*/  FFMA R58, R16, R45, R58 ;  /* 0x0000002d103a7223 */ /* 0x000fe2000000003a */
[----:B------:R-:W-:Y:S01]  /*0590*/  FFMA R52, R46, R17, R62 ;  /* 0x000000112e347223 */ /* 0x000fe2000000003e */
[C---:B------:R-:W-:Y:S01]  /*05a0*/  FFMA R12, R48.reuse, R13, R24 ;  /* 0x0000000d300c7223 */ /* 0x040fe20000000018 */
[-C--:B------:R-:W-:Y:S01]  /*05b0*/  FFMA R19, R48, R17.reuse, R27 ;  /* 0x0000001130137223 */ /* 0x080fe2000000001b */
[----:B------:R-:W-:Y:S01]  /*05c0*/  FFMA R16, R47, R17, R61 ;  /* 0x000000112f107223 */ /* 0x000fe2000000003d */
[----:B------:R-:W1:Y:S01]  /*05d0*/  LDS.128 R24, [R8+0xa0] ;  /* 0x0000a00008187984 */ /* 0x000e620000000c00 */
[C---:B------:R-:W-:Y:S01]  /*05e0*/  FFMA R13, R49.reuse, R13, R55 ;  /* 0x0000000d310d7223 */ /* 0x040fe20000000037 */
[----:B------:R-:W-:Y:S01]  /*05f0*/  FFMA R17, R49, R17, R58 ;  /* 0x0000001131117223 */ /* 0x000fe2000000003a */
[-C--:B0-----:R-:W-:Y:S01]  /*0600*/  FFMA R41, R42, R22.reuse, R41 ;  /* 0x000000162a297223 */ /* 0x081fe20000000029 */
[-C--:B------:R-:W-:Y:S01]  /*0610*/  FFMA R39, R43, R22.reuse, R39 ;  /* 0x000000162b277223 */ /* 0x080fe20000000027 */
[-C--:B------:R-:W-:Y:S01]  /*0620*/  FFMA R55, R44, R22.reuse, R40 ;  /* 0x000000162c377223 */ /* 0x080fe20000000028 */
[----:B------:R-:W-:Y:S01]  /*0630*/  FFMA R22, R45, R22, R28 ;  /* 0x000000162d167223 */ /* 0x000fe2000000001c */
[-C--:B------:R-:W-:Y:S01]  /*0640*/  FFMA R62, R46, R20.reuse, R53 ;  /* 0x000000142e3e7223 */ /* 0x080fe20000000035 */
[CC--:B------:R-:W-:Y:S01]  /*0650*/  FFMA R53, R49.reuse, R20.reuse, R54 ;  /* 0x0000001431357223 */ /* 0x0c0fe20000000036 */
[-C--:B------:R-:W-:Y:S01]  /*0660*/  FFMA R40, R48, R20.reuse, R31 ;  /* 0x0000001430287223 */ /* 0x080fe2000000001f */
[-C--:B------:R-:W-:Y:S01]  /*0670*/  FFMA R54, R49, R23.reuse, R22 ;  /* 0x0000001731367223 */ /* 0x080fe20000000016 */
[C---:B------:R-:W-:Y:S01]  /*0680*/  FFMA R51, R47.reuse, R20, R51 ;  /* 0x000000142f337223 */ /* 0x040fe20000000033 */
[-C--:B------:R-:W-:Y:S01]  /*0690*/  FFMA R41, R46, R23.reuse, R41 ;  /* 0x000000172e297223 */ /* 0x080fe20000000029 */
[----:B------:R-:W-:Y:S01]  /*06a0*/  FFMA R39, R47, R23, R39 ;  /* 0x000000172f277223 */ /* 0x000fe20000000027 */
[-C--:B-1----:R-:W-:Y:S01]  /*06b0*/  FFMA R22, R42, R26.reuse, R29 ;  /* 0x0000001a2a167223 */ /* 0x082fe2000000001d */
[-C--:B------:R-:W-:Y:S01]  /*06c0*/  FFMA R58, R44, R26.reuse, R30 ;  /* 0x0000001a2c3a7223 */ /* 0x080fe2000000001e */
[-C--:B------:R-:W-:Y:S01]  /*06d0*/  FFMA R38, R43, R26.reuse, R38 ;  /* 0x0000001a2b267223 */ /* 0x080fe20000000026 */
[----:B------:R-:W0:Y:S01]  /*06e0*/  LDS.128 R28, [R8+0x20] ;  /* 0x00002000081c7984 */ /* 0x000e220000000c00 */
[----:B------:R-:W-:Y:S01]  /*06f0*/  FFMA R50, R45, R26, R50 ;  /* 0x0000001a2d327223 */ /* 0x000fe20000000032 */
[-C--:B------:R-:W-:Y:S01]  /*0700*/  FFMA R26, R46, R27.reuse, R22 ;  /* 0x0000001b2e1a7223 */ /* 0x080fe20000000016 */
[-C--:B------:R-:W-:Y:S01]  /*0710*/  FFMA R38, R47, R27.reuse, R38 ;  /* 0x0000001b2f267223 */ /* 0x080fe20000000026 */
[-C--:B------:R-:W-:Y:S01]  /*0720*/  FFMA R58, R48, R27.reuse, R58 ;  /* 0x0000001b303a7223 */ /* 0x080fe2000000003a */
[----:B------:R-:W-:Y:S01]  /*0730*/  FFMA R50, R49, R27, R50 ;  /* 0x0000001b31327223 */ /* 0x000fe20000000032 */
[-C--:B------:R-:W-:Y:S01]  /*0740*/  FFMA R20, R46, R24.reuse, R35 ;  /* 0x000000182e147223 */ /* 0x080fe20000000023 */
[C---:B------:R-:W-:Y:S01]  /*0750*/  FFMA R55, R48.reuse, R23, R55 ;  /* 0x0000001730377223 */ /* 0x040fe20000000037 */
        /* <DEDUP_REMOVED lines=10> */
[----:B------:R-:W0:Y:S01]  /*0800*/  LDS.128 R32, [R8+0xb0] ;  /* 0x0000b00008207984 */ /* 0x000e220000000c00 */
[----:B------:R-:W-:Y:S01]  /*0810*/  FFMA R37, R48, R30, R37 ;  /* 0x0000001e30257223 */ /* 0x000fe20000000025 */
[-C--:B0-----:R-:W-:Y:S01]  /*0820*/  FFMA R23, R42, R33.reuse, R0 ;  /* 0x000000212a177223 */ /* 0x081fe20000000000 */
[-C--:B------:R-:W-:Y:S01]  /*0830*/  FFMA R29, R44, R33.reuse, R11 ;  /* 0x000000212c1d7223 */ /* 0x080fe2000000000b */
[----:B------:R-:W0:Y:S01]  /*0840*/  LDS R0, [R2.X4+0x380] ;  /* 0x0003800002007984 */ /* 0x000e220000004800 */
[-C--:B------:R-:W-:Y:S01]  /*0850*/  FFMA R22, R43, R33.reuse, R36 ;  /* 0x000000212b167223 */ /* 0x080fe20000000024 */
[----:B------:R-:W-:Y:S01]  /*0860*/  FFMA R24, R45, R33, R10 ;  /* 0x000000212d187223 */ /* 0x000fe2000000000a */
[-C--:B------:R-:W-:Y:S01]  /*0870*/  FFMA R46, R46, R34.reuse, R23 ;  /* 0x000000222e2e7223 */ /* 0x080fe20000000017 */
[----:B------:R-:W1:Y:S01]  /*0880*/  LDS R11, [R2.X4+0x460] ;  /* 0x00046000020b7984 */ /* 0x000e620000004800 */
[-C--:B------:R-:W-:Y:S01]  /*0890*/  FFMA R47, R47, R34.reuse, R22 ;  /* 0x000000222f2f7223 */ /* 0x080fe20000000016 */
[-C--:B------:R-:W-:Y:S01]  /*08a0*/  FFMA R48, R48, R34.reuse, R29 ;  /* 0x0000002230307223 */ /* 0x080fe2000000001d */
[----:B------:R-:W-:Y:S01]  /*08b0*/  FFMA R49, R49, R34, R24 ;  /* 0x0000002231317223 */ /* 0x000fe20000000018 */
[----:B------:R-:W2:Y:S04]  /*08c0*/  LDS R36, [R2.X4+0x3f0] ;  /* 0x0003f00002247984 */ /* 0x000ea80000004800 */
[----:B------:R-:W3:Y:S01]  /*08d0*/  LDS R10, [R2.X4+0x4d0] ;  /* 0x0004d000020a7984 */ /* 0x000ee20000004800 */
[CC--:B0-----:R-:W-:Y:S01]  /*08e0*/  FFMA R23, R0.reuse, R21.reuse, R62 ;  /* 0x0000001500177223 */ /* 0x0c1fe2000000003e */
[C---:B------:R-:W-:Y:S01]  /*08f0*/  FFMA R22, R0.reuse, R18, R52 ;  /* 0x0000001200167223 */ /* 0x040fe20000000034 */
[C---:B------:R-:W-:Y:S01]  /*0900*/  FFMA R24, R0.reuse, R14, R56 ;  /* 0x0000000e00187223 */ /* 0x040fe20000000038 */
[C---:B------:R-:W-:Y:S01]  /*0910*/  FFMA R41, R0.reuse, R28, R41 ;  /* 0x0000001c00297223 */ /* 0x040fe20000000029 */
[C---:B-1----:R-:W-:Y:S01]  /*0920*/  FFMA R62, R11.reuse, R21, R40 ;  /* 0x000000150b3e7223 */ /* 0x042fe20000000028 */
[C---:B------:R-:W-:Y:S01]  /*0930*/  FFMA R29, R0.reuse, R32, R26 ;  /* 0x00000020001d7223 */ /* 0x040fe2000000001a */
[----:B------:R-:W-:Y:S01]  /*0940*/  FFMA R33, R0, R31, R27 ;  /* 0x0000001f00217223 */ /* 0x000fe2000000001b */
[CC--:B------:R-:W-:Y:S01]  /*0950*/  FFMA R40, R11.reuse, R28.reuse, R55 ;  /* 0x0000001c0b287223 */ /* 0x0c0fe20000000037 */
[C---:B--2---:R-:W-:Y:S01]  /*0960*/  FFMA R51, R36.reuse, R21, R51 ;  /* 0x0000001524337223 */ /* 0x044fe20000000033 */
[CC--:B------:R-:W-:Y:S01]  /*0970*/  FFMA R52, R36.reuse, R25.reuse, R60 ;  /* 0x0000001924347223 */ /* 0x0c0fe2000000003c */
[C---:B------:R-:W-:Y:S01]  /*0980*/  FFMA R39, R36.reuse, R28, R39 ;  /* 0x0000001c24277223 */ /* 0x040fe20000000027 */
[-C--:B------:R-:W-:Y:S01]  /*0990*/  FFMA R38, R36, R32.reuse, R38 ;  /* 0x0000002024267223 */ /* 0x080fe20000000026 */
[CC--:B------:R-:W-:Y:S01]  /*09a0*/  FFMA R30, R11.reuse, R32.reuse, R58 ;  /* 0x000000200b1e7223 */ /* 0x0c0fe2000000003a */
[----:B---3--:R-:W-:Y:S01]  /*09b0*/  FFMA R50, R10, R32, R50 ;  /* 0x000000200a327223 */ /* 0x008fe20000000032 */
[----:B------:R-:W-:Y:S01]  /*09c0*/  FFMA R20, R0, R25, R20 ;  /* 0x0000001900147223 */ /* 0x000fe20000000014 */
[C---:B------:R-:W-:Y:S01]  /*09d0*/  FFMA R26, R36.reuse, R14, R15 ;  /* 0x0000000e241a7223 */ /* 0x040fe2000000000f */
        /* <DEDUP_REMOVED lines=39> */
[----:B------:R5:W-:Y:S01]  /*0c50*/  STG.E [R2.64], R19 ;  /* 0x0000001302007986 */ /* 0x000be2000c101904 */
[----:B----4-:R-:W-:-:S03]  /*0c60*/  FADD R21, R21, R14 ;  /* 0x0000000e15157221 */ /* 0x010fc60000000000 */
[----:B------:R0:W-:Y:S01]  /*0c70*/  STG.E [R2.64+0x24d50], R15 ;  /* 0x024d500f02007986 */ /* 0x0001e2000c101904 */
[----:B------:R-:W-:-:S03]  /*0c80*/  FADD R23, R23, R14 ;  /* 0x0000000e17177221 */ /* 0x000fc60000000000 */
[----:B------:R1:W-:Y:S01]  /*0c90*/  STG.E [R2.64+0x24c00], R7 ;  /* 0x024c000702007986 */ /* 0x0003e2000c101904 */
[----:B-----5:R-:W-:Y:S01]  /*0ca0*/  FADD R19, R52, R12 ;  /* 0x0000000c34137221 */ /* 0x020fe20000000000 */
[----:B0-----:R-:W-:Y:S01]  /*0cb0*/  FADD R15, R40, R8 ;  /* 0x00000008280f7221 */ /* 0x001fe20000000000 */
[----:B-1----:R-:W-:Y:S01]  /*0cc0*/  FADD R7, R20, R12 ;  /* 0x0000000c14077221 */ /* 0x002fe20000000000 */
[----:B------:R0:W-:Y:S01]  /*0cd0*/  STG.E [R2.64+0x3250], R21 ;  /* 0x0032501502007986 */ /* 0x0001e2000c101904 */
[----:B------:R-:W-:Y:S01]  /*0ce0*/  FADD R11, R11, R5 ;  /* 0x000000050b0b7221 */ /* 0x000fe20000000000 */
[----:B------:R-:W-:Y:S02]  /*0cf0*/  FADD R29, R29, R9 ;  /* 0x000000091d1d7221 */ /* 0x000fe40000000000 */
[----:B------:R1:W-:Y:S01]  /*0d00*/  STG.E [R2.64+0x27d70], R19 ;  /* 0x027d701302007986 */ /* 0x0003e2000c101904 */
[--C-:B------:R-:W-:Y:S01]  /*0d10*/  FADD R33, R33, R13.reuse ;  /* 0x0000000d21217221 */ /* 0x100fe20000000000 */
[----:B------:R-:W-:-:S02]  /*0d20*/  FADD R37, R37, R13 ;  /* 0x0000000d25257221 */ /* 0x000fc40000000000 */
[----:B------:R2:W-:Y:S01]  /*0d30*/  STG.E [R2.64+0x62e0], R15 ;  /* 0x0062e00f02007986 */ /* 0x0005e2000c101904 */
[----:B------:R-:W-:Y:S01]  /*0d40*/  FADD R51, R51, R14 ;  /* 0x0000000e33337221 */ /* 0x000fe20000000000 */
[--C-:B------:R-:W-:Y:S02]  /*0d50*/  FADD R59, R59, R12.reuse ;  /* 0x0000000c3b3b7221 */ /* 0x100fe40000000000 */
[----:B------:R3:W-:Y:S01]  /*0d60*/  STG.E [R2.64+0x24ce0], R17 ;  /* 0x024ce01102007986 */ /* 0x0007e2000c101904 */
[--C-:B0-----:R-:W-:Y:S01]  /*0d70*/  FADD R21, R36, R5.reuse ;  /* 0x0000000524157221 */ /* 0x101fe20000000000 */
[----:B------:R-:W-:Y:S02]  /*0d80*/  FADD R57, R57, R12 ;  /* 0x0000000c39397221 */ /* 0x000fe40000000000 */
[----:B------:R0:W-:Y:S01]  /*0d90*/  STG.E [R2.64+0x27d00], R7 ;  /* 0x027d000702007986 */ /* 0x0001e2000c101904 */
[--C-:B-1----:R-:W-:Y:S01]  /*0da0*/  FADD R19, R0, R5.reuse ;  /* 0x0000000500137221 */ /* 0x102fe20000000000 */
[--C-:B------:R-:W-:Y:S01]  /*0db0*/  FADD R41, R41, R8.reuse ;  /* 0x0000000829297221 */ /* 0x100fe20000000000 */
[----:B--2---:R-:W-:Y:S01]  /*0dc0*/  FADD R15, R10, R5 ;  /* 0x000000050a0f7221 */ /* 0x004fe20000000000 */
[----:B------:R1:W-:Y:S01]  /*0dd0*/  STG.E [R2.64+0x70], R25 ;  /* 0x0000701902007986 */ /* 0x0003e2000c101904 */
[----:B------:R-:W-:Y:S01]  /*0de0*/  FADD R5, R34, R13 ;  /* 0x0000000d22057221 */ /* 0x000fe20000000000 */
[----:B------:R-:W-:Y:S01]  /*0df0*/  FADD R39, R39, R8 ;  /* 0x0000000827277221 */ /* 0x000fe20000000000 */
[----:B---3--:R-:W-:Y:S01]  /*0e00*/  FADD R17, R30, R9 ;  /* 0x000000091e117221 */ /* 0x008fe20000000000 */
[----:B------:R2:W-:Y:S01]  /*0e10*/  STG.E [R2.64+0x3100], R23 ;  /* 0x0031001702007986 */ /* 0x0005e2000c101904 */
[----:B------:R-:W-:Y:S01]  /*0e20*/  FADD R13, R32, R13 ;  /* 0x0000000d200d7221 */ /* 0x000fe20000000000 */
[--C-:B0-----:R-:W-:Y:S01]  /*0e30*/  FADD R7, R38, R9.reuse ;  /* 0x0000000926077221 */ /* 0x101fe20000000000 */
[----:B------:R-:W-:Y:S01]  /*0e40*/  FADD R9, R50, R9 ;  /* 0x0000000932097221 */ /* 0x000fe20000000000 */
[----:B-1----:R-:W-:Y:S01]  /*0e50*/  FADD R25, R62, R14 ;  /* 0x0000000e3e197221 */ /* 0x002fe20000000000 */
[----:B--2---:R-:W-:Y:S01]  /*0e60*/  FADD R23, R28, R8 ;  /* 0x000000081c177221 */ /* 0x004fe20000000000 */
        /* <DEDUP_REMOVED lines=23> */
.L_x_214:
        /* <DEDUP_REMOVED lines=10> */
.L_x_268:


//--------------------- .text.tvmgen_default_fused_nn_dense_add_kernel --------------------------
	.section	.text.tvmgen_default_fused_nn_dense_add_kernel,"ax",@progbits
	.sectionflags	@"SHF_BARRIERS=1"
	.sectioninfo	@"SHI_REGISTERS=52"
	.align	128
        .global         tvmgen_default_fused_nn_dense_add_kernel
        .type           tvmgen_default_fused_nn_dense_add_kernel,@function
        .size           tvmgen_default_fused_nn_dense_add_kernel,(.L_x_269 - tvmgen_default_fused_nn_dense_add_kernel)
        .other          tvmgen_default_fused_nn_dense_add_kernel,@"STO_CUDA_ENTRY STV_DEFAULT"
tvmgen_default_fused_nn_dense_add_kernel:
.text.tvmgen_default_fused_nn_dense_add_kernel:
[----:B------:R-:W-:Y:S02]  /*0000*/  MOV R1, c[0x0][0x28] ;  /* 0x00000a0000017a02 */ /* 0x000fe40000000f00 */
[----:B------:R-:W0:Y:S01]  /*0010*/  S2R R9, SR_TID.X ;  /* 0x0000000000097919 */ /* 0x000e220000002100 */
[----:B------:R-:W-:Y:S01]  /*0020*/  MOV R7, 0x4 ;  /* 0x0000000400077802 */ /* 0x000fe20000000f00 */
[----:B------:R-:W-:Y:S02]  /*0030*/  ULDC.64 UR4, c[0x0][0x118] ;  /* 0x0000460000047ab9 */ /* 0x000fe40000000a00 */
[----:B------:R-:W1:Y:S02]  /*0040*/  S2R R6, SR_CTAID.X ;  /* 0x0000000000067919 */ /* 0x000e640000002500 */
[----:B0-----:R-:W-:-:S04]  /*0050*/  IMAD.WIDE R4, R9, R7, c[0x0][0x168] ;  /* 0x00005a0009047625 */ /* 0x001fc800078e0207 */
[----:B-1----:R-:W-:Y:S01]  /*0060*/  IMAD R2, R6, 0x500, R9 ;  /* 0x0000050006027824 */ /* 0x002fe200078e0209 */
[----:B------:R-:W2:Y:S03]  /*0070*/  LDG.E.CONSTANT R23, [R4.64] ;  /* 0x0000000404177981 */ /* 0x000ea6000c1e9900 */
[----:B------:R-:W-:Y:S01]  /*0080*/  IMAD.WIDE R2, R2, R7, c[0x0][0x170] ;  /* 0x00005c0002027625 */ /* 0x000fe200078e0207 */
[----:B------:R-:W3:Y:S04]  /*0090*/  LDG.E.CONSTANT R22, [R4.64+0x100] ;  /* 0x0001000404167981 */ /* 0x000ee8000c1e9900 */
[----:B------:R0:W2:Y:S04]  /*00a0*/  LDG.E.CONSTANT R0, [R2.64] ;  /* 0x0000000402007981 */ /* 0x0000a8000c1e9900 */
[----:B------:R0:W3:Y:S04]  /*00b0*/  LDG.E.CONSTANT R25, [R2.64+0x100] ;  /* 0x0001000402197981 */ /* 0x0000e8000c1e9900 */
[----:B------:R-:W4:Y:S04]  /*00c0*/  LDG.E.CONSTANT R24, [R4.64+0x200] ;  /* 0x0002000404187981 */ /* 0x000f28000c1e9900 */
[----:B------:R0:W4:Y:S04]  /*00d0*/  LDG.E.CONSTANT R27, [R2.64+0x200] ;  /* 0x00020004021b7981 */ /* 0x000128000c1e9900 */
[----:B------:R-:W5:Y:S04]  /*00e0*/  LDG.E.CONSTANT R26, [R4.64+0x300] ;  /* 0x00030004041a7981 */ /* 0x000f68000c1e9900 */
[----:B------:R0:W5:Y:S04]  /*00f0*/  LDG.E.CONSTANT R29, [R2.64+0x300] ;  /* 0x00030004021d7981 */ /* 0x000168000c1e9900 */
        /* <DEDUP_REMOVED lines=31> */
[----:B------:R0:W5:Y:S02]  /*02f0*/  LDG.E.CONSTANT R21, [R2.64+0x1300] ;  /* 0x0013000402157981 */ /* 0x000164000c1e9900 */
[----:B0-----:R-:W-:Y:S01]  /*0300*/  VOTE.ANY R3, PT, PT ;  /* 0x0000000000037806 */ /* 0x001fe200038e0100 */
[----:B--2---:R-:W-:-:S04]  /*0310*/  FFMA R0, R0, R23, RZ ;  /* 0x0000001700007223 */ /* 0x004fc800000000ff */
[----:B---3--:R-:W-:-:S04]  /*0320*/  FFMA R0, R25, R22, R0 ;  /* 0x0000001619007223 */ /* 0x008fc80000000000 */
[----:B----4-:R-:W-:-:S04]  /*0330*/  FFMA R0, R27, R24, R0 ;  /* 0x000000181b007223 */ /* 0x010fc80000000000 */
[----:B-----5:R-:W-:-:S04]  /*0340*/  FFMA R0, R29, R26, R0 ;  /* 0x0000001a1d007223 */ /* 0x020fc80000000000 */
[----:B------:R-:W-:-:S04]  /*0350*/  FFMA R0, R31, R28, R0 ;  /* 0x0000001c1f007223 */ /* 0x000fc80000000000 */
        /* <DEDUP_REMOVED lines=14> */
[----:B------:R-:W-:-:S05]  /*0440*/  FFMA R10, R21, R20, R10 ;  /* 0x00000014150a7223 */ /* 0x000fca000000000a */
[----:B------:R-:W0:Y:S02]  /*0450*/  SHFL.DOWN PT, R5, R10, 0x10, 0x1f ;  /* 0x0a001f000a057f89 */ /* 0x000e2400000e0000 */
[----:B0-----:R-:W-:-:S05]  /*0460*/  FADD R0, R10, R5 ;  /* 0x000000050a007221 */ /* 0x001fca0000000000 */
[----:B------:R-:W0:Y:S02]  /*0470*/  SHFL.DOWN PT, R5, R0, 0x8, 0x1f ;  /* 0x09001f0000057f89 */ /* 0x000e2400000e0000 */
[----:B0-----:R-:W-:-:S05]  /*0480*/  FADD R2, R0, R5 ;  /* 0x0000000500027221 */ /* 0x001fca0000000000 */
[----:B------:R-:W0:Y:S02]  /*0490*/  SHFL.DOWN PT, R5, R2, 0x4, 0x1f ;  /* 0x08801f0002057f89 */ /* 0x000e2400000e0000 */
[----:B0-----:R-:W-:-:S05]  /*04a0*/  FADD R4, R2, R5 ;  /* 0x0000000502047221 */ /* 0x001fca0000000000 */
[----:B------:R-:W0:Y:S01]  /*04b0*/  SHFL.DOWN PT, R5, R4, 0x2, 0x1f ;  /* 0x08401f0004057f89 */ /* 0x000e2200000e0000 */
[----:B------:R-:W-:Y:S01]  /*04c0*/  LOP3.LUT P0, RZ, R9, 0x1f, RZ, 0xc0, !PT ;  /* 0x0000001f09ff7812 */ /* 0x000fe2000780c0ff */
[----:B0-----:R-:W-:-:S05]  /*04d0*/  FADD R12, R4, R5 ;  /* 0x00000005040c7221 */ /* 0x001fca0000000000 */
[----:B------:R-:W0:Y:S07]  /*04e0*/  SHFL.DOWN PT, R5, R12, 0x1, 0x1f ;  /* 0x08201f000c057f89 */ /* 0x000e2e00000e0000 */
[----:B------:R-:W-:Y:S02]  /*04f0*/  @!P0 SHF.R.S32.HI R10, RZ, 0x5, R9 ;  /* 0x00000005ff0a8819 */ /* 0x000fe40000011409 */
[----:B------:R-:W-:Y:S01]  /*0500*/  ISETP.GT.AND P1, PT, R9, 0x1, PT ;  /* 0x000000010900780c */ /* 0x000fe20003f24270 */
[----:B0-----:R-:W-:-:S05]  /*0510*/  @!P0 FADD R5, R12, R5 ;  /* 0x000000050c058221 */ /* 0x001fca0000000000 */
[----:B------:R-:W-:Y:S04]  /*0520*/  @!P0 STS [R10.X4+0x4], R5 ;  /* 0x000004050a008388 */ /* 0x000fe80000004800 */
[----:B------:R-:W-:Y:S06]  /*0530*/  BAR.SYNC.DEFER_BLOCKING 0x0 ;  /* 0x0000000000007b1d */ /* 0x000fec0000010000 */
[----:B------:R-:W0:Y:S01]  /*0540*/  @!P1 LDS R8, [R9.X4+0x4] ;  /* 0x0000040009089984 */ /* 0x000e220000004800 */
[----:B------:R-:W-:-:S02]  /*0550*/  VOTE.ANY R11, PT, PT ;  /* 0x00000000000b7806 */ /* 0x000fc400038e0100 */
[----:B------:R-:W-:-:S04]  /*0560*/  ISETP.NE.AND P0, PT, R9, RZ, PT ;  /* 0x000000ff0900720c */ /* 0x000fc80003f05270 */
[----:B0-----:R-:W0:Y:S02]  /*0570*/  SHFL.DOWN PT, R11, R8, 0x1, 0x1f ;  /* 0x08201f00080b7f89 */ /* 0x001e2400000e0000 */
[----:B0-----:R-:W-:-:S07]  /*0580*/  FADD R0, R8, R11 ;  /* 0x0000000b08007221 */ /* 0x001fce0000000000 */
[----:B------:R-:W-:Y:S04]  /*0590*/  @!P0 STS [RZ], R0 ;  /* 0x00000000ff008388 */ /* 0x000fe80000000800 */
[----:B------:R-:W-:Y:S06]  /*05a0*/  BAR.SYNC.DEFER_BLOCKING 0x0 ;  /* 0x0000000000007b1d */ /* 0x000fec0000010000 */
[----:B------:R-:W0:Y:S04]  /*05b0*/  @!P0 LDS R2, [RZ] ;  /* 0x00000000ff028984 */ /* 0x000e280000000800 */
[----:B0-----:R0:W-:Y:S04]  /*05c0*/  @!P0 STS [0xc], R2 ;  /* 0x00000c02ff008388 */ /* 0x0011e80000000800 */
[----:B------:R-:W-:Y:S06]  /*05d0*/  BAR.SYNC.DEFER_BLOCKING 0x0 ;  /* 0x0000000000007b1d */ /* 0x000fec0000010000 */
[----:B------:R-:W-:Y:S05]  /*05e0*/  @P0 EXIT ;  /* 0x000000000000094d */ /* 0x000fea0003800000 */
[CC--:B0-----:R-:W-:Y:S01]  /*05f0*/  IMAD.WIDE R2, R6.reuse, R7.reuse, c[0x0][0x178] ;  /* 0x00005e0006027625 */ /* 0x0c1fe200078e0207 */
[----:B------:R-:W0:Y:S05]  /*0600*/  LDS R0, [0xc] ;  /* 0x00000c00ff007984 */ /* 0x000e2a0000000800 */
[----:B------:R-:W0:Y:S01]  /*0610*/  LDG.E.CONSTANT R3, [R2.64] ;  /* 0x0000000402037981 */ /* 0x000e22000c1e9900 */
[----:B------:R-:W-:Y:S01]  /*0620*/  IMAD.WIDE R6, R6, R7, c[0x0][0x160] ;  /* 0x0000580006067625 */ /* 0x000fe200078e0207 */
[----:B0-----:R-:W-:-:S05]  /*0630*/  FADD R5, R0, R3 ;  /* 0x0000000300057221 */ /* 0x001fca0000000000 */
[----:B------:R-:W-:Y:S01]  /*0640*/  STG.E [R6.64], R5 ;  /* 0x0000000506007986 */ /* 0x000fe2000c101904 */
[----:B------:R-:W-:Y:S05]  /*0650*/  EXIT ;  /* 0x000000000000794d */ /* 0x000fea0003800000 */
.L_x_215:
        /* <DEDUP_REMOVED lines=10> */
.L_x_269:


//--------------------- .text.tvmgen_default_fused_nn_conv2d_add_clip_8_kernel --------------------------
	.section	.text.tvmgen_default_fused_nn_conv2d_add_clip_8_kernel,"ax",@progbits
	.sectionflags	@"SHF_BARRIERS=1"
	.sectioninfo	@"SHI_REGISTERS=38"
	.align	128
        .global         tvmgen_default_fused_nn_conv2d_add_clip_8_kernel
        .type           tvmgen_default_fused_nn_conv2d_add_clip_8_kernel,@function
        .size           tvmgen_default_fused_nn_conv2d_add_clip_8_kernel,(.L_x_270 - tvmgen_default_fused_nn_conv2d_add_clip_8_kernel)
        .other          tvmgen_default_fused_nn_conv2d_add_clip_8_kernel,@"STO_CUDA_ENTRY STV_DEFAULT"
tvmgen_default_fused_nn_conv2d_add_clip_8_kernel:
.text.tvmgen_default_fused_nn_conv2d_add_clip_8_kernel:
[----:B------:R-:W-:Y:S02]  /*0000*/  MOV R1, c[0x0][0x28] ;  /* 0x00000a0000017a02 */ /* 0x000fe40000000f00 */
[----:B------:R-:W0:Y:S01]  /*0010*/  S2R R0, SR_TID.X ;  /* 0x0000000000007919 */ /* 0x000e220000002100 */
[----:B------:R-:W-:Y:S01]  /*0020*/  IMAD.MOV.U32 R5, RZ, RZ, 0xe ;  /* 0x0000000eff057424 */ /* 0x000fe200078e00ff */
[----:B------:R-:W-:Y:S01]  /*0030*/  ULDC.64 UR4, c[0x0][0x118] ;  /* 0x0000460000047ab9 */ /* 0x000fe20000000a00 */
[----:B------:R-:W-:Y:S01]  /*0040*/  BSSY B0, `(.L_x_216) ;  /* 0x0000032000007945 */ /* 0x000fe20003800000 */
[----:B------:R-:W1:Y:S04]  /*0050*/  S2R R3, SR_TID.Y ;  /* 0x0000000000037919 */ /* 0x000e680000002200 */
[----:B------:R-:W2:Y:S04]  /*0060*/  S2R R2, SR_CTAID.Z ;  /* 0x0000000000027919 */ /* 0x000ea80000002700 */
[----:B------:R-:W3:Y:S01]  /*0070*/  S2R R16, SR_CTAID.Y ;  /* 0x0000000000107919 */ /* 0x000ee20000002600 */
[----:B0-----:R-:W-:-:S02]  /*0080*/  SHF.R.S32.HI R6, RZ, 0x2, R0 ;  /* 0x00000002ff067819 */ /* 0x001fc40000011400 */
[--C-:B------:R-:W-:Y:S01]  /*0090*/  SHF.R.S32.HI R4, RZ, 0x1, R0.reuse ;  /* 0x00000001ff047819 */ /* 0x100fe20000011400 */
[C---:B-1----:R-:W-:Y:S02]  /*00a0*/  IMAD R11, R3.reuse, 0x1c, R0 ;  /* 0x0000001c030b7824 */ /* 0x042fe400078e0200 */
[----:B------:R-:W-:Y:S02]  /*00b0*/  IMAD R7, R3, 0x7, R6 ;  /* 0x0000000703077824 */ /* 0x000fe400078e0206 */
[----:B--2---:R-:W-:-:S03]  /*00c0*/  IMAD R9, R2, 0x620, RZ ;  /* 0x0000062002097824 */ /* 0x004fc600078e02ff */
[----:B------:R-:W-:Y:S01]  /*00d0*/  ISETP.GT.AND P0, PT, R7, 0xef, PT ;  /* 0x000000ef0700780c */ /* 0x000fe20003f04270 */
[C---:B---3--:R-:W-:Y:S02]  /*00e0*/  IMAD R10, R16.reuse, 0x188, R9 ;  /* 0x00000188100a7824 */ /* 0x048fe400078e0209 */
[----:B------:R-:W-:Y:S02]  /*00f0*/  IMAD R8, R16, R5, -0x1 ;  /* 0xffffffff10087424 */ /* 0x000fe400078e0205 */
[----:B------:R-:W-:Y:S01]  /*0100*/  IMAD R5, R3, 0xe, R4 ;  /* 0x0000000e03057824 */ /* 0x000fe200078e0204 */
[----:B------:R-:W-:-:S07]  /*0110*/  IADD3 R10, R10, -0x1d, RZ ;  /* 0xffffffe30a0a7810 */ /* 0x000fce0007ffe0ff */
[----:B------:R-:W-:Y:S05]  /*0120*/  @P0 BRA `(.L_x_217) ;  /* 0x0000023000000947 */ /* 0x000fea0003800000 */
[----:B------:R-:W-:Y:S01]  /*0130*/  MOV R4, RZ ;  /* 0x000000ff00047202 */ /* 0x000fe20000000f00 */
[----:B------:R-:W-:Y:S01]  /*0140*/  BSSY B1, `(.L_x_218) ;  /* 0x0000020000017945 */ /* 0x000fe20003800000 */
[----:B------:R-:W-:-:S03]  /*0150*/  IMAD.MOV.U32 R14, RZ, RZ, RZ ;  /* 0x000000ffff0e7224 */ /* 0x000fc600078e00ff */
[----:B------:R-:W-:-:S05]  /*0160*/  IMAD.HI R12, R5, -0x77777777, R4 ;  /* 0x88888889050c7827 */ /* 0x000fca00078e0204 */
[----:B------:R-:W-:-:S04]  /*0170*/  SHF.R.U32.HI R13, RZ, 0x1f, R12 ;  /* 0x0000001fff0d7819 */ /* 0x000fc8000001160c */
[----:B------:R-:W-:Y:S01]  /*0180*/  LEA.HI.SX32 R13, R12, R13, 0x19 ;  /* 0x0000000d0c0d7211 */ /* 0x000fe200078fcaff */
[----:B------:R-:W-:-:S04]  /*0190*/  IMAD.MOV.U32 R12, RZ, RZ, RZ ;  /* 0x000000ffff0c7224 */ /* 0x000fc800078e00ff */
[----:B------:R-:W-:-:S04]  /*01a0*/  IMAD R13, R13, -0xf0, R5 ;  /* 0xffffff100d0d7824 */ /* 0x000fc800078e0205 */
[----:B------:R-:W-:-:S05]  /*01b0*/  IMAD.HI R12, R13, -0x77777777, R12 ;  /* 0x888888890d0c7827 */ /* 0x000fca00078e020c */
[----:B------:R-:W-:-:S04]  /*01c0*/  SHF.R.U32.HI R13, RZ, 0x1f, R12 ;  /* 0x0000001fff0d7819 */ /* 0x000fc8000001160c */
[----:B------:R-:W-:-:S04]  /*01d0*/  LEA.HI.SX32 R15, R12, R13, 0x1d ;  /* 0x0000000d0c0f7211 */ /* 0x000fc800078feaff */
[----:B------:R-:W-:-:S04]  /*01e0*/  IADD3 R12, R8, R15, RZ ;  /* 0x0000000f080c7210 */ /* 0x000fc80007ffe0ff */
[----:B------:R-:W-:-:S13]  /*01f0*/  ISETP.GT.U32.AND P0, PT, R12, 0x1b, PT ;  /* 0x0000001b0c00780c */ /* 0x000fda0003f04070 */
[----:B------:R-:W-:Y:S05]  /*0200*/  @P0 BRA `(.L_x_219) ;  /* 0x0000013000000947 */ /* 0x000fea0003800000 */
[----:B------:R-:W-:Y:S01]  /*0210*/  MOV R12, RZ ;  /* 0x000000ff000c7202 */ /* 0x000fe20000000f00 */
[----:B------:R-:W-:-:S04]  /*0220*/  IMAD.MOV.U32 R13, RZ, RZ, R11 ;  /* 0x000000ffff0d7224 */ /* 0x000fc800078e000b */
[----:B------:R-:W-:-:S05]  /*0230*/  IMAD.HI R12, R11, -0x77777777, R12 ;  /* 0x888888890b0c7827 */ /* 0x000fca00078e020c */
[----:B------:R-:W-:-:S04]  /*0240*/  SHF.R.U32.HI R13, RZ, 0x1f, R12 ;  /* 0x0000001fff0d7819 */ /* 0x000fc8000001160c */
[----:B------:R-:W-:-:S05]  /*0250*/  LEA.HI.SX32 R12, R12, R13, 0x1c ;  /* 0x0000000d0c0c7211 */ /* 0x000fca00078fe2ff */
[----:B------:R-:W-:-:S05]  /*0260*/  IMAD R13, R12, -0x1e, R11 ;  /* 0xffffffe20c0d7824 */ /* 0x000fca00078e020b */
[----:B------:R-:W-:-:S04]  /*0270*/  IADD3 R12, R13, -0x1, RZ ;  /* 0xffffffff0d0c7810 */ /* 0x000fc80007ffe0ff */
[----:B------:R-:W-:-:S13]  /*0280*/  ISETP.GT.U32.AND P0, PT, R12, 0x1b, PT ;  /* 0x0000001b0c00780c */ /* 0x000fda0003f04070 */
[----:B------:R-:W-:Y:S05]  /*0290*/  @P0 BRA `(.L_x_219) ;  /* 0x000000a000000947 */ /* 0x000fea0003800000 */
[----:B------:R-:W-:Y:S02]  /*02a0*/  MOV R6, RZ ;  /* 0x000000ff00067202 */ /* 0x000fe40000000f00 */
[----:B------:R-:W-:Y:S01]  /*02b0*/  IADD3 R14, R10, R13, RZ ;  /* 0x0000000d0a0e7210 */ /* 0x000fe20007ffe0ff */
[----:B------:R-:W-:Y:S02]  /*02c0*/  IMAD.MOV.U32 R13, RZ, RZ, 0x4 ;  /* 0x00000004ff0d7424 */ /* 0x000fe400078e00ff */
[----:B------:R-:W-:-:S05]  /*02d0*/  IMAD.HI R12, R7, -0x77777777, R6 ;  /* 0x88888889070c7827 */ /* 0x000fca00078e0206 */
[----:B------:R-:W-:-:S04]  /*02e0*/  SHF.R.U32.HI R17, RZ, 0x1f, R12 ;  /* 0x0000001fff117819 */ /* 0x000fc8000001160c */
[----:B------:R-:W-:-:S05]  /*02f0*/  LEA.HI.SX32 R17, R12, R17, 0x1a ;  /* 0x000000110c117211 */ /* 0x000fca00078fd2ff */
[----:B------:R-:W-:-:S04]  /*0300*/  IMAD R14, R17, 0x310, R14 ;  /* 0x00000310110e7824 */ /* 0x000fc800078e020e */
[----:B------:R-:W-:-:S04]  /*0310*/  IMAD R12, R15, 0x1c, R14 ;  /* 0x0000001c0f0c7824 */ /* 0x000fc800078e020e */
[----:B------:R-:W-:-:S05]  /*0320*/  IMAD.WIDE R12, R12, R13, c[0x0][0x168] ;  /* 0x00005a000c0c7625 */ /* 0x000fca00078e020d */
[----:B------:R0:W5:Y:S02]  /*0330*/  LDG.E.CONSTANT R14, [R12.64] ;  /* 0x000000040c0e7981 */ /* 0x000164000c1e9900 */
.L_x_219:
[----:B------:R-:W-:Y:S05]  /*0340*/  BSYNC B1 ;  /* 0x0000000000017941 */ /* 0x000fea0003800000 */
.L_x_218:
[----:B-----5:R1:W-:Y:S02]  /*0350*/  STS [R11.X4], R14 ;  /* 0x0000000e0b007388 */ /* 0x0203e40000004800 */
.L_x_217:
[----:B------:R-:W-:Y:S05]  /*0360*/  BSYNC B0 ;  /* 0x0000000000007941 */ /* 0x000fea0003800000 */
.L_x_216:
[----:B0-----:R-:W-:Y:S01]  /*0370*/  IADD3 R13, R7, 0x31, RZ ;  /* 0x00000031070d7810 */ /* 0x001fe20007ffe0ff */
[----:B------:R-:W-:Y:S03]  /*0380*/  BSSY B0, `(.L_x_220) ;  /* 0x0000027000007945 */ /* 0x000fe60003800000 */
[----:B------:R-:W-:-:S13]  /*0390*/  ISETP.GT.AND P0, PT, R13, 0xef, PT ;  /* 0x000000ef0d00780c */ /* 0x000fda0003f04270 */
[----:B------:R-:W-:Y:S05]  /*03a0*/  @P0 BRA `(.L_x_221) ;  /* 0x0000024000000947 */ /* 0x000fea0003800000 */
[----:B------:R-:W-:Y:S01]  /*03b0*/  IADD3 R15, R5, 0x62, RZ ;  /* 0x00000062050f7810 */ /* 0x000fe20007ffe0ff */
[----:B------:R-:W-:Y:S01]  /*03c0*/  BSSY B1, `(.L_x_222) ;  /* 0x0000021000017945 */ /* 0x000fe20003800000 */
[----:B-1----:R-:W-:Y:S02]  /*03d0*/  MOV R14, RZ ;  /* 0x000000ff000e7202 */ /* 0x002fe40000000f00 */
[----:B------:R-:W-:-:S03]  /*03e0*/  MOV R18, RZ ;  /* 0x000000ff00127202 */ /* 0x000fc60000000f00 */
[----:B------:R-:W-:-:S05]  /*03f0*/  IMAD.HI R14, R15, -0x77777777, R14 ;  /* 0x888888890f0e7827 */ /* 0x000fca00078e020e */
[----:B------:R-:W-:-:S04]  /*0400*/  SHF.R.U32.HI R17, RZ, 0x1f, R14 ;  /* 0x0000001fff117819 */ /* 0x000fc8000001160e */
[----:B------:R-:W-:-:S05]  /*0410*/  LEA.HI.SX32 R14, R14, R17, 0x19 ;  /* 0x000000110e0e7211 */ /* 0x000fca00078fcaff */
[----:B------:R-:W-:Y:S01]  /*0420*/  IMAD R15, R14, -0xf0, R15 ;  /* 0xffffff100e0f7824 */ /* 0x000fe200078e020f */
[----:B------:R-:W-:-:S05]  /*0430*/  MOV R14, RZ ;  /* 0x000000ff000e7202 */ /* 0x000fca0000000f00 */
[----:B------:R-:W-:-:S05]  /*0440*/  IMAD.HI R14, R15, -0x77777777, R14 ;  /* 0x888888890f0e7827 */ /* 0x000fca00078e020e */
[----:B------:R-:W-:-:S04]  /*0450*/  SHF.R.U32.HI R15, RZ, 0x1f, R14 ;  /* 0x0000001fff0f7819 */ /* 0x000fc8000001160e */
[----:B------:R-:W-:-:S05]  /*0460*/  LEA.HI.SX32 R17, R14, R15, 0x1d ;  /* 0x0000000f0e117211 */ /* 0x000fca00078feaff */
[----:B------:R-:W-:-:S05]  /*0470*/  IMAD.IADD R14, R8, 0x1, R17 ;  /* 0x00000001080e7824 */ /* 0x000fca00078e0211 */
[----:B------:R-:W-:-:S13]  /*0480*/  ISETP.GE.U32.AND P0, PT, R14, 0x1c, PT ;  /* 0x0000001c0e00780c */ /* 0x000fda0003f06070 */
        /* <DEDUP_REMOVED lines=10> */
[----:B------:R-:W-:Y:S01]  /*0530*/  IMAD.MOV.U32 R12, RZ, RZ, RZ ;  /* 0x000000ffff0c7224 */ /* 0x000fe200078e00ff */
[----:B------:R-:W-:-:S03]  /*0540*/  IADD3 R14, R10, R19, RZ ;  /* 0x000000130a0e7210 */ /* 0x000fc60007ffe0ff */
[----:B------:R-:W-:-:S05]  /*0550*/  IMAD.HI R12, R13, -0x77777777, R12 ;  /* 0x888888890d0c7827 */ /* 0x000fca00078e020c */
[----:B------:R-:W-:-:S04]  /*0560*/  SHF.R.U32.HI R13, RZ, 0x1f, R12 ;  /* 0x0000001fff0d7819 */ /* 0x000fc8000001160c */
[----:B------:R-:W-:-:S05]  /*0570*/  LEA.HI.SX32 R13, R12, R13, 0x1a ;  /* 0x0000000d0c0d7211 */ /* 0x000fca00078fd2ff */
[----:B------:R-:W-:Y:S01]  /*0580*/  IMAD R14, R13, 0x310, R14 ;  /* 0x000003100d0e7824 */ /* 0x000fe200078e020e */
[----:B------:R-:W-:-:S03]  /*0590*/  MOV R13, 0x4 ;  /* 0x00000004000d7802 */ /* 0x000fc60000000f00 */
[----:B------:R-:W-:-:S04]  /*05a0*/  IMAD R12, R17, 0x1c, R14 ;  /* 0x0000001c110c7824 */ /* 0x000fc800078e020e */
[----:B------:R-:W-:-:S05]  /*05b0*/  IMAD.WIDE R12, R12, R13, c[0x0][0x168] ;  /* 0x00005a000c0c7625 */ /* 0x000fca00078e020d */
[----:B------:R0:W5:Y:S02]  /*05c0*/  LDG.E.CONSTANT R18, [R12.64] ;  /* 0x000000040c127981 */ /* 0x000164000c1e9900 */
.L_x_223:
[----:B------:R-:W-:Y:S05]  /*05d0*/  BSYNC B1 ;  /* 0x0000000000017941 */ /* 0x000fea0003800000 */
.L_x_222:
[----:B-----5:R1:W-:Y:S02]  /*05e0*/  STS [R11.X4+0x310], R18 ;  /* 0x000310120b007388 */ /* 0x0203e40000004800 */
.L_x_221:
[----:B------:R-:W-:Y:S05]  /*05f0*/  BSYNC B0 ;  /* 0x0000000000007941 */ /* 0x000fea0003800000 */
.L_x_220:
[----:B0-----:R-:W-:Y:S01]  /*0600*/  IADD3 R13, R7, 0x62, RZ ;  /* 0x00000062070d7810 */ /* 0x001fe20007ffe0ff */
[----:B------:R-:W-:Y:S03]  /*0610*/  BSSY B0, `(.L_x_224) ;  /* 0x0000027000007945 */ /* 0x000fe60003800000 */
[----:B------:R-:W-:-:S13]  /*0620*/  ISETP.GT.AND P0, PT, R13, 0xef, PT ;  /* 0x000000ef0d00780c */ /* 0x000fda0003f04270 */
[----:B------:R-:W-:Y:S05]  /*0630*/  @P0 BRA `(.L_x_225) ;  /* 0x0000024000000947 */ /* 0x000fea0003800000 */
[----:B------:R-:W-:Y:S01]  /*0640*/  IADD3 R15, R5, 0xc4, RZ ;  /* 0x000000c4050f7810 */ /* 0x000fe20007ffe0ff */
[----:B-1----:R-:W-:Y:S01]  /*0650*/  IMAD.MOV.U32 R14, RZ, RZ, RZ ;  /* 0x000000ffff0e7224 */ /* 0x002fe200078e00ff */
[----:B------:R-:W-:Y:S01]  /*0660*/  BSSY B1, `(.L_x_226) ;  /* 0x0000020000017945 */ /* 0x000fe20003800000 */
[----:B------:R-:W-:Y:S02]  /*0670*/  IMAD.MOV.U32 R18, RZ, RZ, RZ ;  /* 0x000000ffff127224 */ /* 0x000fe400078e00ff */
[----:B------:R-:W-:-:S05]  /*0680*/  IMAD.HI R14, R15, -0x77777777, R14 ;  /* 0x888888890f0e7827 */ /* 0x000fca00078e020e */
[----:B------:R-:W-:-:S04]  /*0690*/  SHF.R.U32.HI R17, RZ, 0x1f, R14 ;  /* 0x0000001fff117819 */ /* 0x000fc8000001160e */
[----:B------:R-:W-:-:S05]  /*06a0*/  LEA.HI.SX32 R14, R14, R17, 0x19 ;  /* 0x000000110e0e7211 */ /* 0x000fca00078fcaff */
[----:B------:R-:W-:Y:S01]  /*06b0*/  IMAD R15, R14, -0xf0, R15 ;  /* 0xffffff100e0f7824 */ /* 0x000fe200078e020f */
[----:B------:R-:W-:-:S05]  /*06c0*/  MOV R14, RZ ;  /* 0x000000ff000e7202 */ /* 0x000fca0000000f00 */
[----:B------:R-:W-:-:S05]  /*06d0*/  IMAD.HI R14, R15, -0x77777777, R14 ;  /* 0x888888890f0e7827 */ /* 0x000fca00078e020e */
[----:B------:R-:W-:-:S04]  /*06e0*/  SHF.R.U32.HI R15, RZ, 0x1f, R14 ;  /* 0x0000001fff0f7819 */ /* 0x000fc8000001160e */
[----:B------:R-:W-:-:S04]  /*06f0*/  LEA.HI.SX32 R17, R14, R15, 0x1d ;  /* 0x0000000f0e117211 */ /* 0x000fc800078feaff */
[----:B------:R-:W-:-:S04]  /*0700*/  IADD3 R14, R8, R17, RZ ;  /* 0x00000011080e7210 */ /* 0x000fc80007ffe0ff */
        /* <DEDUP_REMOVED lines=11> */
[----:B------:R-:W-:Y:S01]  /*07c0*/  MOV R12, RZ ;  /* 0x000000ff000c7202 */ /* 0x000fe20000000f00 */
[----:B------:R-:W-:-:S04]  /*07d0*/  IMAD.IADD R14, R10, 0x1, R19 ;  /* 0x000000010a0e7824 */ /* 0x000fc800078e0213 */
        /* <DEDUP_REMOVED lines=8> */
.L_x_227:
[----:B------:R-:W-:Y:S05]  /*0860*/  BSYNC B1 ;  /* 0x0000000000017941 */ /* 0x000fea0003800000 */
.L_x_226:
[----:B-----5:R1:W-:Y:S02]  /*0870*/  STS [R11.X4+0x620], R18 ;  /* 0x000620120b007388 */ /* 0x0203e40000004800 */
.L_x_225:
[----:B------:R-:W-:Y:S05]  /*0880*/  BSYNC B0 ;  /* 0x0000000000007941 */ /* 0x000fea0003800000 */
.L_x_224:
        /* <DEDUP_REMOVED lines=11> */
[----:B------:R-:W-:Y:S02]  /*0940*/  IMAD R15, R14, -0xf0, R15 ;  /* 0xffffff100e0f7824 */ /* 0x000fe400078e020f */
[----:B------:R-:W-:-:S04]  /*0950*/  IMAD.MOV.U32 R14, RZ, RZ, RZ ;  /* 0x000000ffff0e7224 */ /* 0x000fc800078e00ff */
[----:B------:R-:W-:-:S05]  /*0960*/  IMAD.HI R14, R15, -0x77777777, R14 ;  /* 0x888888890f0e7827 */ /* 0x000fca00078e020e */
[----:B------:R-:W-:-:S04]  /*0970*/  SHF.R.U32.HI R15, RZ, 0x1f, R14 ;  /* 0x0000001fff0f7819 */ /* 0x000fc8000001160e */
[----:B------:R-:W-:-:S04]  /*0980*/  LEA.HI.SX32 R17, R14, R15, 0x1d ;  /* 0x0000000f0e117211 */ /* 0x000fc800078feaff */
[----:B------:R-:W-:-:S04]  /*0990*/  IADD3 R14, R8, R17, RZ ;  /* 0x00000011080e7210 */ /* 0x000fc80007ffe0ff */
[----:B------:R-:W-:-:S13]  /*09a0*/  ISETP.GE.U32.AND P0, PT, R14, 0x1c, PT ;  /* 0x0000001c0e00780c */ /* 0x000fda0003f06070 */
[----:B------:R-:W-:Y:S05]  /*09b0*/  @P0 BRA `(.L_x_231) ;  /* 0x0000013000000947 */ /* 0x000fea0003800000 */
[----:B------:R-:W-:Y:S01]  /*09c0*/  IADD3 R15, R11, 0x24c, RZ ;  /* 0x0000024c0b0f7810 */ /* 0x000fe20007ffe0ff */
[----:B------:R-:W-:-:S04]  /*09d0*/  IMAD.MOV.U32 R14, RZ, RZ, RZ ;  /* 0x000000ffff0e7224 */ /* 0x000fc800078e00ff */
        /* <DEDUP_REMOVED lines=8> */
[----:B------:R-:W-:-:S03]  /*0a60*/  IADD3 R14, R10, R19, RZ ;  /* 0x000000130a0e7210 */ /* 0x000fc60007ffe0ff */
[----:B------:R-:W-:-:S05]  /*0a70*/  IMAD.HI R12, R13, -0x77777777, R12 ;  /* 0x888888890d0c7827 */ /* 0x000fca00078e020c */
[----:B------:R-:W-:-:S04]  /*0a80*/  SHF.R.U32.HI R13, RZ, 0x1f, R12 ;  /* 0x0000001fff0d7819 */ /* 0x000fc8000001160c */
[----:B------:R-:W-:-:S05]  /*0a90*/  LEA.HI.SX32 R13, R12, R13, 0x1a ;  /* 0x0000000d0c0d7211 */ /* 0x000fca00078fd2ff */
[----:B------:R-:W-:Y:S02]  /*0aa0*/  IMAD R14, R13, 0x310, R14 ;  /* 0x000003100d0e7824 */ /* 0x000fe400078e020e */
[----:B------:R-:W-:Y:S02]  /*0ab0*/  IMAD.MOV.U32 R13, RZ, RZ, 0x4 ;  /* 0x00000004ff0d7424 */ /* 0x000fe400078e00ff */
[----:B------:R-:W-:-:S04]  /*0ac0*/  IMAD R12, R17, 0x1c, R14 ;  /* 0x0000001c110c7824 */ /* 0x000fc800078e020e */
[----:B------:R-:W-:-:S05]  /*0ad0*/  IMAD.WIDE R12, R12, R13, c[0x0][0x168] ;  /* 0x00005a000c0c7625 */ /* 0x000fca00078e020d */
[----:B------:R0:W5:Y:S02]  /*0ae0*/  LDG.E.CONSTANT R18, [R12.64] ;  /* 0x000000040c127981 */ /* 0x000164000c1e9900 */
.L_x_231:
[----:B------:R-:W-:Y:S05]  /*0af0*/  BSYNC B1 ;  /* 0x0000000000017941 */ /* 0x000fea0003800000 */
.L_x_230:
[----:B-----5:R1:W-:Y:S02]  /*0b00*/  STS [R11.X4+0x930], R18 ;  /* 0x000930120b007388 */ /* 0x0203e40000004800 */
.L_x_229:
[----:B------:R-:W-:Y:S05]  /*0b10*/  BSYNC B0 ;  /* 0x0000000000007941 */ /* 0x000fea0003800000 */
.L_x_228:
[----:B------:R-:W-:Y:S01]  /*0b20*/  IADD3 R7, R7, 0xc4, RZ ;  /* 0x000000c407077810 */ /* 0x000fe20007ffe0ff */
[----:B------:R-:W-:Y:S03]  /*0b30*/  BSSY B0, `(.L_x_232) ;  /* 0x0000027000007945 */ /* 0x000fe60003800000 */
[----:B------:R-:W-:-:S13]  /*0b40*/  ISETP.GT.AND P0, PT, R7, 0xef, PT ;  /* 0x000000ef0700780c */ /* 0x000fda0003f04270 */
[----:B------:R-:W-:Y:S05]  /*0b50*/  @P0 BRA `(.L_x_233) ;  /* 0x0000024000000947 */ /* 0x000fea0003800000 */
[----:B0-----:R-:W-:Y:S01]  /*0b60*/  IADD3 R13, R5, 0x188, RZ ;  /* 0x00000188050d7810 */ /* 0x001fe20007ffe0ff */
[----:B------:R-:W-:Y:S01]  /*0b70*/  BSSY B1, `(.L_x_234) ;  /* 0x0000021000017945 */ /* 0x000fe20003800000 */
[----:B------:R-:W-:-:S05]  /*0b80*/  MOV R12, RZ ;  /* 0x000000ff000c7202 */ /* 0x000fca0000000f00 */
        /* <DEDUP_REMOVED lines=9> */
[----:B------:R-:W-:Y:S02]  /*0c20*/  ISETP.GE.U32.AND P0, PT, R8, 0x1c, PT ;  /* 0x0000001c0800780c */ /* 0x000fe40003f06070 */
[----:B------:R-:W-:-:S11]  /*0c30*/  MOV R8, RZ ;  /* 0x000000ff00087202 */ /* 0x000fd60000000f00 */
        /* <DEDUP_REMOVED lines=20> */
.L_x_235:
[----:B------:R-:W-:Y:S05]  /*0d80*/  BSYNC B1 ;  /* 0x0000000000017941 */ /* 0x000fea0003800000 */
.L_x_234:
[----:B-----5:R2:W-:Y:S02]  /*0d90*/  STS [R11.X4+0xc40], R8 ;  /* 0x000c40080b007388 */ /* 0x0205e40000004800 */
.L_x_233:
[----:B------:R-:W-:Y:S05]  /*0da0*/  BSYNC B0 ;  /* 0x0000000000007941 */ /* 0x000fea0003800000 */
.L_x_232:
[----:B------:R-:W-:Y:S01]  /*0db0*/  ISETP.GT.AND P0, PT, R5, 0x8, PT ;  /* 0x000000080500780c */ /* 0x000fe20003f04270 */
[----:B------:R-:W-:-:S03]  /*0dc0*/  IMAD.MOV.U32 R20, RZ, RZ, 0x4 ;  /* 0x00000004ff147424 */ /* 0x000fc600078e00ff */
[----:B------:R-:W-:-:S13]  /*0dd0*/  ISETP.GT.OR P0, PT, R3, RZ, P0 ;  /* 0x000000ff0300720c */ /* 0x000fda0000704670 */
[----:B0-----:R-:W-:-:S04]  /*0de0*/  @!P0 IMAD R13, R2, 0x12, R11 ;  /* 0x00000012020d8824 */ /* 0x001fc800078e020b */
[----:B------:R-:W-:-:S06]  /*0df0*/  @!P0 IMAD.WIDE R12, R13, R20, c[0x0][0x170] ;  /* 0x00005c000d0c8625 */ /* 0x000fcc00078e0214 */
[----:B------:R-:W3:Y:S01]  /*0e00*/  @!P0 LDG.E.CONSTANT R12, [R12.64] ;  /* 0x000000040c0c8981 */ /* 0x000ee2000c1e9900 */
[----:B------:R-:W-:-:S05]  /*0e10*/  SHF.L.U32 R15, R2, 0x1, RZ ;  /* 0x00000001020f7819 */ /* 0x000fca00000006ff */
[----:B-1----:R-:W-:-:S05]  /*0e20*/  IMAD.WIDE R14, R15, R20, c[0x0][0x178] ;  /* 0x00005e000f0e7625 */ /* 0x002fca00078e0214 */
[----:B------:R0:W4:Y:S04]  /*0e30*/  LDG.E.CONSTANT R21, [R14.64] ;  /* 0x000000040e157981 */ /* 0x000128000c1e9900 */
[----:B------:R0:W5:Y:S01]  /*0e40*/  LDG.E.CONSTANT R22, [R14.64+0x4] ;  /* 0x000004040e167981 */ /* 0x000162000c1e9900 */
[----:B------:R-:W-:Y:S01]  /*0e50*/  IMAD R23, R3, 0x3c, R0 ;  /* 0x0000003c03177824 */ /* 0x000fe200078e0200 */
[----:B------:R-:W-:-:S05]  /*0e60*/  IADD3 R31, R9, R0, RZ ;  /* 0x00000000091f7210 */ /* 0x000fca0007ffe0ff */
[----:B------:R-:W-:Y:S01]  /*0e70*/  IMAD R30, R16, 0x188, R31 ;  /* 0x00000188101e7824 */ /* 0x000fe200078e021f */
[----:B---3--:R-:W-:Y:S04]  /*0e80*/  @!P0 STS [R11.X4+0xf00], R12 ;  /* 0x000f000c0b008388 */ /* 0x008fe80000004800 */
[----:B------:R-:W-:Y:S06]  /*0e90*/  BAR.SYNC.DEFER_BLOCKING 0x0 ;  /* 0x0000000000007b1d */ /* 0x000fec0000010000 */
[----:B------:R-:W-:Y:S04]  /*0ea0*/  LDS R17, [R23.X4] ;  /* 0x0000000017117984 */ /* 0x000fe80000004800 */
[----:B------:R-:W1:Y:S04]  /*0eb0*/  LDS.128 R4, [0xf00] ;  /* 0x000f0000ff047984 */ /* 0x000e680000000c00 */
[----:B------:R-:W3:Y:S04]  /*0ec0*/  LDS R19, [R23.X4+0x4] ;  /* 0x0000040017137984 */ /* 0x000ee80000004800 */
[----:B------:R-:W2:Y:S04]  /*0ed0*/  LDS R27, [R23.X4+0x78] ;  /* 0x00007800171b7984 */ /* 0x000ea80000004800 */
[----:B------:R-:W4:Y:S04]  /*0ee0*/  LDS R32, [R23.X4+0x8] ;  /* 0x0000080017207984 */ /* 0x000f280000004800 */
[----:B------:R-:W5:Y:S04]  /*0ef0*/  LDS R29, [R23.X4+0x7c] ;  /* 0x00007c00171d7984 */ /* 0x000f680000004800 */
[----:B------:R-:W5:Y:S04]  /*0f00*/  LDS R24, [R23.X4+0x80] ;  /* 0x0000800017187984 */ /* 0x000f680000004800 */
[----:B------:R-:W-:Y:S04]  /*0f10*/  LDS R2, [R23.X4+0x780] ;  /* 0x0007800017027984 */ /* 0x000fe80000004800 */
[----:B0-----:R-:W0:Y:S04]  /*0f20*/  LDS.128 R12, [0xf20] ;  /* 0x000f2000ff0c7984 */ /* 0x001e280000000c00 */
[----:B------:R-:W0:Y:S04]  /*0f30*/  LDS R0, [R23.X4+0x7f8] ;  /* 0x0007f80017007984 */ /* 0x000e280000004800 */
[----:B------:R-:W0:Y:S04]  /*0f40*/  LDS R25, [R23.X4+0xf0] ;  /* 0x0000f00017197984 */ /* 0x000e280000004800 */
[----:B------:R-:W0:Y:S01]  /*0f50*/  LDS R31, [R23.X4+0x784] ;  /* 0x00078400171f7984 */ /* 0x000e220000004800 */
[----:B-1----:R-:W-:-:S03]  /*0f60*/  FFMA R18, R4, R17, RZ ;  /* 0x0000001104127223 */ /* 0x002fc600000000ff */
[----:B--2---:R-:W1:Y:S01]  /*0f70*/  LDS.128 R8, [0xf10] ;  /* 0x000f1000ff087984 */ /* 0x004e620000000c00 */
[----:B---3--:R-:W-:-:S03]  /*0f80*/  FFMA R19, R19, R5, R18 ;  /* 0x0000000513137223 */ /* 0x008fc60000000012 */
[----:B------:R-:W2:Y:S01]  /*0f90*/  LDS R26, [R23.X4+0x7fc] ;  /* 0x0007fc00171a7984 */ /* 0x000ea20000004800 */
[----:B------:R-:W-:-:S03]  /*0fa0*/  FFMA R16, R4, R27, RZ ;  /* 0x0000001b04107223 */ /* 0x000fc600000000ff */
[----:B------:R-:W3:Y:S01]  /*0fb0*/  LDS R28, [R23.X4+0x788] ;  /* 0x00078800171c7984 */ /* 0x000ee20000004800 */
[----:B----4-:R-:W-:-:S03]  /*0fc0*/  FFMA R32, R32, R6, R19 ;  /* 0x0000000620207223 */ /* 0x010fc60000000013 */
[----:B------:R-:W4:Y:S01]  /*0fd0*/  LDS R4, [R23.X4+0x800] ;  /* 0x0008000017047984 */ /* 0x000f220000004800 */
[----:B-----5:R-:W-:Y:S01]  /*0fe0*/  FFMA R35, R29, R5, R16 ;  /* 0x000000051d237223 */ /* 0x020fe20000000010 */
[----:B------:R-:W-:Y:S01]  /*0ff0*/  FFMA R33, R27, R7, R32 ;  /* 0x000000071b217223 */ /* 0x000fe20000000020 */
[----:B------:R-:W-:Y:S01]  /*1000*/  IMAD R27, R3, 0x38, R30 ;  /* 0x00000038031b7824 */ /* 0x000fe200078e021e */
[----:B------:R-:W5:Y:S01]  /*1010*/  LDS.128 R16, [0xf30] ;  /* 0x000f3000ff107984 */ /* 0x000f620000000c00 */
[----:B------:R-:W-:-:S03]  /*1020*/  FFMA R6, R24, R6, R35 ;  /* 0x0000000618067223 */ /* 0x000fc60000000023 */
[----:B------:R-:W5:Y:S01]  /*1030*/  LDS R5, [R23.X4+0x870] ;  /* 0x0008700017057984 */ /* 0x000f620000004800 */
[----:B0-----:R-:W-:-:S03]  /*1040*/  FFMA R2, R2, R13, RZ ;  /* 0x0000000d02027223 */ /* 0x001fc600000000ff */
[----:B------:R-:W-:Y:S01]  /*1050*/  LDS R30, [R23.X4+0x8e8] ;  /* 0x0008e800171e7984 */ /* 0x000fe20000004800 */
[----:B------:R-:W-:-:S03]  /*1060*/  FFMA R3, R0, R13, RZ ;  /* 0x0000000d00037223 */ /* 0x000fc600000000ff */
[----:B------:R-:W0:Y:S01]  /*1070*/  LDS R13, [R23.X4+0x874] ;  /* 0x00087400170d7984 */ /* 0x000e220000004800 */
[----:B------:R-:W-:-:S03]  /*1080*/  FFMA R7, R25, R7, R6 ;  /* 0x0000000719077223 */ /* 0x000fc60000000006 */
[----:B------:R-:W0:Y:S01]  /*1090*/  LDS R6, [R23.X4+0xf4] ;  /* 0x0000f40017067984 */ /* 0x000e220000004800 */
[-C--:B------:R-:W-:Y:S01]  /*10a0*/  FFMA R31, R31, R14.reuse, R2 ;  /* 0x0000000e1f1f7223 */ /* 0x080fe20000000002 */
[----:B-1----:R-:W-:Y:S01]  /*10b0*/  FFMA R29, R8, R29, R33 ;  /* 0x0000001d081d7223 */ /* 0x002fe20000000021 */
[----:B--2---:R-:W-:-:S03]  /*10c0*/  FFMA R33, R26, R14, R3 ;  /* 0x0000000e1a217223 */ /* 0x004fc60000000003 */
[----:B------:R-:W-:Y:S01]  /*10d0*/  FFMA R24, R24, R9, R29 ;  /* 0x0000000918187223 */ /* 0x000fe2000000001d */
[----:B------:R-:W1:Y:S01]  /*10e0*/  LDS R14, [R23.X4+0xf8] ;  /* 0x0000f800170e7984 */ /* 0x000e620000004800 */
[-C--:B---3--:R-:W-:Y:S02]  /*10f0*/  FFMA R3, R28, R15.reuse, R31 ;  /* 0x0000000f1c037223 */ /* 0x088fe4000000001f */
[----:B------:R-:W-:Y:S01]  /*1100*/  FFMA R25, R25, R10, R24 ;  /* 0x0000000a19197223 */ /* 0x000fe20000000018 */
[----:B------:R-:W2:Y:S01]  /*1110*/  LDS R28, [R23.X4+0x878] ;  /* 0x00087800171c7984 */ /* 0x000ea20000004800 */
[----:B----4-:R-:W-:-:S03]  /*1120*/  FFMA R2, R4, R15, R33 ;  /* 0x0000000f04027223 */ /* 0x010fc60000000021 */
[----:B------:R-:W3:Y:S01]  /*1130*/  LDS R31, [R23.X4+0x168] ;  /* 0x00016800171f7984 */ /* 0x000ee20000004800 */
[----:B-----5:R-:W-:-:S03]  /*1140*/  FFMA R35, R16, R0, R3 ;  /* 0x0000000010237223 */ /* 0x020fc60000000003 */
[----:B------:R-:W-:Y:S01]  /*1150*/  LDS R33, [R23.X4+0x8ec] ;  /* 0x0008ec0017217984 */ /* 0x000fe20000004800 */
[----:B------:R-:W-:Y:S01]  /*1160*/  FFMA R32, R16, R5, R2 ;  /* 0x0000000510207223 */ /* 0x000fe20000000002 */
[----:B------:R-:W-:Y:S02]  /*1170*/  FFMA R35, R26, R17, R35 ;  /* 0x000000111a237223 */ /* 0x000fe40000000023 */
[----:B------:R-:W4:Y:S02]  /*1180*/  LDS R16, [R23.X4+0x16c] ;  /* 0x00016c0017107984 */ /* 0x000f240000004800 */
[----:B------:R-:W-:Y:S02]  /*1190*/  FFMA R4, R4, R18, R35 ;  /* 0x0000001204047223 */ /* 0x000fe40000000023 */
[----:B------:R-:W5:Y:S02]  /*11a0*/  LDS.64 R2, [0xf40] ;  /* 0x000f4000ff027984 */ /* 0x000f640000000a00 */
[----:B------:R-:W-:-:S02]  /*11b0*/  FFMA R5, R5, R19, R4 ;  /* 0x0000001305057223 */ /* 0x000fc40000000004 */
[----:B------:R-:W5:Y:S01]  /*11c0*/  LDS R15, [R23.X4+0x170] ;  /* 0x00017000170f7984 */ /* 0x000f620000004800 */
[----:B0-----:R-:W-:-:S03]  /*11d0*/  FFMA R17, R13, R17, R32 ;  /* 0x000000110d117223 */ /* 0x001fc60000000020 */
[----:B------:R-:W0:Y:S01]  /*11e0*/  LDS R0, [R23.X4+0x8f0] ;  /* 0x0008f00017007984 */ /* 0x000e220000004800 */
[----:B------:R-:W-:Y:S01]  /*11f0*/  FFMA R7, R8, R6, R7 ;  /* 0x0000000608077223 */ /* 0x000fe20000000007 */
[----:B------:R-:W-:-:S03]  /*1200*/  FFMA R25, R6, R11, R25 ;  /* 0x0000000b06197223 */ /* 0x000fc60000000019 */
[----:B-1----:R-:W-:Y:S01]  /*1210*/  FFMA R8, R14, R9, R7 ;  /* 0x000000090e087223 */ /* 0x002fe20000000007 */
[----:B------:R-:W-:Y:S01]  /*1220*/  FFMA R14, R12, R14, R25 ;  /* 0x0000000e0c0e7223 */ /* 0x000fe20000000019 */
[----:B--2---:R-:W-:-:S03]  /*1230*/  FFMA R17, R28, R18, R17 ;  /* 0x000000121c117223 */ /* 0x004fc60000000011 */
[----:B------:R-:W-:Y:S01]  /*1240*/  FADD R14, R14, R21 ;  /* 0x000000150e0e7221 */ /* 0x000fe20000000000 */
[----:B---3--:R-:W-:Y:S01]  /*1250*/  FFMA R31, R31, R10, R8 ;  /* 0x0000000a1f1f7223 */ /* 0x008fe20000000008 */
[----:B------:R-:W-:-:S03]  /*1260*/  FFMA R30, R30, R19, R17 ;  /* 0x000000131e1e7223 */ /* 0x000fc60000000011 */
[----:B------:R-:W-:Y:S01]  /*1270*/  FMNMX R14, R14, 6, PT ;  /* 0x40c000000e0e7809 */ /* 0x000fe20003800000 */
[----:B----4-:R-:W-:Y:S01]  /*1280*/  FFMA R16, R16, R11, R31 ;  /* 0x0000000b10107223 */ /* 0x010fe2000000001f */
[C---:B-----5:R-:W-:Y:S01]  /*1290*/  FFMA R5, R2.reuse, R13, R5 ;  /* 0x0000000d02057223 */ /* 0x060fe20000000005 */
[----:B------:R-:W-:Y:S02]  /*12a0*/  FFMA R33, R2, R33, R30 ;  /* 0x0000002102217223 */ /* 0x000fe4000000001e */
[----:B------:R-:W-:Y:S01]  /*12b0*/  FFMA R16, R12, R15, R16 ;  /* 0x0000000f0c107223 */ /* 0x000fe20000000010 */
[-C--:B------:R-:W-:Y:S01]  /*12c0*/  FFMA R5, R28, R3.reuse, R5 ;  /* 0x000000031c057223 */ /* 0x080fe20000000005 */
[----:B0-----:R-:W-:Y:S02]  /*12d0*/  FFMA R33, R0, R3, R33 ;  /* 0x0000000300217223 */ /* 0x001fe40000000021 */
[----:B------:R-:W-:Y:S01]  /*12e0*/  FADD R16, R16, R21 ;  /* 0x0000001510107221 */ /* 0x000fe20000000000 */
[--C-:B------:R-:W-:Y:S01]  /*12f0*/  FADD R5, R5, R22.reuse ;  /* 0x0000001605057221 */ /* 0x100fe20000000000 */
[----:B------:R-:W-:Y:S01]  /*1300*/  IMAD.WIDE R20, R27, R20, c[0x0][0x160] ;  /* 0x000058001b147625 */ /* 0x000fe200078e0214 */
[----:B------:R-:W-:Y:S01]  /*1310*/  FADD R33, R33, R22 ;  /* 0x0000001621217221 */ /* 0x000fe20000000000 */
[----:B------:R-:W-:-:S02]  /*1320*/  FMNMX R3, RZ, R14, !PT ;  /* 0x0000000eff037209 */ /* 0x000fc40007800000 */
[----:B------:R-:W-:Y:S02]  /*1330*/  FMNMX R16, R16, 6, PT ;  /* 0x40c0000010107809 */ /* 0x000fe40003800000 */
[----:B------:R-:W-:Y:S01]  /*1340*/  FMNMX R0, R5, 6, PT ;  /* 0x40c0000005007809 */ /* 0x000fe20003800000 */
[----:B------:R-:W-:Y:S01]  /*1350*/  STG.E [R20.64], R3 ;  /* 0x0000000314007986 */ /* 0x000fe2000c101904 */
[----:B------:R-:W-:Y:S02]  /*1360*/  FMNMX R33, R33, 6, PT ;  /* 0x40c0000021217809 */ /* 0x000fe40003800000 */
[----:B------:R-:W-:Y:S02]  /*1370*/  FMNMX R5, RZ, R16, !PT ;  /* 0x00000010ff057209 */ /* 0x000fe40007800000 */
[----:B------:R-:W-:Y:S02]  /*1380*/  FMNMX R7, RZ, R0, !PT ;  /* 0x00000000ff077209 */ /* 0x000fe40007800000 */
[----:B------:R-:W-:Y:S01]  /*1390*/  FMNMX R33, RZ, R33, !PT ;  /* 0x00000021ff217209 */ /* 0x000fe20007800000 */
[----:B------:R-:W-:Y:S04]  /*13a0*/  STG.E [R20.64+0x70], R5 ;  /* 0x0000700514007986 */ /* 0x000fe8000c101904 */
[----:B------:R-:W-:Y:S04]  /*13b0*/  STG.E [R20.64+0xc40], R7 ;  /* 0x000c400714007986 */ /* 0x000fe8000c101904 */
[----:B------:R-:W-:Y:S01]  /*13c0*/  STG.E [R20.64+0xcb0], R33 ;  /* 0x000cb02114007986 */ /* 0x000fe2000c101904 */
[----:B------:R-:W-:Y:S05]  /*13d0*/  EXIT ;  /* 0x000000000000794d */ /* 0x000fea0003800000 */
.L_x_236:
        /* <DEDUP_REMOVED lines=10> */
.L_x_270:


//--------------------- .nv.shared.tvmgen_default_fused_nn_conv2d_add_2_kernel --------------------------
	.section	.nv.shared.tvmgen_default_fused_nn_conv2d_add_2_kernel,"aw",@nobits
	.sectionflags	@""
	.align	4
.nv.shared.tvmgen_default_fused_nn_conv2d_add_2_kernel:
	.zero		2736


//--------------------- .nv.shared.tvmgen_default_fused_nn_conv2d_add_add_4_kernel --------------------------
	.section	.nv.shared.tvmgen_default_fused_nn_conv2d_add_add_4_kernel,"aw",@nobits
	.sectionflags	@""
	.align	4
.nv.shared.tvmgen_default_fused_nn_conv2d_add_add_4_kernel:
	.zero		828


//--------------------- .nv.shared.tvmgen_default_fused_nn_conv2d_add_clip_12_kernel --------------------------
	.section	.nv.shared.tvmgen_default_fused_nn_conv2d_add_clip_12_kernel,"aw",@nobits
	.sectionflags	@""
	.align	4
.nv.shared.tvmgen_default_fused_nn_conv2d_add_clip_12_kernel:
	.zero		1536


//--------------------- .nv.shared.tvmgen_default_fused_nn_conv2d_add_clip_5_kernel --------------------------
	.section	.nv.shared.tvmgen_default_fused_nn_conv2d_add_clip_5_kernel,"aw",@nobits
	.sectionflags	@""
	.align	4
.nv.shared.tvmgen_default_fused_nn_conv2d_add_clip_5_kernel:
	.zero		4944


//--------------------- .nv.shared.tvmgen_default_fused_nn_conv2d_add_3_kernel --------------------------
	.section	.nv.shared.tvmgen_default_fused_nn_conv2d_add_3_kernel,"aw",@nobits
	.sectionflags	@""
	.align	4
.nv.shared.tvmgen_default_fused_nn_conv2d_add_3_kernel:
	.zero		4160


//--------------------- .nv.shared.tvmgen_default_fused_nn_conv2d_add_clip_kernel --------------------------
	.section	.nv.shared.tvmgen_default_fused_nn_conv2d_add_clip_kernel,"aw",@nobits
	.sectionflags	@""
	.align	4
.nv.shared.tvmgen_default_fused_nn_conv2d_add_clip_kernel:
	.zero		2340


//--------------------- .nv.shared.tvmgen_default_fused_nn_conv2d_add_clip_1_kernel --------------------------
	.section	.nv.shared.tvmgen_default_fused_nn_conv2d_add_clip_1_kernel,"aw",@nobits
	.sectionflags	@""
	.align	4
.nv.shared.tvmgen_default_fused_nn_conv2d_add_clip_1_kernel:
	.zero		8244


//--------------------- .nv.shared.tvmgen_default_fused_nn_conv2d_add_clip_11_kernel --------------------------
	.section	.nv.shared.tvmgen_default_fused_nn_conv2d_add_clip_11_kernel,"aw",@nobits
	.sectionflags	@""
	.align	4
.nv.shared.tvmgen_default_fused_nn_conv2d_add_clip_11_kernel:
	.zero		1060


//--------------------- .nv.shared.tvmgen_default_fused_nn_conv2d_add_clip_14_kernel --------------------------
	.section	.nv.shared.tvmgen_default_fused_nn_conv2d_add_clip_14_kernel,"aw",@nobits
	.sectionflags	@""
	.align	4
.nv.shared.tvmgen_default_fused_nn_conv2d_add_clip_14_kernel:
	.zero		5184


//--------------------- .nv.shared.tvmgen_default_fused_nn_conv2d_add_add_kernel --------------------------
	.section	.nv.shared.tvmgen_default_fused_nn_conv2d_add_add_kernel,"aw",@nobits
	.sectionflags	@""
	.align	4
.nv.shared.tvmgen_default_fused_nn_conv2d_add_add_kernel:
	.zero		4352


//--------------------- .nv.shared.tvmgen_default_fused_nn_conv2d_add_clip_3_kernel --------------------------
	.section	.nv.shared.tvmgen_default_fused_nn_conv2d_add_clip_3_kernel,"aw",@nobits
	.sectionflags	@""
	.align	4
.nv.shared.tvmgen_default_fused_nn_conv2d_add_clip_3_kernel:
	.zero		2296


//--------------------- .nv.shared.tvmgen_default_fused_nn_conv2d_add_clip_10_kernel --------------------------
	.section	.nv.shared.tvmgen_default_fused_nn_conv2d_add_clip_10_kernel,"aw",@nobits
	.sectionflags	@""
	.align	4
.nv.shared.tvmgen_default_fused_nn_conv2d_add_clip_10_kernel:
	.zero		1664


//--------------------- .nv.shared.tvmgen_default_fused_nn_conv2d_add_clip_2_kernel --------------------------
	.section	.nv.shared.tvmgen_default_fused_nn_conv2d_add_clip_2_kernel,"aw",@nobits
	.sectionflags	@""
	.align	4
.nv.shared.tvmgen_default_fused_nn_conv2d_add_clip_2_kernel:
	.zero		8192


//--------------------- .nv.shared.tvmgen_default_fused_nn_conv2d_add_clip_17_kernel --------------------------
	.section	.nv.shared.tvmgen_default_fused_nn_conv2d_add_clip_17_kernel,"aw",@nobits
	.sectionflags	@""
	.align	4
.nv.shared.tvmgen_default_fused_nn_conv2d_add_clip_17_kernel:
	.zero		4520


//--------------------- .nv.shared.tvmgen_default_fused_nn_conv2d_add_kernel --------------------------
	.section	.nv.shared.tvmgen_default_fused_nn_conv2d_add_kernel,"aw",@nobits
	.sectionflags	@""
	.align	4
.nv.shared.tvmgen_default_fused_nn_conv2d_add_kernel:
	.zero		4608


//--------------------- .nv.shared.tvmgen_default_fused_nn_conv2d_add_add_3_kernel --------------------------
	.section	.nv.shared.tvmgen_default_fused_nn_conv2d_add_add_3_kernel,"aw",@nobits
	.sectionflags	@""
	.align	4
.nv.shared.tvmgen_default_fused_nn_conv2d_add_add_3_kernel:
	.zero		1368


//--------------------- .nv.shared.tvmgen_default_fused_nn_conv2d_add_6_kernel --------------------------
	.section	.nv.shared.tvmgen_default_fused_nn_conv2d_add_6_kernel,"aw",@nobits
	.sectionflags	@""
	.align	4
.nv.shared.tvmgen_default_fused_nn_conv2d_add_6_kernel:
	.zero		4520


//--------------------- .nv.shared.tvmgen_default_fused_nn_conv2d_add_4_kernel --------------------------
	.section	.nv.shared.tvmgen_default_fused_nn_conv2d_add_4_kernel,"aw",@nobits
	.sectionflags	@""
	.align	4
.nv.shared.tvmgen_default_fused_nn_conv2d_add_4_kernel:
	.zero		5952


//--------------------- .nv.shared.tvmgen_default_fused_nn_conv2d_add_clip_16_kernel --------------------------
	.section	.nv.shared.tvmgen_default_fused_nn_conv2d_add_clip_16_kernel,"aw",@nobits
	.sectionflags	@""
	.align	4
.nv.shared.tvmgen_default_fused_nn_conv2d_add_clip_16_kernel:
	.zero		7200


//--------------------- .nv.shared.tvmgen_default_fused_nn_conv2d_add_add_2_kernel --------------------------
	.section	.nv.shared.tvmgen_default_fused_nn_conv2d_add_add_2_kernel,"aw",@nobits
	.sectionflags	@""
	.align	4
.nv.shared.tvmgen_default_fused_nn_conv2d_add_add_2_kernel:
	.zero		2944


//--------------------- .nv.shared.tvmgen_default_fused_nn_conv2d_add_clip_6_kernel --------------------------
	.section	.nv.shared.tvmgen_default_fused_nn_conv2d_add_clip_6_kernel,"aw",@nobits
	.sectionflags	@""
	.align	4
.nv.shared.tvmgen_default_fused_nn_conv2d_add_clip_6_kernel:
	.zero		1176


//--------------------- .nv.shared.tvmgen_default_fused_nn_conv2d_add_clip_4_kernel --------------------------
	.section	.nv.shared.tvmgen_default_fused_nn_conv2d_add_clip_4_kernel,"aw",@nobits
	.sectionflags	@""
	.align	4
.nv.shared.tvmgen_default_fused_nn_conv2d_add_clip_4_kernel:
	.zero		1632


//--------------------- .nv.shared.tvmgen_default_fused_nn_conv2d_add_5_kernel --------------------------
	.section	.nv.shared.tvmgen_default_fused_nn_conv2d_add_5_kernel,"aw",@nobits
	.sectionflags	@""
	.align	4
.nv.shared.tvmgen_default_fused_nn_conv2d_add_5_kernel:
	.zero		1104


//--------------------- .nv.shared.tvmgen_default_fused_nn_conv2d_add_clip_13_kernel --------------------------
	.section	.nv.shared.tvmgen_default_fused_nn_conv2d_add_clip_13_kernel,"aw",@nobits
	.sectionflags	@""
	.align	4
.nv.shared.tvmgen_default_fused_nn_conv2d_add_clip_13_kernel:
	.zero		1168


//--------------------- .nv.shared.tvmgen_default_fused_nn_conv2d_add_clip_15_kernel --------------------------
	.section	.nv.shared.tvmgen_default_fused_nn_conv2d_add_clip_15_kernel,"aw",@nobits
	.sectionflags	@""
	.align	4
.nv.shared.tvmgen_default_fused_nn_conv2d_add_clip_15_kernel:
	.zero		5160


//--------------------- .nv.shared.tvmgen_default_fused_nn_conv2d_add_add_1_kernel --------------------------
	.section	.nv.shared.tvmgen_default_fused_nn_conv2d_add_add_1_kernel,"aw",@nobits
	.sectionflags	@""
	.align	4
.nv.shared.tvmgen_default_fused_nn_conv2d_add_add_1_kernel:
	.zero		576


//--------------------- .nv.shared.tvmgen_default_fused_nn_conv2d_add_clip_7_kernel --------------------------
	.section	.nv.shared.tvmgen_default_fused_nn_conv2d_add_clip_7_kernel,"aw",@nobits
	.sectionflags	@""
	.align	4
.nv.shared.tvmgen_default_fused_nn_conv2d_add_clip_7_kernel:
	.zero		3840


//--------------------- .nv.shared.tvmgen_default_fused_nn_conv2d_add_clip_9_kernel --------------------------
	.section	.nv.shared.tvmgen_default_fused_nn_conv2d_add_clip_9_kernel,"aw",@nobits
	.sectionflags	@""
	.align	4
.nv.shared.tvmgen_default_fused_nn_conv2d_add_clip_9_kernel:
	.zero		3696


//--------------------- .nv.shared.tvmgen_default_fused_nn_conv2d_add_1_kernel --------------------------
	.section	.nv.shared.tvmgen_default_fused_nn_conv2d_add_1_kernel,"aw",@nobits
	.sectionflags	@""
	.align	4
.nv.shared.tvmgen_default_fused_nn_conv2d_add_1_kernel:
	.zero		1632


//--------------------- .nv.shared.tvmgen_default_fused_nn_dense_add_kernel --------------------------
	.section	.nv.shared.tvmgen_default_fused_nn_dense_add_kernel,"aw",@nobits
	.sectionflags	@""
	.align	4
.nv.shared.tvmgen_default_fused_nn_dense_add_kernel:
	.zero		16


//--------------------- .nv.shared.tvmgen_default_fused_nn_conv2d_add_clip_8_kernel --------------------------
	.section	.nv.shared.tvmgen_default_fused_nn_conv2d_add_clip_8_kernel,"aw",@nobits
	.sectionflags	@""
	.align	4
.nv.shared.tvmgen_default_fused_nn_conv2d_add_clip_8_kernel:
	.zero		3912
